	.headerflags	@"EF_CUDA_TEXMODE_UNIFIED EF_CUDA_64BIT_ADDRESS EF_CUDA_SM86 EF_CUDA_VIRTUAL_SM(EF_CUDA_SM86)"
	.elftype	@"ET_EXEC"


//--------------------- .nv.info                  --------------------------
	.section	.nv.info,"",@"SHT_CUDA_INFO"
	.align	4


	//----- nvinfo : EIATTR_REGCOUNT
	.align		4
        /*0000*/ 	.byte	0x04, 0x2f
        /*0002*/ 	.short	(.L_1 - .L_0)
	.align		4
.L_0:
        /*0004*/ 	.word	index@(triton_)
        /*0008*/ 	.word	0x000000ff


	//----- nvinfo : EIATTR_MIN_STACK_SIZE
	.align		4
.L_1:
        /*000c*/ 	.byte	0x04, 0x12
        /*000e*/ 	.short	(.L_3 - .L_2)
	.align		4
.L_2:
        /*0010*/ 	.word	index@(triton_)
        /*0014*/ 	.word	0x00000758


	//----- nvinfo : EIATTR_FRAME_SIZE
	.align		4
.L_3:
        /*0018*/ 	.byte	0x04, 0x11
        /*001a*/ 	.short	(.L_5 - .L_4)
	.align		4
.L_4:
        /*001c*/ 	.word	index@(triton_)
        /*0020*/ 	.word	0x00000758


	//----- nvinfo : EIATTR_MIN_STACK_SIZE
	.align		4
.L_5:
        /*0024*/ 	.byte	0x04, 0x12
        /*0026*/ 	.short	(.L_7 - .L_6)
	.align		4
.L_6:
        /*0028*/ 	.word	index@(triton_)
        /*002c*/ 	.word	0x00000758
.L_7:


//--------------------- .nv.info.triton_          --------------------------
	.section	.nv.info.triton_,"",@"SHT_CUDA_INFO"
	.sectionflags	@""
	.align	4


	//----- nvinfo : EIATTR_CUDA_API_VERSION
	.align		4
        /*0000*/ 	.byte	0x04, 0x37
        /*0002*/ 	.short	(.L_9 - .L_8)
.L_8:
        /*0004*/ 	.word	0x0000007c


	//----- nvinfo : EIATTR_SW2861232_WAR
	.align		4
.L_9:
        /*0008*/ 	.byte	0x01, 0x35
	.zero		2


	//----- nvinfo : EIATTR_PARAM_CBANK
	.align		4
        /*000c*/ 	.byte	0x04, 0x0a
        /*000e*/ 	.short	(.L_11 - .L_10)
	.align		4
.L_10:
        /*0010*/ 	.word	index@(.nv.constant0.triton_)
        /*0014*/ 	.short	0x0160
        /*0016*/ 	.short	0x0058


	//----- nvinfo : EIATTR_CBANK_PARAM_SIZE
	.align		4
.L_11:
        /*0018*/ 	.byte	0x03, 0x19
        /*001a*/ 	.short	0x0058


	//----- nvinfo : EIATTR_KPARAM_INFO
	.align		4
        /*001c*/ 	.byte	0x04, 0x17
        /*001e*/ 	.short	(.L_13 - .L_12)
.L_12:
        /*0020*/ 	.word	0x00000000
        /*0024*/ 	.short	0x000a
        /*0026*/ 	.short	0x0050
        /*0028*/ 	.byte	0x00, 0xf4, 0x21, 0x00


	//----- nvinfo : EIATTR_KPARAM_INFO
	.align		4
.L_13:
        /*002c*/ 	.byte	0x04, 0x17
        /*002e*/ 	.short	(.L_15 - .L_14)
.L_14:
        /*0030*/ 	.word	0x00000000
        /*0034*/ 	.short	0x0009
        /*0036*/ 	.short	0x0048
        /*0038*/ 	.byte	0x00, 0xf4, 0x21, 0x00


	//----- nvinfo : EIATTR_KPARAM_INFO
	.align		4
.L_15:
        /*003c*/ 	.byte	0x04, 0x17
        /*003e*/ 	.short	(.L_17 - .L_16)
.L_16:
        /*0040*/ 	.word	0x00000000
        /*0044*/ 	.short	0x0008
        /*0046*/ 	.short	0x0040
        /*0048*/ 	.byte	0x00, 0xf4, 0x21, 0x00


	//----- nvinfo : EIATTR_KPARAM_INFO
	.align		4
.L_17:
        /*004c*/ 	.byte	0x04, 0x17
        /*004e*/ 	.short	(.L_19 - .L_18)
.L_18:
        /*0050*/ 	.word	0x00000000
        /*0054*/ 	.short	0x0007
        /*0056*/ 	.short	0x0038
        /*0058*/ 	.byte	0x00, 0xf4, 0x21, 0x00


	//----- nvinfo : EIATTR_KPARAM_INFO
	.align		4
.L_19:
        /*005c*/ 	.byte	0x04, 0x17
        /*005e*/ 	.short	(.L_21 - .L_20)
.L_20:
        /*0060*/ 	.word	0x00000000
        /*0064*/ 	.short	0x0006
        /*0066*/ 	.short	0x0030
        /*0068*/ 	.byte	0x00, 0xf4, 0x21, 0x00


	//----- nvinfo : EIATTR_KPARAM_INFO
	.align		4
.L_21:
        /*006c*/ 	.byte	0x04, 0x17
        /*006e*/ 	.short	(.L_23 - .L_22)
.L_22:
        /*0070*/ 	.word	0x00000000
        /*0074*/ 	.short	0x0005
        /*0076*/ 	.short	0x0028
        /*0078*/ 	.byte	0x00, 0xf4, 0x21, 0x00


	//----- nvinfo : EIATTR_KPARAM_INFO
	.align		4
.L_23:
        /*007c*/ 	.byte	0x04, 0x17
        /*007e*/ 	.short	(.L_25 - .L_24)
.L_24:
        /*0080*/ 	.word	0x00000000
        /*0084*/ 	.short	0x0004
        /*0086*/ 	.short	0x0020
        /*0088*/ 	.byte	0x00, 0xf4, 0x21, 0x00


	//----- nvinfo : EIATTR_KPARAM_INFO
	.align		4
.L_25:
        /*008c*/ 	.byte	0x04, 0x17
        /*008e*/ 	.short	(.L_27 - .L_26)
.L_26:
        /*0090*/ 	.word	0x00000000
        /*0094*/ 	.short	0x0003
        /*0096*/ 	.short	0x0018
        /*0098*/ 	.byte	0x00, 0xf4, 0x21, 0x00


	//----- nvinfo : EIATTR_KPARAM_INFO
	.align		4
.L_27:
        /*009c*/ 	.byte	0x04, 0x17
        /*009e*/ 	.short	(.L_29 - .L_28)
.L_28:
        /*00a0*/ 	.word	0x00000000
        /*00a4*/ 	.short	0x0002
        /*00a6*/ 	.short	0x0010
        /*00a8*/ 	.byte	0x00, 0xf4, 0x21, 0x00


	//----- nvinfo : EIATTR_KPARAM_INFO
	.align		4
.L_29:
        /*00ac*/ 	.byte	0x04, 0x17
        /*00ae*/ 	.short	(.L_31 - .L_30)
.L_30:
        /*00b0*/ 	.word	0x00000000
        /*00b4*/ 	.short	0x0001
        /*00b6*/ 	.short	0x0008
        /*00b8*/ 	.byte	0x00, 0xf4, 0x21, 0x00


	//----- nvinfo : EIATTR_KPARAM_INFO
	.align		4
.L_31:
        /*00bc*/ 	.byte	0x04, 0x17
        /*00be*/ 	.short	(.L_33 - .L_32)
.L_32:
        /*00c0*/ 	.word	0x00000000
        /*00c4*/ 	.short	0x0000
        /*00c6*/ 	.short	0x0000
        /*00c8*/ 	.byte	0x00, 0xf4, 0x21, 0x00


	//----- nvinfo : EIATTR_MAXREG_COUNT
	.align		4
.L_33:
        /*00cc*/ 	.byte	0x03, 0x1b
        /*00ce*/ 	.short	0x00ff


	//----- nvinfo : EIATTR_EXIT_INSTR_OFFSETS
	.align		4
        /*00d0*/ 	.byte	0x04, 0x1c
        /*00d2*/ 	.short	(.L_35 - .L_34)


	//   ....[0]....
.L_34:
        /*00d4*/ 	.word	0x0001a970


	//   ....[1]....
        /*00d8*/ 	.word	0x0001a9c0


	//----- nvinfo : EIATTR_REQNTID
	.align		4
.L_35:
        /*00dc*/ 	.byte	0x04, 0x10
        /*00de*/ 	.short	(.L_37 - .L_36)
.L_36:
        /*00e0*/ 	.word	0x00000100
        /*00e4*/ 	.word	0x00000001
        /*00e8*/ 	.word	0x00000001
.L_37:


//--------------------- .nv.callgraph             --------------------------
	.section	.nv.callgraph,"",@"SHT_CUDA_CALLGRAPH"
	.align	4
	.sectionentsize	8
	.align		4
        /*0000*/ 	.word	0x00000000
	.align		4
        /*0004*/ 	.word	0xffffffff
	.align		4
        /*0008*/ 	.word	0x00000000
	.align		4
        /*000c*/ 	.word	0xfffffffe
	.align		4
        /*0010*/ 	.word	0x00000000
	.align		4
        /*0014*/ 	.word	0xfffffffd
	.align		4
        /*0018*/ 	.word	0x00000000
	.align		4
        /*001c*/ 	.word	0xfffffffc


//--------------------- .nv.rel.action            --------------------------
	.section	.nv.rel.action,"",@"SHT_CUDA_RELOCINFO"
	.align	8
	.sectionentsize	8
        /*0000*/ 	.byte	0x73, 0x00, 0x00, 0x00, 0x00, 0x00, 0x00, 0x00, 0x00, 0x00, 0x00, 0x11, 0x25, 0x00, 0x05, 0x36


//--------------------- .nv.constant0.triton_     --------------------------
	.section	.nv.constant0.triton_,"a",@progbits
	.sectionflags	@""
	.align	4
.nv.constant0.triton_:
	.zero		440


//--------------------- .text.triton_             --------------------------
	.section	.text.triton_,"ax",@progbits
	.sectionflags	@"SHF_BARRIERS=1"
	.sectioninfo	@"SHI_REGISTERS=255"
	.align	128
        .global         triton_
        .type           triton_,@function
        .size           triton_,(.L_x_2 - triton_)
        .other          triton_,@"STO_CUDA_ENTRY STV_DEFAULT"
triton_:
.text.triton_:
[----:B------:R-:W-:-:S03]  /*0000*/  IMAD.MOV.U32 R1, RZ, RZ, c[0x0][0x28] ;  /* 0x00000a00ff017624 */ /* 0x000fc600078e00ff */
[----:B------:R-:W1:Y:S01]  /*0010*/  S2R R11, SR_CTAID.X ;  /* 0x00000000000b7919 */ /* 0x000e620000002500 */
[----:B------:R-:W-:Y:S01]  /*0020*/  IMAD.MOV.U32 R5, RZ, RZ, -0x8 ;  /* 0xfffffff8ff057424 */ /* 0x000fe200078e00ff */
[----:B------:R-:W-:Y:S01]  /*0030*/  IADD3 R1, R1, -0x758, RZ ;  /* 0xfffff8a801017810 */ /* 0x000fe20007ffe0ff */
[----:B------:R-:W-:Y:S01]  /*0040*/  ULDC.64 UR6, c[0x0][0x118] ;  /* 0x0000460000067ab9 */ /* 0x000fe20000000a00 */
[----:B------:R-:W2:Y:S01]  /*0050*/  S2R R252, SR_TID.X ;  /* 0x0000000000fc7919 */ /* 0x000ea20000002100 */
[----:B------:R-:W-:Y:S01]  /*0060*/  IMAD.MOV.U32 R195, RZ, RZ, 0x1 ;  /* 0x00000001ffc37424 */ /* 0x000fe200078e00ff */
[----:B------:R-:W-:Y:S01]  /*0070*/  CS2R R188, SRZ ;  /* 0x0000000000bc7805 */ /* 0x000fe2000001ff00 */
        /* <DEDUP_REMOVED lines=17> */
[C---:B-1----:R-:W-:Y:S01]  /*0190*/  IMAD.HI R0, R11.reuse, 0x2aaaaaab, RZ ;  /* 0x2aaaaaab0b007827 */ /* 0x042fe200078e02ff */
[----:B------:R-:W-:Y:S01]  /*01a0*/  ISETP.GE.AND P1, PT, R11, RZ, PT ;  /* 0x000000ff0b00720c */ /* 0x000fe20003f26270 */
[----:B------:R-:W-:Y:S01]  /*01b0*/  CS2R R62, SRZ ;  /* 0x00000000003e7805 */ /* 0x000fe2000001ff00 */
[----:B------:R-:W-:Y:S01]  /*01c0*/  CS2R R164, SRZ ;  /* 0x0000000000a47805 */ /* 0x000fe2000001ff00 */
[C---:B--2---:R-:W-:Y:S01]  /*01d0*/  LOP3.LUT R8, R252.reuse, 0x10, RZ, 0xc0, !PT ;  /* 0x00000010fc087812 */ /* 0x044fe200078ec0ff */
[C---:B------:R-:W-:Y:S01]  /*01e0*/  IMAD.SHL.U32 R251, R252.reuse, 0x2, RZ ;  /* 0x00000002fcfb7824 */ /* 0x040fe200078e00ff */
[----:B------:R-:W-:Y:S01]  /*01f0*/  SHF.R.U32.HI R3, RZ, 0x1f, R0 ;  /* 0x0000001fff037819 */ /* 0x000fe20000011600 */
[----:B------:R-:W-:Y:S01]  /*0200*/  CS2R R166, SRZ ;  /* 0x0000000000a67805 */ /* 0x000fe2000001ff00 */
[----:B------:R-:W-:Y:S01]  /*0210*/  LOP3.LUT R85, R252, 0x20, RZ, 0xc0, !PT ;  /* 0x00000020fc557812 */ /* 0x000fe200078ec0ff */
[----:B------:R-:W-:Y:S01]  /*0220*/  CS2R R160, SRZ ;  /* 0x0000000000a07805 */ /* 0x000fe2000001ff00 */
[----:B------:R-:W-:Y:S01]  /*0230*/  LEA.HI.SX32 R0, R0, R3, 0x1c ;  /* 0x0000000300007211 */ /* 0x000fe200078fe2ff */
[----:B------:R-:W-:Y:S01]  /*0240*/  CS2R R162, SRZ ;  /* 0x0000000000a27805 */ /* 0x000fe2000001ff00 */
[C---:B------:R-:W-:Y:S01]  /*0250*/  LOP3.LUT R84, R252.reuse, 0x40, RZ, 0xc0, !PT ;  /* 0x00000040fc547812 */ /* 0x040fe200078ec0ff */
[----:B------:R-:W-:Y:S01]  /*0260*/  CS2R R152, SRZ ;  /* 0x0000000000987805 */ /* 0x000fe2000001ff00 */
[----:B------:R-:W-:Y:S01]  /*0270*/  LOP3.LUT R9, R252, 0x80, RZ, 0xc0, !PT ;  /* 0x00000080fc097812 */ /* 0x000fe200078ec0ff */
[----:B------:R-:W-:Y:S01]  /*0280*/  IMAD R2, R0, R5, 0x1d ;  /* 0x0000001d00027424 */ /* 0x000fe200078e0205 */
[----:B------:R-:W-:Y:S01]  /*0290*/  LOP3.LUT R12, R252, 0x4, RZ, 0xc0, !PT ;  /* 0x00000004fc0c7812 */ /* 0x000fe200078ec0ff */
[----:B------:R-:W-:Y:S01]  /*02a0*/  CS2R R154, SRZ ;  /* 0x00000000009a7805 */ /* 0x000fe2000001ff00 */
[----:B------:R-:W-:Y:S01]  /*02b0*/  SHF.R.U32.HI R9, RZ, 0x3, R9 ;  /* 0x00000003ff097819 */ /* 0x000fe20000011609 */
[----:B------:R-:W-:Y:S01]  /*02c0*/  CS2R R144, SRZ ;  /* 0x0000000000907805 */ /* 0x000fe2000001ff00 */
[----:B------:R-:W-:Y:S01]  /*02d0*/  IMNMX R4, R2, 0x8, PT ;  /* 0x0000000802047817 */ /* 0x000fe20003800200 */
[----:B------:R-:W-:Y:S01]  /*02e0*/  IMAD.SHL.U32 R12, R12, 0x10, RZ ;  /* 0x000000100c0c7824 */ /* 0x000fe200078e00ff */
[----:B------:R-:W-:Y:S01]  /*02f0*/  SHF.R.U32.HI R86, RZ, 0x2, R85 ;  /* 0x00000002ff567819 */ /* 0x000fe20000011655 */
[----:B------:R-:W-:Y:S01]  /*0300*/  CS2R R146, SRZ ;  /* 0x0000000000927805 */ /* 0x000fe2000001ff00 */
[----:B------:R-:W-:Y:S01]  /*0310*/  IABS R15, R4 ;  /* 0x00000004000f7213 */ /* 0x000fe20000000000 */
[----:B------:R-:W-:Y:S01]  /*0320*/  CS2R R64, SRZ ;  /* 0x0000000000407805 */ /* 0x000fe2000001ff00 */
[C---:B------:R-:W-:Y:S01]  /*0330*/  LOP3.LUT R14, R12.reuse, 0x10, R252, 0xf8, !PT ;  /* 0x000000100c0e7812 */ /* 0x040fe200078ef8fc */
[----:B------:R-:W-:Y:S01]  /*0340*/  CS2R R66, SRZ ;  /* 0x0000000000427805 */ /* 0x000fe2000001ff00 */
[----:B------:R-:W1:Y:S01]  /*0350*/  I2F.RP R5, R15 ;  /* 0x0000000f00057306 */ /* 0x000e620000209400 */
[----:B------:R-:W-:Y:S01]  /*0360*/  LOP3.LUT R16, R12, 0x30, R251, 0xf8, !PT ;  /* 0x000000300c107812 */ /* 0x000fe200078ef8fb */
        /* <DEDUP_REMOVED lines=14> */
[----:B-1----:R-:W1:Y:S01]  /*0450*/  MUFU.RCP R5, R5 ;  /* 0x0000000500057308 */ /* 0x002e620000001000 */
        /* <DEDUP_REMOVED lines=12> */
[----:B------:R-:W-:Y:S01]  /*0520*/  UMOV UR4, 0xffffffff ;  /* 0xffffffff00047882 */ /* 0x000fe20000000000 */
[----:B-1----:R-:W-:-:S02]  /*0530*/  IADD3 R2, R5, 0xffffffe, RZ ;  /* 0x0ffffffe05027810 */ /* 0x002fc40007ffe0ff */
[----:B------:R-:W-:Y:S02]  /*0540*/  IABS R5, R11 ;  /* 0x0000000b00057213 */ /* 0x000fe40000000000 */
[----:B------:R1:W2:Y:S02]  /*0550*/  F2I.FTZ.U32.TRUNC.NTZ R3, R2 ;  /* 0x0000000200037305 */ /* 0x0002a4000021f000 */
[----:B-1----:R-:W-:Y:S02]  /*0560*/  IMAD.MOV.U32 R2, RZ, RZ, RZ ;  /* 0x000000ffff027224 */ /* 0x002fe400078e00ff */
[----:B--2---:R-:W-:-:S04]  /*0570*/  IMAD.MOV R6, RZ, RZ, -R3 ;  /* 0x000000ffff067224 */ /* 0x004fc800078e0a03 */
[----:B------:R-:W-:Y:S01]  /*0580*/  IMAD R7, R6, R15, RZ ;  /* 0x0000000f06077224 */ /* 0x000fe200078e02ff */
[----:B------:R-:W-:-:S03]  /*0590*/  IABS R6, R4 ;  /* 0x0000000400067213 */ /* 0x000fc60000000000 */
[----:B------:R-:W-:Y:S01]  /*05a0*/  IMAD.HI.U32 R3, R3, R7, R2 ;  /* 0x0000000703037227 */ /* 0x000fe200078e0002 */
[----:B------:R-:W-:Y:S02]  /*05b0*/  SHF.R.U32.HI R7, RZ, 0x3, R8 ;  /* 0x00000003ff077819 */ /* 0x000fe40000011608 */
[----:B------:R-:W-:Y:S01]  /*05c0*/  SHF.R.U32.HI R8, RZ, 0x3, R85 ;  /* 0x00000003ff087819 */ /* 0x000fe20000011655 */
[----:B------:R-:W-:Y:S01]  /*05d0*/  IMAD.MOV R13, RZ, RZ, -R6 ;  /* 0x000000ffff0d7224 */ /* 0x000fe200078e0a06 */
[----:B------:R-:W-:Y:S01]  /*05e0*/  SHF.R.U32.HI R6, RZ, 0x3, R252 ;  /* 0x00000003ff067819 */ /* 0x000fe200000116fc */
[----:B------:R-:W-:-:S03]  /*05f0*/  IMAD.HI.U32 R2, R3, R5, RZ ;  /* 0x0000000503027227 */ /* 0x000fc600078e00ff */
[----:B------:R-:W-:Y:S01]  /*0600*/  SGXT.U32 R6, R6, 0x1 ;  /* 0x000000010606781a */ /* 0x000fe20000000000 */
[----:B------:R-:W-:Y:S02]  /*0610*/  IMAD R2, R2, R13, R5 ;  /* 0x0000000d02027224 */ /* 0x000fe400078e0205 */
[----:B------:R-:W-:Y:S01]  /*0620*/  IMAD R5, R0, -0x60, R11 ;  /* 0xffffffa000057824 */ /* 0x000fe200078e020b */
[----:B------:R-:W-:Y:S02]  /*0630*/  LOP3.LUT R7, R8, R6, R7, 0xfe, !PT ;  /* 0x0000000608077212 */ /* 0x000fe400078efe07 */
[----:B------:R-:W-:Y:S02]  /*0640*/  ISETP.GT.U32.AND P0, PT, R15, R2, PT ;  /* 0x000000020f00720c */ /* 0x000fe40003f04070 */
[----:B------:R-:W-:Y:S02]  /*0650*/  IABS R10, R5 ;  /* 0x00000005000a7213 */ /* 0x000fe40000000000 */
[----:B------:R-:W-:-:S03]  /*0660*/  SHF.R.U32.HI R8, RZ, 0x3, R84 ;  /* 0x00000003ff087819 */ /* 0x000fc60000011654 */
[----:B------:R-:W-:Y:S01]  /*0670*/  IMAD.HI.U32 R6, R3, R10, RZ ;  /* 0x0000000a03067227 */ /* 0x000fe200078e00ff */
[----:B------:R-:W-:-:S03]  /*0680*/  LOP3.LUT R8, R9, R7, R8, 0xfe, !PT ;  /* 0x0000000709087212 */ /* 0x000fc600078efe08 */
[----:B------:R-:W-:Y:S02]  /*0690*/  IMAD R7, R6, R13, R10 ;  /* 0x0000000d06077224 */ /* 0x000fe400078e020a */
[----:B------:R-:W-:Y:S02]  /*06a0*/  @!P0 IMAD.IADD R2, R2, 0x1, -R15 ;  /* 0x0000000102028824 */ /* 0x000fe400078e0a0f */
[----:B------:R-:W-:Y:S01]  /*06b0*/  IMAD.SHL.U32 R3, R252, 0x10, RZ ;  /* 0x00000010fc037824 */ /* 0x000fe200078e00ff */
[C---:B------:R-:W-:Y:S02]  /*06c0*/  ISETP.GT.U32.AND P2, PT, R15.reuse, R7, PT ;  /* 0x000000070f00720c */ /* 0x040fe40003f44070 */
[----:B------:R-:W-:Y:S02]  /*06d0*/  ISETP.GT.U32.AND P0, PT, R15, R2, PT ;  /* 0x000000020f00720c */ /* 0x000fe40003f04070 */
[C---:B------:R-:W-:Y:S02]  /*06e0*/  LOP3.LUT R10, R3.reuse, 0x10, RZ, 0xc0, !PT ;  /* 0x00000010030a7812 */ /* 0x040fe400078ec0ff */
[----:B------:R-:W-:-:S02]  /*06f0*/  LOP3.LUT R11, R3, 0x20, RZ, 0xc0, !PT ;  /* 0x00000020030b7812 */ /* 0x000fc400078ec0ff */
[C---:B------:R-:W-:Y:S02]  /*0700*/  LOP3.LUT R229, R3.reuse, 0x30, RZ, 0xc0, !PT ;  /* 0x0000003003e57812 */ /* 0x040fe400078ec0ff */
[----:B------:R-:W-:Y:S02]  /*0710*/  LOP3.LUT R196, R12, 0x30, R3, 0xf8, !PT ;  /* 0x000000300cc47812 */ /* 0x000fe400078ef803 */
[----:B------:R-:W-:Y:S01]  /*0720*/  LOP3.LUT R3, R3, 0x20, R10, 0x2e, !PT ;  /* 0x0000002003037812 */ /* 0x000fe200078e2e0a */
[--C-:B------:R-:W-:Y:S01]  /*0730*/  @!P2 IMAD.IADD R7, R7, 0x1, -R15.reuse ;  /* 0x000000010707a824 */ /* 0x100fe200078e0a0f */
[----:B------:R-:W-:Y:S01]  /*0740*/  LOP3.LUT R11, R11, 0x10, R252, 0xf8, !PT ;  /* 0x000000100b0b7812 */ /* 0x000fe200078ef8fc */
[----:B------:R-:W-:Y:S01]  /*0750*/  @!P0 IMAD.IADD R2, R2, 0x1, -R15 ;  /* 0x0000000102028824 */ /* 0x000fe200078e0a0f */
[----:B------:R-:W-:Y:S02]  /*0760*/  LOP3.LUT R13, R3, R12, RZ, 0xfc, !PT ;  /* 0x0000000c030d7212 */ /* 0x000fe400078efcff */
[----:B------:R-:W-:Y:S01]  /*0770*/  LOP3.LUT R3, R5, R4, RZ, 0x3c, !PT ;  /* 0x0000000405037212 */ /* 0x000fe200078e3cff */
[----:B------:R-:W-:Y:S01]  /*0780*/  @!P1 IMAD.MOV R2, RZ, RZ, -R2 ;  /* 0x000000ffff029224 */ /* 0x000fe200078e0a02 */
[----:B------:R-:W-:-:S02]  /*0790*/  ISETP.GE.U32.AND P1, PT, R7, R15, PT ;  /* 0x0000000f0700720c */ /* 0x000fc40003f26070 */
[----:B------:R-:W-:Y:S02]  /*07a0*/  LOP3.LUT R11, R11, R12, RZ, 0xfc, !PT ;  /* 0x0000000c0b0b7212 */ /* 0x000fe400078efcff */
[----:B------:R-:W-:Y:S02]  /*07b0*/  ISETP.GE.AND P3, PT, R3, RZ, PT ;  /* 0x000000ff0300720c */ /* 0x000fe40003f66270 */
[----:B------:R-:W-:Y:S02]  /*07c0*/  LOP3.LUT R10, R11, 0x60, R10, 0x1e, !PT ;  /* 0x000000600b0a7812 */ /* 0x000fe400078e1e0a */
[----:B------:R-:W-:Y:S02]  /*07d0*/  ISETP.NE.AND P0, PT, R4, RZ, PT ;  /* 0x000000ff0400720c */ /* 0x000fe40003f05270 */
[----:B------:R-:W-:Y:S01]  /*07e0*/  LOP3.LUT R5, RZ, R4, RZ, 0x33, !PT ;  /* 0x00000004ff057212 */ /* 0x000fe200078e33ff */
[----:B------:R-:W-:Y:S01]  /*07f0*/  IMAD.MOV.U32 R4, RZ, RZ, RZ ;  /* 0x000000ffff047224 */ /* 0x000fe200078e00ff */
[----:B------:R-:W-:-:S02]  /*0800*/  LOP3.LUT R11, R9, 0x8, R252, 0xf8, !PT ;  /* 0x00000008090b7812 */ /* 0x000fc400078ef8fc */
[----:B------:R-:W-:Y:S02]  /*0810*/  @!P2 IADD3 R6, R6, 0x1, RZ ;  /* 0x000000010606a810 */ /* 0x000fe40007ffe0ff */
[----:B------:R-:W-:Y:S01]  /*0820*/  SEL R3, R5, R2, !P0 ;  /* 0x0000000205037207 */ /* 0x000fe20004000000 */
[----:B------:R-:W-:Y:S01]  /*0830*/  IMAD.MOV.U32 R2, RZ, RZ, RZ ;  /* 0x000000ffff027224 */ /* 0x000fe200078e00ff */
[--C-:B------:R-:W-:Y:S02]  /*0840*/  LOP3.LUT R11, R11, 0x7, R252.reuse, 0xf8, !PT ;  /* 0x000000070b0b7812 */ /* 0x100fe400078ef8fc */
[----:B------:R-:W-:Y:S01]  /*0850*/  @P1 IADD3 R6, R6, 0x1, RZ ;  /* 0x0000000106061810 */ /* 0x000fe20007ffe0ff */
[----:B------:R-:W-:Y:S01]  /*0860*/  IMAD R3, R0, 0x8, R3 ;  /* 0x0000000800037824 */ /* 0x000fe200078e0203 */
[--C-:B------:R-:W-:Y:S01]  /*0870*/  LOP3.LUT R9, R9, 0xf, R252.reuse, 0xf8, !PT ;  /* 0x0000000f09097812 */ /* 0x100fe200078ef8fc */
[----:B------:R-:W-:Y:S01]  /*0880*/  IMAD.SHL.U32 R11, R11, 0x80, RZ ;  /* 0x000000800b0b7824 */ /* 0x000fe200078e00ff */
[----:B------:R-:W-:Y:S01]  /*0890*/  LOP3.LUT R0, R13, 0x10, R252, 0x78, !PT ;  /* 0x000000100d007812 */ /* 0x000fe200078e78fc */
[----:B------:R-:W-:Y:S01]  /*08a0*/  @!P3 IMAD.MOV R6, RZ, RZ, -R6 ;  /* 0x000000ffff06b224 */ /* 0x000fe200078e0a06 */
[----:B------:R-:W-:Y:S01]  /*08b0*/  LOP3.LUT R234, R196, 0x10, R252, 0x78, !PT ;  /* 0x00000010c4ea7812 */ /* 0x000fe200078e78fc */
[----:B------:R-:W-:Y:S01]  /*08c0*/  IMAD.SHL.U32 R248, R3, 0x80, RZ ;  /* 0x0000008003f87824 */ /* 0x000fe200078e00ff */
[----:B------:R-:W-:Y:S01]  /*08d0*/  IADD3 R239, R11, 0x1000, RZ ;  /* 0x000010000bef7810 */ /* 0x000fe20007ffe0ff */
[----:B------:R-:W-:Y:S01]  /*08e0*/  IMAD.SHL.U32 R9, R9, 0x80, RZ ;  /* 0x0000008009097824 */ /* 0x000fe200078e00ff */
[----:B------:R-:W-:-:S02]  /*08f0*/  IADD3 R235, R11, 0x2000, RZ ;  /* 0x000020000beb7810 */ /* 0x000fc40007ffe0ff */
[----:B------:R-:W-:Y:S02]  /*0900*/  IADD3 R11, R11, 0x3000, RZ ;  /* 0x000030000b0b7810 */ /* 0x000fe40007ffe0ff */
[----:B------:R-:W-:Y:S01]  /*0910*/  SEL R249, R5, R6, !P0 ;  /* 0x0000000605f97207 */ /* 0x000fe20004000000 */
[----:B------:R-:W-:Y:S01]  /*0920*/  IMAD.SHL.U32 R5, R85, 0x2, RZ ;  /* 0x0000000255057824 */ /* 0x000fe200078e00ff */
[----:B------:R-:W-:Y:S01]  /*0930*/  LOP3.LUT R14, R14, 0x40, R229, 0x1e, !PT ;  /* 0x000000400e0e7812 */ /* 0x000fe200078e1ee5 */
[----:B------:R-:W-:Y:S01]  /*0940*/  IMAD.MOV.U32 R6, RZ, RZ, RZ ;  /* 0x000000ffff067224 */ /* 0x000fe200078e00ff */
[----:B------:R-:W-:Y:S01]  /*0950*/  LOP3.LUT R3, R248, R8, RZ, 0xfc, !PT ;  /* 0x00000008f8037212 */ /* 0x000fe200078efcff */
[----:B------:R-:W-:Y:S01]  /*0960*/  IMAD.SHL.U32 R249, R249, 0x100, RZ ;  /* 0x00000100f9f97824 */ /* 0x000fe200078e00ff */
[C---:B------:R-:W-:Y:S02]  /*0970*/  LOP3.LUT R245, R0.reuse, R9, RZ, 0xfc, !PT ;  /* 0x0000000900f57212 */ /* 0x040fe400078efcff */
[----:B------:R-:W-:-:S02]  /*0980*/  LOP3.LUT R241, R0, R239, RZ, 0xfc, !PT ;  /* 0x000000ef00f17212 */ /* 0x000fc400078efcff */
[C---:B------:R-:W-:Y:S02]  /*0990*/  LOP3.LUT R237, R0.reuse, R235, RZ, 0xfc, !PT ;  /* 0x000000eb00ed7212 */ /* 0x040fe400078efcff */
[----:B------:R-:W-:Y:S02]  /*09a0*/  LOP3.LUT R233, R0, R11, RZ, 0xfc, !PT ;  /* 0x0000000b00e97212 */ /* 0x000fe400078efcff */
[----:B------:R-:W-:Y:S02]  /*09b0*/  LOP3.LUT R250, R196, 0x30, R251, 0x78, !PT ;  /* 0x00000030c4fa7812 */ /* 0x000fe400078e78fb */
[----:B------:R-:W-:Y:S02]  /*09c0*/  LOP3.LUT R0, R8, 0x20, RZ, 0xfc, !PT ;  /* 0x0000002008007812 */ /* 0x000fe400078efcff */
[----:B------:R-:W-:Y:S02]  /*09d0*/  LOP3.LUT R246, R234, R9, RZ, 0xfc, !PT ;  /* 0x00000009eaf67212 */ /* 0x000fe400078efcff */
[-C--:B------:R-:W-:Y:S01]  /*09e0*/  LOP3.LUT R242, R239, R234.reuse, RZ, 0xfc, !PT ;  /* 0x000000eaeff27212 */ /* 0x080fe200078efcff */
[----:B------:R-:W-:Y:S01]  /*09f0*/  IMAD.IADD R27, R0, 0x1, R249 ;  /* 0x00000001001b7824 */ /* 0x000fe200078e02f9 */
[----:B------:R-:W-:-:S02]  /*0a00*/  LOP3.LUT R238, R235, R234, RZ, 0xfc, !PT ;  /* 0x000000eaebee7212 */ /* 0x000fc400078efcff */
[----:B------:R-:W-:Y:S02]  /*0a10*/  LOP3.LUT R234, R11, R234, RZ, 0xfc, !PT ;  /* 0x000000ea0bea7212 */ /* 0x000fe400078efcff */
[-C--:B------:R-:W-:Y:S01]  /*0a20*/  LOP3.LUT R232, R14, R11.reuse, RZ, 0xfc, !PT ;  /* 0x0000000b0ee87212 */ /* 0x080fe200078efcff */
[----:B------:R-:W-:Y:S01]  /*0a30*/  STL [R1], R27 ;  /* 0x0000001b01007387 */ /* 0x000fe20000100800 */
[----:B------:R-:W-:Y:S01]  /*0a40*/  LOP3.LUT R231, R10, R11, RZ, 0xfc, !PT ;  /* 0x0000000b0ae77212 */ /* 0x000fe200078efcff */
[----:B------:R-:W-:Y:S01]  /*0a50*/  IMAD.HI R11, R3, -0x6e5d4c3b, R2 ;  /* 0x91a2b3c5030b7827 */ /* 0x000fe200078e0202 */
[----:B------:R-:W-:Y:S02]  /*0a60*/  LOP3.LUT R7, R250, R5, RZ, 0x3c, !PT ;  /* 0x00000005fa077212 */ /* 0x000fe400078e3cff */
[----:B------:R-:W-:Y:S01]  /*0a70*/  LOP3.LUT R2, R8, 0x40, RZ, 0xfc, !PT ;  /* 0x0000004008027812 */ /* 0x000fe200078efcff */
[----:B------:R-:W-:Y:S01]  /*0a80*/  IMAD.IADD R5, R248, 0x1, R0 ;  /* 0x00000001f8057824 */ /* 0x000fe200078e0200 */
[----:B------:R-:W-:Y:S01]  /*0a90*/  LOP3.LUT R247, R249, R8, RZ, 0xfc, !PT ;  /* 0x00000008f9f77212 */ /* 0x000fe200078efcff */
[----:B------:R-:W-:Y:S01]  /*0aa0*/  IMAD R190, R8, 0x80, R7 ;  /* 0x0000008008be7824 */ /* 0x000fe200078e0207 */
[----:B------:R-:W-:Y:S01]  /*0ab0*/  SHF.R.U32.HI R0, RZ, 0x1f, R11 ;  /* 0x0000001fff007819 */ /* 0x000fe2000001160b */
[----:B------:R-:W-:Y:S01]  /*0ac0*/  IMAD.IADD R7, R248, 0x1, R2 ;  /* 0x00000001f8077824 */ /* 0x000fe200078e0202 */
[----:B------:R-:W-:Y:S01]  /*0ad0*/  LOP3.LUT R240, R14, R239, RZ, 0xfc, !PT ;  /* 0x000000ef0ef07212 */ /* 0x000fe200078efcff */
[----:B------:R-:W-:Y:S01]  /*0ae0*/  IMAD.IADD R26, R2, 0x1, R249 ;  /* 0x00000001021a7824 */ /* 0x000fe200078e02f9 */
[----:B------:R-:W-:Y:S01]  /*0af0*/  PRMT R2, R27, 0x9910, RZ ;  /* 0x000099101b027816 */ /* 0x000fe200000000ff */
[----:B------:R-:W-:Y:S01]  /*0b00*/  IMAD.HI R12, R247, 0x2aaaaaab, RZ ;  /* 0x2aaaaaabf70c7827 */ /* 0x000fe200078e02ff */
[----:B------:R-:W-:-:S02]  /*0b10*/  LEA.HI R11, R11, R0, RZ, 0x15 ;  /* 0x000000000b0b7211 */ /* 0x000fc400078fa8ff */
[----:B------:R-:W-:Y:S01]  /*0b20*/  LOP3.LUT R236, R14, R235, RZ, 0xfc, !PT ;  /* 0x000000eb0eec7212 */ /* 0x000fe200078efcff */
[----:B------:R-:W-:Y:S01]  /*0b30*/  IMAD R0, R2, 0x2aab, RZ ;  /* 0x00002aab02007824 */ /* 0x000fe200078e02ff */
[C---:B------:R-:W-:Y:S01]  /*0b40*/  LOP3.LUT R243, R10.reuse, R9, RZ, 0xfc, !PT ;  /* 0x000000090af37212 */ /* 0x040fe200078efcff */
[----:B------:R-:W-:Y:S01]  /*0b50*/  IMAD.HI R4, R5, -0x6e5d4c3b, R4 ;  /* 0x91a2b3c505047827 */ /* 0x000fe200078e0204 */
[C---:B------:R-:W-:Y:S01]  /*0b60*/  LOP3.LUT R239, R10.reuse, R239, RZ, 0xfc, !PT ;  /* 0x000000ef0aef7212 */ /* 0x040fe200078efcff */
[----:B------:R1:W-:Y:S01]  /*0b70*/  STL [R1+0x4], R26 ;  /* 0x0000041a01007387 */ /* 0x0003e20000100800 */
[----:B------:R-:W-:Y:S01]  /*0b80*/  LOP3.LUT R235, R10, R235, RZ, 0xfc, !PT ;  /* 0x000000eb0aeb7212 */ /* 0x000fe200078efcff */
[----:B------:R-:W-:Y:S01]  /*0b90*/  IMAD R11, R11, -0xe10, R3 ;  /* 0xfffff1f00b0b7824 */ /* 0x000fe200078e0203 */
[----:B------:R-:W-:Y:S01]  /*0ba0*/  LOP3.LUT R10, R8, 0x60, RZ, 0xfc, !PT ;  /* 0x00000060080a7812 */ /* 0x000fe200078efcff */
[----:B------:R-:W-:Y:S01]  /*0bb0*/  IMAD.HI R6, R7, -0x6e5d4c3b, R6 ;  /* 0x91a2b3c507067827 */ /* 0x000fe200078e0206 */
[----:B------:R-:W-:-:S02]  /*0bc0*/  SHF.R.U32.HI R13, RZ, 0x1f, R12 ;  /* 0x0000001fff0d7819 */ /* 0x000fc4000001160c */
[----:B------:R-:W-:Y:S01]  /*0bd0*/  SHF.R.S32.HI R0, RZ, 0x10, R0 ;  /* 0x00000010ff007819 */ /* 0x000fe20000011400 */
[----:B------:R-:W-:Y:S01]  /*0be0*/  IMAD.IADD R36, R10, 0x1, R249 ;  /* 0x000000010a247824 */ /* 0x000fe200078e02f9 */
[----:B------:R-:W-:Y:S01]  /*0bf0*/  LEA.HI R12, R12, R13, RZ, 0x17 ;  /* 0x0000000d0c0c7211 */ /* 0x000fe200078fb8ff */
[----:B------:R-:W-:Y:S01]  /*0c00*/  IMAD.MOV.U32 R8, RZ, RZ, RZ ;  /* 0x000000ffff087224 */ /* 0x000fe200078e00ff */
[----:B------:R-:W-:Y:S02]  /*0c10*/  SHF.R.U32.HI R13, RZ, 0x1f, R4 ;  /* 0x0000001fff0d7819 */ /* 0x000fe40000011604 */
[----:B------:R-:W-:Y:S01]  /*0c20*/  LOP3.LUT R3, R0, 0xffff, RZ, 0xc0, !PT ;  /* 0x0000ffff00037812 */ /* 0x000fe200078ec0ff */
[----:B------:R-:W-:Y:S01]  /*0c30*/  IMAD R12, R12, -0xc00, R247 ;  /* 0xfffff4000c0c7824 */ /* 0x000fe200078e02f7 */
[----:B------:R-:W-:Y:S01]  /*0c40*/  LEA.HI R13, R4, R13, RZ, 0x15 ;  /* 0x0000000d040d7211 */ /* 0x000fe200078fa8ff */
[----:B------:R-:W-:Y:S01]  /*0c50*/  STL [R1+0x8], R36 ;  /* 0x0000082401007387 */ /* 0x000fe20000100800 */
[----:B------:R-:W-:Y:S01]  /*0c60*/  LOP3.LUT R244, R14, R9, RZ, 0xfc, !PT ;  /* 0x000000090ef47212 */ /* 0x000fe200078efcff */
[----:B------:R-:W-:Y:S01]  /*0c70*/  IMAD.IADD R9, R248, 0x1, R10 ;  /* 0x00000001f8097824 */ /* 0x000fe200078e020a */
[----:B------:R-:W-:Y:S01]  /*0c80*/  SHF.R.U32.HI R0, RZ, 0xf, R3 ;  /* 0x0000000fff007819 */ /* 0x000fe20000011603 */
[----:B------:R-:W-:Y:S01]  /*0c90*/  IMAD R13, R13, -0xe10, R5 ;  /* 0xfffff1f00d0d7824 */ /* 0x000fe200078e0205 */
[----:B------:R-:W-:Y:S01]  /*0ca0*/  PRMT R4, R36, 0x9910, RZ ;  /* 0x0000991024047816 */ /* 0x000fe200000000ff */
[----:B------:R-:W-:Y:S01]  /*0cb0*/  IMAD.HI R8, R9, -0x6e5d4c3b, R8 ;  /* 0x91a2b3c509087827 */ /* 0x000fe200078e0208 */
[----:B------:R-:W-:-:S02]  /*0cc0*/  PRMT R14, R26, 0x9910, RZ ;  /* 0x000099101a0e7816 */ /* 0x000fc400000000ff */
[----:B------:R-:W-:Y:S01]  /*0cd0*/  LEA.HI R0, R3, R0, RZ, 0x17 ;  /* 0x0000000003007211 */ /* 0x000fe200078fb8ff */
[----:B------:R-:W-:Y:S01]  /*0ce0*/  IMAD.MOV.U32 R3, RZ, RZ, R4 ;  /* 0x000000ffff037224 */ /* 0x000fe200078e0004 */
[----:B------:R-:W-:Y:S01]  /*0cf0*/  SHF.R.U32.HI R15, RZ, 0x1f, R6 ;  /* 0x0000001fff0f7819 */ /* 0x000fe20000011606 */
[----:B------:R-:W-:Y:S01]  /*0d00*/  IMAD R2, R14, 0x2aab, RZ ;  /* 0x00002aab0e027824 */ /* 0x000fe200078e02ff */
[----:B------:R-:W-:Y:S01]  /*0d10*/  PRMT R0, R0, 0x9910, RZ ;  /* 0x0000991000007816 */ /* 0x000fe200000000ff */
[----:B------:R-:W-:Y:S01]  /*0d20*/  IMAD R3, R3, 0x2aab, RZ ;  /* 0x00002aab03037824 */ /* 0x000fe200078e02ff */
[----:B------:R-:W-:Y:S01]  /*0d30*/  IADD3 R34, R247, 0x80, RZ ;  /* 0x00000080f7227810 */ /* 0x000fe20007ffe0ff */
[----:B------:R-:W-:Y:S01]  /*0d40*/  IMAD R35, R12, 0x3000, RZ ;  /* 0x000030000c237824 */ /* 0x000fe200078e02ff */
[----:B------:R-:W-:Y:S01]  /*0d50*/  SHF.R.S32.HI R2, RZ, 0x10, R2 ;  /* 0x00000010ff027819 */ /* 0x000fe20000011402 */
[----:B------:R-:W-:Y:S01]  /*0d60*/  IMAD R0, R0, 0xc00, RZ ;  /* 0x00000c0000007824 */ /* 0x000fe200078e02ff */
[----:B------:R-:W-:Y:S01]  /*0d70*/  SHF.R.S32.HI R3, RZ, 0x10, R3 ;  /* 0x00000010ff037819 */ /* 0x000fe20000011403 */
[----:B------:R-:W-:Y:S01]  /*0d80*/  IMAD R29, R13, 0x3000, RZ ;  /* 0x000030000d1d7824 */ /* 0x000fe200078e02ff */
[----:B------:R-:W-:Y:S01]  /*0d90*/  LOP3.LUT R5, R2, 0xffff, RZ, 0xc0, !PT ;  /* 0x0000ffff02057812 */ /* 0x000fe200078ec0ff */
[----:B------:R-:W-:Y:S01]  /*0da0*/  IMAD.MOV R0, RZ, RZ, -R0 ;  /* 0x000000ffff007224 */ /* 0x000fe200078e0a00 */
[----:B------:R-:W-:Y:S01]  /*0db0*/  LEA.HI R15, R6, R15, RZ, 0x15 ;  /* 0x0000000f060f7211 */ /* 0x000fe200078fa8ff */
[----:B------:R-:W-:Y:S01]  /*0dc0*/  STL [R1+0x18], R34 ;  /* 0x0000182201007387 */ /* 0x000fe20000100800 */
[----:B------:R-:W-:-:S02]  /*0dd0*/  LOP3.LUT R6, R3, 0xffff, RZ, 0xc0, !PT ;  /* 0x0000ffff03067812 */ /* 0x000fc400078ec0ff */
[----:B------:R-:W-:Y:S01]  /*0de0*/  SHF.R.U32.HI R2, RZ, 0xf, R5 ;  /* 0x0000000fff027819 */ /* 0x000fe20000011605 */
[----:B------:R-:W-:Y:S01]  /*0df0*/  IMAD R15, R15, -0xe10, R7 ;  /* 0xfffff1f00f0f7824 */ /* 0x000fe200078e0207 */
[----:B------:R-:W-:Y:S02]  /*0e00*/  PRMT R4, R34, 0x9910, RZ ;  /* 0x0000991022047816 */ /* 0x000fe400000000ff */
[----:B------:R-:W-:Y:S01]  /*0e10*/  SHF.R.U32.HI R3, RZ, 0xf, R6 ;  /* 0x0000000fff037819 */ /* 0x000fe20000011606 */
[----:B------:R-:W-:Y:S01]  /*0e20*/  IMAD R31, R15, 0x3000, RZ ;  /* 0x000030000f1f7824 */ /* 0x000fe200078e02ff */
[----:B------:R-:W-:Y:S01]  /*0e30*/  SHF.R.U32.HI R17, RZ, 0x1f, R8 ;  /* 0x0000001fff117819 */ /* 0x000fe20000011608 */
[----:B------:R-:W-:Y:S01]  /*0e40*/  IMAD R4, R4, 0x2aab, RZ ;  /* 0x00002aab04047824 */ /* 0x000fe200078e02ff */
[----:B------:R-:W-:Y:S02]  /*0e50*/  LEA.HI R2, R5, R2, RZ, 0x17 ;  /* 0x0000000205027211 */ /* 0x000fe400078fb8ff */
[----:B------:R-:W-:-:S02]  /*0e60*/  IADD3 R30, R247, 0xc0, RZ ;  /* 0x000000c0f71e7810 */ /* 0x000fc40007ffe0ff */
[----:B------:R-:W-:Y:S02]  /*0e70*/  LEA.HI R3, R6, R3, RZ, 0x17 ;  /* 0x0000000306037211 */ /* 0x000fe400078fb8ff */
[----:B------:R-:W-:Y:S02]  /*0e80*/  LEA.HI R17, R8, R17, RZ, 0x15 ;  /* 0x0000001108117211 */ /* 0x000fe400078fa8ff */
[----:B------:R-:W-:Y:S02]  /*0e90*/  PRMT R2, R2, 0x9910, RZ ;  /* 0x0000991002027816 */ /* 0x000fe400000000ff */
[----:B------:R-:W-:Y:S01]  /*0ea0*/  PRMT R7, R30, 0x9910, RZ ;  /* 0x000099101e077816 */ /* 0x000fe200000000ff */
[----:B------:R-:W-:Y:S01]  /*0eb0*/  IMAD R17, R17, -0xe10, R9 ;  /* 0xfffff1f011117824 */ /* 0x000fe200078e0209 */
[----:B------:R-:W-:Y:S01]  /*0ec0*/  PRMT R0, R0, 0x7710, RZ ;  /* 0x0000771000007816 */ /* 0x000fe200000000ff */
[----:B------:R-:W-:Y:S01]  /*0ed0*/  IMAD R2, R2, 0xc00, RZ ;  /* 0x00000c0002027824 */ /* 0x000fe200078e02ff */
[----:B------:R-:W-:Y:S01]  /*0ee0*/  IADD3 R28, R247, 0xe0, RZ ;  /* 0x000000e0f71c7810 */ /* 0x000fe20007ffe0ff */
[----:B------:R-:W-:Y:S01]  /*0ef0*/  IMAD R8, R7, 0x2aab, RZ ;  /* 0x00002aab07087824 */ /* 0x000fe200078e02ff */
[----:B------:R-:W-:Y:S01]  /*0f00*/  SHF.R.S32.HI R4, RZ, 0x10, R4 ;  /* 0x00000010ff047819 */ /* 0x000fe20000011404 */
[----:B------:R-:W-:Y:S01]  /*0f10*/  IMAD.IADD R0, R27, 0x1, R0 ;  /* 0x000000011b007824 */ /* 0x000fe200078e0200 */
[----:B------:R-:W-:Y:S01]  /*0f20*/  PRMT R3, R3, 0x9910, RZ ;  /* 0x0000991003037816 */ /* 0x000fe200000000ff */
[----:B------:R-:W-:Y:S01]  /*0f30*/  IMAD.MOV R2, RZ, RZ, -R2 ;  /* 0x000000ffff027224 */ /* 0x000fe200078e0a02 */
[----:B------:R-:W-:Y:S01]  /*0f40*/  IADD3 R32, R247, 0xa0, RZ ;  /* 0x000000a0f7207810 */ /* 0x000fe20007ffe0ff */
[----:B------:R-:W-:Y:S01]  /*0f50*/  IMAD R33, R17, 0x3000, RZ ;  /* 0x0000300011217824 */ /* 0x000fe200078e02ff */
[----:B------:R-:W-:Y:S01]  /*0f60*/  PRMT R9, R28, 0x9910, RZ ;  /* 0x000099101c097816 */ /* 0x000fe200000000ff */
[----:B------:R-:W-:Y:S01]  /*0f70*/  IMAD R3, R3, 0xc00, RZ ;  /* 0x00000c0003037824 */ /* 0x000fe200078e02ff */
[----:B------:R-:W-:Y:S01]  /*0f80*/  LOP3.LUT R7, R4, 0xffff, RZ, 0xc0, !PT ;  /* 0x0000ffff04077812 */ /* 0x000fe200078ec0ff */
[----:B------:R-:W-:Y:S01]  /*0f90*/  STL [R1+0x2c], R32 ;  /* 0x00002c2001007387 */ /* 0x000fe20000100800 */
[----:B------:R-:W-:Y:S01]  /*0fa0*/  PRMT R5, R32, 0x9910, RZ ;  /* 0x0000991020057816 */ /* 0x000fe200000000ff */
[----:B------:R-:W-:Y:S01]  /*0fb0*/  IMAD R10, R9, 0x2aab, RZ ;  /* 0x00002aab090a7824 */ /* 0x000fe200078e02ff */
[----:B------:R-:W-:Y:S01]  /*0fc0*/  SHF.R.U32.HI R4, RZ, 0xf, R7 ;  /* 0x0000000fff047819 */ /* 0x000fe20000011607 */
[----:B------:R-:W-:Y:S01]  /*0fd0*/  IMAD R9, R11, 0x3000, RZ ;  /* 0x000030000b097824 */ /* 0x000fe200078e02ff */
[----:B------:R-:W-:Y:S01]  /*0fe0*/  PRMT R37, R0, 0x9910, RZ ;  /* 0x0000991000257816 */ /* 0x000fe200000000ff */
[----:B------:R-:W-:Y:S01]  /*0ff0*/  IMAD.MOV R0, RZ, RZ, -R3 ;  /* 0x000000ffff007224 */ /* 0x000fe200078e0a03 */
[----:B------:R-:W-:Y:S01]  /*1000*/  SHF.R.S32.HI R6, RZ, 0x10, R8 ;  /* 0x00000010ff067819 */ /* 0x000fe20000011408 */
[----:B------:R-:W-:Y:S01]  /*1010*/  IMAD R5, R5, 0x2aab, RZ ;  /* 0x00002aab05057824 */ /* 0x000fe200078e02ff */
[----:B------:R-:W-:Y:S01]  /*1020*/  PRMT R2, R2, 0x7710, RZ ;  /* 0x0000771002027816 */ /* 0x000fe200000000ff */
[----:B------:R-:W-:Y:S01]  /*1030*/  IMAD R37, R37, 0x3000, RZ ;  /* 0x0000300025257824 */ /* 0x000fe200078e02ff */
[----:B------:R-:W-:Y:S01]  /*1040*/  LEA.HI R4, R7, R4, RZ, 0x17 ;  /* 0x0000000407047211 */ /* 0x000fe200078fb8ff */
[----:B------:R2:W-:Y:S01]  /*1050*/  STL [R1+0x30], R30 ;  /* 0x0000301e01007387 */ /* 0x0005e20000100800 */
[----:B------:R-:W-:Y:S01]  /*1060*/  LOP3.LUT R19, R6, 0xffff, RZ, 0xc0, !PT ;  /* 0x0000ffff06137812 */ /* 0x000fe200078ec0ff */
[----:B------:R-:W-:Y:S01]  /*1070*/  IMAD.IADD R2, R26, 0x1, R2 ;  /* 0x000000011a027824 */ /* 0x000fe200078e0202 */
[----:B------:R-:W-:Y:S01]  /*1080*/  SHF.R.S32.HI R7, RZ, 0x10, R10 ;  /* 0x00000010ff077819 */ /* 0x000fe2000001140a */
[----:B------:R3:W-:Y:S01]  /*1090*/  STL [R1+0x44], R28 ;  /* 0x0000441c01007387 */ /* 0x0007e20000100800 */
[----:B------:R-:W-:-:S02]  /*10a0*/  LOP3.LUT R10, R9, R196, RZ, 0xfc, !PT ;  /* 0x000000c4090a7212 */ /* 0x000fc400078efcff */
[----:B------:R-:W-:Y:S02]  /*10b0*/  PRMT R0, R0, 0x7710, RZ ;  /* 0x0000771000007816 */ /* 0x000fe400000000ff */
[----:B------:R-:W-:Y:S02]  /*10c0*/  SHF.R.S32.HI R5, RZ, 0x10, R5 ;  /* 0x00000010ff057819 */ /* 0x000fe40000011405 */
[----:B------:R-:W-:Y:S01]  /*10d0*/  SHF.R.U32.HI R6, RZ, 0xf, R19 ;  /* 0x0000000fff067819 */ /* 0x000fe20000011613 */
[----:B------:R-:W-:Y:S01]  /*10e0*/  IMAD.IADD R0, R36, 0x1, R0 ;  /* 0x0000000124007824 */ /* 0x000fe200078e0200 */
[----:B------:R-:W-:Y:S02]  /*10f0*/  IADD3 R18, P5, R10, c[0x0][0x160], RZ ;  /* 0x000058000a127a10 */ /* 0x000fe40007fbe0ff */
[----:B------:R-:W-:Y:S02]  /*1100*/  PRMT R4, R4, 0x9910, RZ ;  /* 0x0000991004047816 */ /* 0x000fe400000000ff */
[----:B------:R-:W-:-:S02]  /*1110*/  LOP3.LUT R8, R5, 0xffff, RZ, 0xc0, !PT ;  /* 0x0000ffff05087812 */ /* 0x000fc400078ec0ff */
[----:B------:R-:W-:Y:S02]  /*1120*/  LEA.HI R6, R19, R6, RZ, 0x17 ;  /* 0x0000000613067211 */ /* 0x000fe400078fb8ff */
[----:B------:R-:W-:Y:S02]  /*1130*/  PRMT R39, R2, 0x9910, RZ ;  /* 0x0000991002277816 */ /* 0x000fe400000000ff */
[----:B------:R-:W-:Y:S02]  /*1140*/  LEA.HI.X.SX32 R19, R10, c[0x0][0x164], 0x1, P5 ;  /* 0x000059000a137a11 */ /* 0x000fe400028f0eff */
[-C--:B------:R-:W-:Y:S01]  /*1150*/  LOP3.LUT R10, R35, R196.reuse, RZ, 0xfc, !PT ;  /* 0x000000c4230a7212 */ /* 0x080fe200078efcff */
[----:B------:R-:W-:Y:S01]  /*1160*/  IMAD R39, R39, 0x3000, RZ ;  /* 0x0000300027277824 */ /* 0x000fe200078e02ff */
[----:B------:R-:W-:Y:S01]  /*1170*/  PRMT R41, R0, 0x9910, RZ ;  /* 0x0000991000297816 */ /* 0x000fe200000000ff */
[----:B------:R-:W-:Y:S01]  /*1180*/  IMAD R0, R4, 0xc00, RZ ;  /* 0x00000c0004007824 */ /* 0x000fe200078e02ff */
[----:B------:R-:W-:Y:S01]  /*1190*/  SHF.R.U32.HI R5, RZ, 0xf, R8 ;  /* 0x0000000fff057819 */ /* 0x000fe20000011608 */
[----:B------:R4:W-:Y:S01]  /*11a0*/  LDGSTS.E.BYPASS.128 [R190+0x10000], [R18.64] ;  /* 0x1000000012be7fae */ /* 0x0009e2000b901c46 */
[-C--:B------:R-:W-:Y:S01]  /*11b0*/  LOP3.LUT R11, R29, R196.reuse, RZ, 0xfc, !PT ;  /* 0x000000c41d0b7212 */ /* 0x080fe200078efcff */
[----:B------:R-:W-:Y:S01]  /*11c0*/  IMAD.MOV R0, RZ, RZ, -R0 ;  /* 0x000000ffff007224 */ /* 0x000fe200078e0a00 */
[----:B-1----:R-:W-:Y:S01]  /*11d0*/  IADD3 R26, P2, R10, c[0x0][0x168], RZ ;  /* 0x00005a000a1a7a10 */ /* 0x002fe20007f5e0ff */
[----:B------:R-:W-:Y:S01]  /*11e0*/  IMAD R41, R41, 0x3000, RZ ;  /* 0x0000300029297824 */ /* 0x000fe200078e02ff */
[----:B------:R-:W-:-:S02]  /*11f0*/  LOP3.LUT R2, R37, R196, RZ, 0xfc, !PT ;  /* 0x000000c425027212 */ /* 0x000fc400078efcff */
[----:B------:R-:W-:Y:S02]  /*1200*/  LEA.HI R5, R8, R5, RZ, 0x17 ;  /* 0x0000000508057211 */ /* 0x000fe400078fb8ff */
[----:B------:R-:W-:Y:S02]  /*1210*/  LOP3.LUT R8, R7, 0xffff, RZ, 0xc0, !PT ;  /* 0x0000ffff07087812 */ /* 0x000fe400078ec0ff */
[----:B------:R-:W-:Y:S02]  /*1220*/  IADD3 R20, P6, R11, c[0x0][0x160], RZ ;  /* 0x000058000b147a10 */ /* 0x000fe40007fde0ff */
[----:B------:R-:W-:Y:S02]  /*1230*/  LEA.HI.X.SX32 R27, R10, c[0x0][0x16c], 0x1, P2 ;  /* 0x00005b000a1b7a11 */ /* 0x000fe400010f0eff */
[----:B------:R-:W-:Y:S02]  /*1240*/  LOP3.LUT R3, R39, R196, RZ, 0xfc, !PT ;  /* 0x000000c427037212 */ /* 0x000fe400078efcff */
[----:B------:R-:W-:-:S02]  /*1250*/  IADD3 R10, P3, R2, c[0x0][0x168], RZ ;  /* 0x00005a00020a7a10 */ /* 0x000fc40007f7e0ff */
[----:B------:R-:W-:Y:S02]  /*1260*/  SHF.R.U32.HI R7, RZ, 0xf, R8 ;  /* 0x0000000fff077819 */ /* 0x000fe40000011608 */
[----:B------:R-:W-:Y:S02]  /*1270*/  PRMT R0, R0, 0x7710, RZ ;  /* 0x0000771000007816 */ /* 0x000fe400000000ff */
[----:B------:R-:W-:Y:S02]  /*1280*/  LEA.HI.X.SX32 R21, R11, c[0x0][0x164], 0x1, P6 ;  /* 0x000059000b157a11 */ /* 0x000fe400030f0eff */
[----:B------:R-:W-:Y:S01]  /*1290*/  IADD3 R12, P4, R3, c[0x0][0x168], RZ ;  /* 0x00005a00030c7a10 */ /* 0x000fe20007f9e0ff */
[----:B------:R-:W-:Y:S01]  /*12a0*/  IMAD.IADD R0, R34, 0x1, R0 ;  /* 0x0000000122007824 */ /* 0x000fe200078e0200 */
[----:B------:R-:W-:Y:S02]  /*12b0*/  LEA.HI.X.SX32 R11, R2, c[0x0][0x16c], 0x1, P3 ;  /* 0x00005b00020b7a11 */ /* 0x000fe400018f0eff */
[----:B------:R-:W-:-:S02]  /*12c0*/  LOP3.LUT R2, R41, R196, RZ, 0xfc, !PT ;  /* 0x000000c429027212 */ /* 0x000fc400078efcff */
[----:B------:R-:W-:Y:S02]  /*12d0*/  LEA.HI R7, R8, R7, RZ, 0x17 ;  /* 0x0000000708077211 */ /* 0x000fe400078fb8ff */
[----:B------:R-:W-:Y:S02]  /*12e0*/  LEA.HI.X.SX32 R13, R3, c[0x0][0x16c], 0x1, P4 ;  /* 0x00005b00030d7a11 */ /* 0x000fe400020f0eff */
[----:B------:R-:W-:Y:S02]  /*12f0*/  LOP3.LUT R229, R16, 0x40, R229, 0x1e, !PT ;  /* 0x0000004010e57812 */ /* 0x000fe400078e1ee5 */
[----:B------:R-:W-:Y:S02]  /*1300*/  PRMT R3, R5, 0x9910, RZ ;  /* 0x0000991005037816 */ /* 0x000fe400000000ff */
[----:B----4-:R-:W-:Y:S02]  /*1310*/  LEA.HI.X.SX32 R19, R9, c[0x0][0x164], 0x1, P5 ;  /* 0x0000590009137a11 */ /* 0x010fe400028f0eff */
[----:B------:R-:W-:-:S02]  /*1320*/  PRMT R4, R6, 0x9910, RZ ;  /* 0x0000991006047816 */ /* 0x000fc400000000ff */
[----:B------:R-:W-:Y:S02]  /*1330*/  IADD3 R16, P5, R2, c[0x0][0x168], RZ ;  /* 0x00005a0002107a10 */ /* 0x000fe40007fbe0ff */
[----:B------:R-:W-:Y:S02]  /*1340*/  PRMT R5, R7, 0x9910, RZ ;  /* 0x0000991007057816 */ /* 0x000fe400000000ff */
[----:B------:R-:W-:Y:S01]  /*1350*/  PRMT R43, R0, 0x9910, RZ ;  /* 0x00009910002b7816 */ /* 0x000fe200000000ff */
[----:B------:R-:W-:Y:S01]  /*1360*/  IMAD R0, R3, 0xc00, RZ ;  /* 0x00000c0003007824 */ /* 0x000fe200078e02ff */
[----:B------:R-:W-:Y:S01]  /*1370*/  LEA.HI.X.SX32 R17, R2, c[0x0][0x16c], 0x1, P5 ;  /* 0x00005b0002117a11 */ /* 0x000fe200028f0eff */
[----:B------:R-:W-:Y:S01]  /*1380*/  IMAD R2, R4, 0xc00, RZ ;  /* 0x00000c0004027824 */ /* 0x000fe200078e02ff */
[-C--:B------:R-:W-:Y:S01]  /*1390*/  LOP3.LUT R8, R31, R196.reuse, RZ, 0xfc, !PT ;  /* 0x000000c41f087212 */ /* 0x080fe200078efcff */
[----:B------:R-:W-:Y:S01]  /*13a0*/  IMAD R3, R5, 0xc00, RZ ;  /* 0x00000c0005037824 */ /* 0x000fe200078e02ff */
[----:B------:R-:W-:Y:S01]  /*13b0*/  LOP3.LUT R193, R190, 0x1000, RZ, 0xfc, !PT ;  /* 0x00001000bec17812 */ /* 0x000fe200078efcff */
[----:B------:R-:W-:Y:S01]  /*13c0*/  IMAD.MOV R0, RZ, RZ, -R0 ;  /* 0x000000ffff007224 */ /* 0x000fe200078e0a00 */
[----:B------:R-:W-:Y:S01]  /*13d0*/  IADD3 R22, P0, R8, c[0x0][0x160], RZ ;  /* 0x0000580008167a10 */ /* 0x000fe20007f1e0ff */
[----:B------:R-:W-:Y:S01]  /*13e0*/  IMAD.MOV R2, RZ, RZ, -R2 ;  /* 0x000000ffff027224 */ /* 0x000fe200078e0a02 */
[----:B------:R-:W-:Y:S01]  /*13f0*/  LOP3.LUT R192, R190, 0x2000, RZ, 0xfc, !PT ;  /* 0x00002000bec07812 */ /* 0x000fe200078efcff */
[----:B------:R-:W-:Y:S01]  /*1400*/  IMAD.MOV R3, RZ, RZ, -R3 ;  /* 0x000000ffff037224 */ /* 0x000fe200078e0a03 */
[----:B------:R-:W-:Y:S01]  /*1410*/  PRMT R0, R0, 0x7710, RZ ;  /* 0x0000771000007816 */ /* 0x000fe200000000ff */
[----:B------:R1:W-:Y:S01]  /*1420*/  LDGSTS.E.BYPASS.128 [R193+0x10000], [R20.64] ;  /* 0x1000000014c17fae */ /* 0x0003e2000b901c46 */
[----:B------:R-:W-:Y:S01]  /*1430*/  PRMT R2, R2, 0x7710, RZ ;  /* 0x0000771002027816 */ /* 0x000fe200000000ff */
[----:B------:R-:W-:Y:S01]  /*1440*/  IMAD R43, R43, 0x3000, RZ ;  /* 0x000030002b2b7824 */ /* 0x000fe200078e02ff */
[----:B------:R-:W-:Y:S01]  /*1450*/  PRMT R3, R3, 0x7710, RZ ;  /* 0x0000771003037816 */ /* 0x000fe200000000ff */
[----:B------:R-:W-:Y:S01]  /*1460*/  IMAD.IADD R0, R32, 0x1, R0 ;  /* 0x0000000120007824 */ /* 0x000fe200078e0200 */
[----:B------:R-:W-:Y:S01]  /*1470*/  LEA.HI.X.SX32 R23, R8, c[0x0][0x164], 0x1, P0 ;  /* 0x0000590008177a11 */ /* 0x000fe200000f0eff */
[----:B------:R-:W-:Y:S01]  /*1480*/  IMAD.IADD R2, R30, 0x1, R2 ;  /* 0x000000011e027824 */ /* 0x000fe200078e0202 */
[-C--:B------:R-:W-:Y:S01]  /*1490*/  LOP3.LUT R8, R33, R196.reuse, RZ, 0xfc, !PT ;  /* 0x000000c421087212 */ /* 0x080fe200078efcff */
[----:B------:R-:W-:Y:S01]  /*14a0*/  IMAD.IADD R3, R28, 0x1, R3 ;  /* 0x000000011c037824 */ /* 0x000fe200078e0203 */
[----:B------:R-:W-:Y:S01]  /*14b0*/  LOP3.LUT R4, R43, R196, RZ, 0xfc, !PT ;  /* 0x000000c42b047212 */ /* 0x000fe200078efcff */
[----:B------:R4:W-:Y:S01]  /*14c0*/  LDGSTS.E.BYPASS.128 [R192+0x10000], [R22.64] ;  /* 0x1000000016c07fae */ /* 0x0009e2000b901c46 */
[----:B------:R-:W-:-:S02]  /*14d0*/  PRMT R45, R2, 0x9910, RZ ;  /* 0x00009910022d7816 */ /* 0x000fc400000000ff */
[----:B-1----:R-:W-:Y:S02]  /*14e0*/  LEA.HI.X.SX32 R21, R29, c[0x0][0x164], 0x1, P6 ;  /* 0x000059001d157a11 */ /* 0x002fe400030f0eff */
[----:B------:R-:W-:Y:S01]  /*14f0*/  PRMT R29, R0, 0x9910, RZ ;  /* 0x00009910001d7816 */ /* 0x000fe200000000ff */
[----:B------:R-:W-:Y:S01]  /*1500*/  IMAD R45, R45, 0x3000, RZ ;  /* 0x000030002d2d7824 */ /* 0x000fe200078e02ff */
[----:B------:R-:W-:Y:S02]  /*1510*/  PRMT R47, R3, 0x9910, RZ ;  /* 0x00009910032f7816 */ /* 0x000fe400000000ff */
[----:B------:R-:W-:Y:S01]  /*1520*/  IADD3 R24, P1, R8, c[0x0][0x160], RZ ;  /* 0x0000580008187a10 */ /* 0x000fe20007f3e0ff */
[----:B------:R-:W-:Y:S01]  /*1530*/  IMAD R29, R29, 0x3000, RZ ;  /* 0x000030001d1d7824 */ /* 0x000fe200078e02ff */
[----:B------:R-:W-:Y:S01]  /*1540*/  LOP3.LUT R191, R190, 0x3000, RZ, 0xfc, !PT ;  /* 0x00003000bebf7812 */ /* 0x000fe200078efcff */
[----:B------:R-:W-:Y:S01]  /*1550*/  IMAD R47, R47, 0x3000, RZ ;  /* 0x000030002f2f7824 */ /* 0x000fe200078e02ff */
[----:B------:R-:W-:-:S02]  /*1560*/  LEA.HI.X.SX32 R25, R8, c[0x0][0x164], 0x1, P1 ;  /* 0x0000590008197a11 */ /* 0x000fc400008f0eff */
[C---:B------:R-:W-:Y:S02]  /*1570*/  IADD3 R14, P6, R4.reuse, c[0x0][0x168], RZ ;  /* 0x00005a00040e7a10 */ /* 0x040fe40007fde0ff */
[-C--:B------:R-:W-:Y:S01]  /*1580*/  LOP3.LUT R0, R29, R196.reuse, RZ, 0xfc, !PT ;  /* 0x000000c41d007212 */ /* 0x080fe200078efcff */
[----:B------:R1:W-:Y:S01]  /*1590*/  LDGSTS.E.BYPASS.128 [R191+0x10000], [R24.64] ;  /* 0x1000000018bf7fae */ /* 0x0003e2000b901c46 */
[-C--:B------:R-:W-:Y:S02]  /*15a0*/  LOP3.LUT R2, R45, R196.reuse, RZ, 0xfc, !PT ;  /* 0x000000c42d027212 */ /* 0x080fe400078efcff */
[----:B------:R-:W-:Y:S01]  /*15b0*/  LOP3.LUT R3, R47, R196, RZ, 0xfc, !PT ;  /* 0x000000c42f037212 */ /* 0x000fe200078efcff */
[----:B------:R-:W0:Y:S01]  /*15c0*/  LDGDEPBAR ;  /* 0x00000000000079af */ /* 0x000e220000000000 */
[----:B------:R-:W-:Y:S02]  /*15d0*/  LEA.HI.X.SX32 R15, R4, c[0x0][0x16c], 0x1, P6 ;  /* 0x00005b00040f7a11 */ /* 0x000fe400030f0eff */
[----:B----4-:R-:W-:Y:S01]  /*15e0*/  LEA.HI.X.SX32 R23, R31, c[0x0][0x164], 0x1, P0 ;  /* 0x000059001f177a11 */ /* 0x010fe200000f0eff */
[----:B------:R4:W-:Y:S01]  /*15f0*/  LDGSTS.E.BYPASS.128 [R190], [R26.64] ;  /* 0x000000001abe7fae */ /* 0x0009e2000b901c46 */
[----:B------:R-:W-:Y:S01]  /*1600*/  IADD3 R4, P0, R0, c[0x0][0x168], RZ ;  /* 0x00005a0000047a10 */ /* 0x000fe20007f1e0ff */
[----:B--2---:R-:W-:Y:S01]  /*1610*/  CS2R R30, SRZ ;  /* 0x00000000001e7805 */ /* 0x004fe2000001ff00 */
[----:B------:R-:W-:Y:S01]  /*1620*/  LOP3.LUT R200, R190, 0x4000, RZ, 0xfc, !PT ;  /* 0x00004000bec87812 */ /* 0x000fe200078efcff */
[----:B------:R2:W-:Y:S01]  /*1630*/  LDGSTS.E.BYPASS.128 [R193], [R10.64] ;  /* 0x000000000ac17fae */ /* 0x0005e2000b901c46 */
[----:B-1----:R-:W-:-:S02]  /*1640*/  LEA.HI.X.SX32 R25, R33, c[0x0][0x164], 0x1, P1 ;  /* 0x0000590021197a11 */ /* 0x002fc400008f0eff */
[----:B------:R-:W-:Y:S01]  /*1650*/  IADD3 R6, P1, R2, c[0x0][0x168], RZ ;  /* 0x00005a0002067a10 */ /* 0x000fe20007f3e0ff */
[----:B------:R1:W-:Y:S01]  /*1660*/  LDGSTS.E.BYPASS.128 [R192], [R12.64] ;  /* 0x000000000cc07fae */ /* 0x0003e2000b901c46 */
[----:B------:R-:W-:Y:S01]  /*1670*/  LOP3.LUT R199, R190, 0x5000, RZ, 0xfc, !PT ;  /* 0x00005000bec77812 */ /* 0x000fe200078efcff */
[----:B------:R-:W-:Y:S01]  /*1680*/  CS2R R32, SRZ ;  /* 0x0000000000207805 */ /* 0x000fe2000001ff00 */
[----:B------:R-:W-:Y:S01]  /*1690*/  LEA.HI.X.SX32 R5, R0, c[0x0][0x16c], 0x1, P0 ;  /* 0x00005b0000057a11 */ /* 0x000fe200000f0eff */
[----:B------:R5:W-:Y:S01]  /*16a0*/  LDGSTS.E.BYPASS.128 [R191], [R16.64] ;  /* 0x0000000010bf7fae */ /* 0x000be2000b901c46 */
[----:B----4-:R-:W-:Y:S01]  /*16b0*/  LEA.HI.X.SX32 R27, R35, c[0x0][0x16c], 0x1, P2 ;  /* 0x00005b00231b7a11 */ /* 0x010fe200010f0eff */
[----:B------:R-:W-:Y:S01]  /*16c0*/  IMAD.MOV.U32 R0, RZ, RZ, RZ ;  /* 0x000000ffff007224 */ /* 0x000fe200078e00ff */
[C---:B------:R-:W-:Y:S01]  /*16d0*/  IADD3 R8, P2, R3.reuse, c[0x0][0x168], RZ ;  /* 0x00005a0003087a10 */ /* 0x040fe20007f5e0ff */
[----:B------:R4:W-:Y:S01]  /*16e0*/  LDGSTS.E.BYPASS.128 [R200], [R14.64] ;  /* 0x000000000ec87fae */ /* 0x0009e2000b901c46 */
[----:B------:R-:W-:Y:S01]  /*16f0*/  LOP3.LUT R198, R190, 0x6000, RZ, 0xfc, !PT ;  /* 0x00006000bec67812 */ /* 0x000fe200078efcff */
[----:B------:R-:W-:Y:S01]  /*1700*/  CS2R R34, SRZ ;  /* 0x0000000000227805 */ /* 0x000fe2000001ff00 */
[----:B------:R-:W-:Y:S01]  /*1710*/  LEA.HI.X.SX32 R7, R2, c[0x0][0x16c], 0x1, P1 ;  /* 0x00005b0002077a11 */ /* 0x000fe200008f0eff */
[----:B------:R3:W-:Y:S01]  /*1720*/  LDGSTS.E.BYPASS.128 [R199], [R4.64] ;  /* 0x0000000004c77fae */ /* 0x0007e2000b901c46 */
[----:B------:R-:W-:Y:S01]  /*1730*/  LOP3.LUT R197, R190, 0x7000, RZ, 0xfc, !PT ;  /* 0x00007000bec57812 */ /* 0x000fe200078efcff */
[----:B------:R-:W-:Y:S01]  /*1740*/  IMAD.MOV.U32 R2, RZ, RZ, R14 ;  /* 0x000000ffff027224 */ /* 0x000fe200078e000e */
[----:B------:R-:W-:Y:S01]  /*1750*/  LEA.HI.X.SX32 R9, R3, c[0x0][0x16c], 0x1, P2 ;  /* 0x00005b0003097a11 */ /* 0x000fe200010f0eff */
[----:B------:R4:W-:Y:S01]  /*1760*/  LDGSTS.E.BYPASS.128 [R198], [R6.64] ;  /* 0x0000000006c67fae */ /* 0x0009e2000b901c46 */
[----:B--2---:R-:W-:-:S02]  /*1770*/  LEA.HI.X.SX32 R11, R37, c[0x0][0x16c], 0x1, P3 ;  /* 0x00005b00250b7a11 */ /* 0x004fc400018f0eff */
[----:B-1----:R-:W-:Y:S01]  /*1780*/  LEA.HI.X.SX32 R13, R39, c[0x0][0x16c], 0x1, P4 ;  /* 0x00005b00270d7a11 */ /* 0x002fe200020f0eff */
[----:B------:R1:W-:Y:S01]  /*1790*/  LDGSTS.E.BYPASS.128 [R197], [R8.64] ;  /* 0x0000000008c57fae */ /* 0x0003e2000b901c46 */
[----:B-----5:R-:W-:Y:S01]  /*17a0*/  LEA.HI.X.SX32 R17, R41, c[0x0][0x16c], 0x1, P5 ;  /* 0x00005b0029117a11 */ /* 0x020fe200028f0eff */
[----:B------:R-:W-:Y:S01]  /*17b0*/  CS2R R36, SRZ ;  /* 0x0000000000247805 */ /* 0x000fe2000001ff00 */
[----:B------:R-:W-:Y:S01]  /*17c0*/  LEA.HI.X.SX32 R3, R43, c[0x0][0x16c], 0x1, P6 ;  /* 0x00005b002b037a11 */ /* 0x000fe200030f0eff */
[----:B------:R-:W0:Y:S01]  /*17d0*/  LDGDEPBAR ;  /* 0x00000000000079af */ /* 0x000e220000000000 */
[----:B---3--:R-:W-:Y:S01]  /*17e0*/  LEA.HI.X.SX32 R5, R29, c[0x0][0x16c], 0x1, P0 ;  /* 0x00005b001d057a11 */ /* 0x008fe200000f0eff */
[----:B------:R-:W-:Y:S01]  /*17f0*/  CS2R R38, SRZ ;  /* 0x0000000000267805 */ /* 0x000fe2000001ff00 */
[----:B------:R-:W-:Y:S01]  /*1800*/  SHF.R.U32.HI R85, RZ, 0x2, R84 ;  /* 0x00000002ff557819 */ /* 0x000fe20000011654 */
[----:B------:R-:W-:Y:S01]  /*1810*/  BAR.SYNC.DEFER_BLOCKING 0x0 ;  /* 0x0000000000007b1d */ /* 0x000fe20000010000 */
[----:B----4-:R-:W-:Y:S01]  /*1820*/  LEA.HI.X.SX32 R7, R45, c[0x0][0x16c], 0x1, P1 ;  /* 0x00005b002d077a11 */ /* 0x010fe200008f0eff */
[----:B------:R-:W-:Y:S01]  /*1830*/  CS2R R40, SRZ ;  /* 0x0000000000287805 */ /* 0x000fe2000001ff00 */
[----:B------:R-:W-:Y:S01]  /*1840*/  LOP3.LUT R84, R86, 0x7, R252, 0xf8, !PT ;  /* 0x0000000756547812 */ /* 0x000fe200078ef8fc */
[----:B------:R-:W-:Y:S01]  /*1850*/  CS2R R42, SRZ ;  /* 0x00000000002a7805 */ /* 0x000fe2000001ff00 */
[----:B-1----:R-:W-:Y:S01]  /*1860*/  LEA.HI.X.SX32 R9, R47, c[0x0][0x16c], 0x1, P2 ;  /* 0x00005b002f097a11 */ /* 0x002fe200010f0eff */
[----:B------:R-:W-:Y:S01]  /*1870*/  CS2R R44, SRZ ;  /* 0x00000000002c7805 */ /* 0x000fe2000001ff00 */
[----:B------:R-:W-:Y:S01]  /*1880*/  IADD3 R211, P0, R26, 0x100, RZ ;  /* 0x000001001ad37810 */ /* 0x000fe20007f1e0ff */
[----:B------:R-:W-:Y:S01]  /*1890*/  CS2R R46, SRZ ;  /* 0x00000000002e7805 */ /* 0x000fe2000001ff00 */
[----:B------:R-:W-:Y:S01]  /*18a0*/  IADD3 R203, P3, R18, 0x100, RZ ;  /* 0x0000010012cb7810 */ /* 0x000fe20007f7e0ff */
[----:B------:R-:W-:Y:S01]  /*18b0*/  CS2R R28, SRZ ;  /* 0x00000000001c7805 */ /* 0x000fe2000001ff00 */
[----:B------:R-:W-:Y:S01]  /*18c0*/  LOP3.LUT R15, R252, 0x7, RZ, 0xc0, !PT ;  /* 0x00000007fc0f7812 */ /* 0x000fe200078ec0ff */
[----:B------:R-:W-:Y:S01]  /*18d0*/  IMAD.X R210, RZ, RZ, R27, P0 ;  /* 0x000000ffffd27224 */ /* 0x000fe200000e061b */
[----:B------:R-:W-:Y:S01]  /*18e0*/  LOP3.LUT R84, R84, R85, RZ, 0xfc, !PT ;  /* 0x0000005554547212 */ /* 0x000fe200078efcff */
[----:B------:R-:W-:Y:S01]  /*18f0*/  IMAD.X R202, RZ, RZ, R19, P3 ;  /* 0x000000ffffca7224 */ /* 0x000fe200018e0613 */
[----:B------:R-:W-:-:S02]  /*1900*/  IADD3 R209, P0, R24, 0x100, RZ ;  /* 0x0000010018d17810 */ /* 0x000fc40007f1e0ff */
[----:B------:R-:W-:Y:S01]  /*1910*/  IADD3 R207, P1, R22, 0x100, RZ ;  /* 0x0000010016cf7810 */ /* 0x000fe20007f3e0ff */
[----:B------:R-:W-:Y:S01]  /*1920*/  IMAD.SHL.U32 R84, R84, 0x80, RZ ;  /* 0x0000008054547824 */ /* 0x000fe200078e00ff */
[----:B------:R-:W-:Y:S01]  /*1930*/  IADD3 R205, P2, R20, 0x100, RZ ;  /* 0x0000010014cd7810 */ /* 0x000fe20007f5e0ff */
[----:B------:R-:W-:Y:S01]  /*1940*/  IMAD.X R208, RZ, RZ, R25, P0 ;  /* 0x000000ffffd07224 */ /* 0x000fe200000e0619 */
[----:B------:R-:W-:Y:S01]  /*1950*/  IADD3 R217, P3, R16, 0x100, RZ ;  /* 0x0000010010d97810 */ /* 0x000fe20007f7e0ff */
[----:B------:R-:W-:Y:S01]  /*1960*/  IMAD.X R206, RZ, RZ, R23, P1 ;  /* 0x000000ffffce7224 */ /* 0x000fe200008e0617 */
[----:B------:R-:W-:Y:S01]  /*1970*/  IADD3 R15, R15, R85, R86 ;  /* 0x000000550f0f7210 */ /* 0x000fe20007ffe056 */
[----:B------:R-:W-:Y:S01]  /*1980*/  @!PT LDS RZ, [RZ] ;  /* 0x00000000fffff984 */ /* 0x000fe20000000800 */
[----:B------:R-:W-:Y:S01]  /*1990*/  @!PT LDS RZ, [RZ] ;  /* 0x00000000fffff984 */ /* 0x000fe20000000800 */
[----:B------:R-:W-:Y:S01]  /*19a0*/  @!PT LDS RZ, [RZ] ;  /* 0x00000000fffff984 */ /* 0x000fe20000000800 */
[----:B------:R1:W-:Y:S01]  /*19b0*/  LDGSTS.E.BYPASS.128 [R190+0x14000], [R18.64+0x80] ;  /* 0x1400008012be7fae */ /* 0x0003e2000b901c46 */
[----:B------:R-:W-:Y:S01]  /*19c0*/  IMAD.X R204, RZ, RZ, R21, P2 ;  /* 0x000000ffffcc7224 */ /* 0x000fe200010e0615 */
[----:B------:R-:W-:Y:S01]  /*19d0*/  IADD3 R215, P4, R12, 0x100, RZ ;  /* 0x000001000cd77810 */ /* 0x000fe20007f9e0ff */
[----:B------:R-:W-:Y:S01]  /*19e0*/  IMAD.X R216, RZ, RZ, R17, P3 ;  /* 0x000000ffffd87224 */ /* 0x000fe200018e0611 */
[----:B------:R1:W-:Y:S01]  /*19f0*/  LDGSTS.E.BYPASS.128 [R193+0x14000], [R20.64+0x80] ;  /* 0x1400008014c17fae */ /* 0x0003e2000b901c46 */
[----:B------:R-:W-:Y:S01]  /*1a00*/  IMAD.SHL.U32 R194, R15, 0x80, RZ ;  /* 0x000000800fc27824 */ /* 0x000fe200078e00ff */
[----:B------:R-:W-:Y:S01]  /*1a10*/  IADD3 R213, P5, R10, 0x100, RZ ;  /* 0x000001000ad57810 */ /* 0x000fe20007fbe0ff */
[----:B------:R-:W-:Y:S01]  /*1a20*/  IMAD.X R214, RZ, RZ, R13, P4 ;  /* 0x000000ffffd67224 */ /* 0x000fe200020e060d */
[----:B------:R1:W-:Y:S01]  /*1a30*/  LDGSTS.E.BYPASS.128 [R192+0x14000], [R22.64+0x80] ;  /* 0x1400008016c07fae */ /* 0x0003e2000b901c46 */
[----:B------:R-:W-:-:S02]  /*1a40*/  IADD3 R225, P0, R8, 0x100, RZ ;  /* 0x0000010008e17810 */ /* 0x000fc40007f1e0ff */
[----:B------:R-:W-:Y:S01]  /*1a50*/  IADD3 R223, P1, R6, 0x100, RZ ;  /* 0x0000010006df7810 */ /* 0x000fe20007f3e0ff */
[----:B------:R1:W-:Y:S01]  /*1a60*/  LDGSTS.E.BYPASS.128 [R191+0x14000], [R24.64+0x80] ;  /* 0x1400008018bf7fae */ /* 0x0003e2000b901c46 */
[----:B------:R-:W-:Y:S01]  /*1a70*/  IADD3 R221, P2, R4, 0x100, RZ ;  /* 0x0000010004dd7810 */ /* 0x000fe20007f5e0ff */
[----:B------:R-:W-:Y:S01]  /*1a80*/  IMAD.X R212, RZ, RZ, R11, P5 ;  /* 0x000000ffffd47224 */ /* 0x000fe200028e060b */
[----:B------:R-:W-:Y:S01]  /*1a90*/  IADD3 R219, P3, R14, 0x100, RZ ;  /* 0x000001000edb7810 */ /* 0x000fe20007f7e0ff */
[----:B------:R-:W0:Y:S01]  /*1aa0*/  LDGDEPBAR ;  /* 0x00000000000079af */ /* 0x000e220000000000 */
[C---:B------:R-:W-:Y:S01]  /*1ab0*/  IADD3 R227, R84.reuse, 0x2000, RZ ;  /* 0x0000200054e37810 */ /* 0x040fe20007ffe0ff */
[----:B------:R-:W-:Y:S01]  /*1ac0*/  IMAD.X R224, RZ, RZ, R9, P0 ;  /* 0x000000ffffe07224 */ /* 0x000fe200000e0609 */
[C---:B------:R-:W-:Y:S01]  /*1ad0*/  IADD3 R15, R84.reuse, 0x3000, RZ ;  /* 0x00003000540f7810 */ /* 0x040fe20007ffe0ff */
[----:B------:R1:W-:Y:S01]  /*1ae0*/  LDGSTS.E.BYPASS.128 [R190+0x8000], [R26.64+0x80] ;  /* 0x080000801abe7fae */ /* 0x0003e2000b901c46 */
[----:B------:R-:W-:Y:S01]  /*1af0*/  IADD3 R201, R84, 0x1000, RZ ;  /* 0x0000100054c97810 */ /* 0x000fe20007ffe0ff */
[----:B------:R-:W-:Y:S01]  /*1b00*/  IMAD.X R222, RZ, RZ, R7, P1 ;  /* 0x000000ffffde7224 */ /* 0x000fe200008e0607 */
[C---:B------:R-:W-:Y:S01]  /*1b10*/  LOP3.LUT R230, R250.reuse, R194, RZ, 0xfc, !PT ;  /* 0x000000c2fae67212 */ /* 0x040fe200078efcff */
[----:B------:R1:W-:Y:S01]  /*1b20*/  LDGSTS.E.BYPASS.128 [R193+0x8000], [R10.64+0x80] ;  /* 0x080000800ac17fae */ /* 0x0003e2000b901c46 */
[C---:B------:R-:W-:Y:S01]  /*1b30*/  LOP3.LUT R227, R250.reuse, R227, RZ, 0xfc, !PT ;  /* 0x000000e3fae37212 */ /* 0x040fe200078efcff */
[----:B------:R-:W-:Y:S01]  /*1b40*/  IMAD.X R220, RZ, RZ, R5, P2 ;  /* 0x000000ffffdc7224 */ /* 0x000fe200010e0605 */
[C---:B------:R-:W-:Y:S01]  /*1b50*/  LOP3.LUT R226, R250.reuse, R15, RZ, 0xfc, !PT ;  /* 0x0000000ffae27212 */ /* 0x040fe200078efcff */
[----:B------:R1:W-:Y:S01]  /*1b60*/  LDGSTS.E.BYPASS.128 [R192+0x8000], [R12.64+0x80] ;  /* 0x080000800cc07fae */ /* 0x0003e2000b901c46 */
[----:B------:R-:W-:Y:S01]  /*1b70*/  LOP3.LUT R228, R250, R201, RZ, 0xfc, !PT ;  /* 0x000000c9fae47212 */ /* 0x000fe200078efcff */
[----:B------:R-:W-:-:S02]  /*1b80*/  IMAD.X R218, RZ, RZ, R3, P3 ;  /* 0x000000ffffda7224 */ /* 0x000fc400018e0603 */
[----:B------:R1:W-:Y:S04]  /*1b90*/  LDGSTS.E.BYPASS.128 [R191+0x8000], [R16.64+0x80] ;  /* 0x0800008010bf7fae */ /* 0x0003e8000b901c46 */
[----:B------:R2:W-:Y:S04]  /*1ba0*/  LDGSTS.E.BYPASS.128 [R200+0x8000], [R2.64+0x80] ;  /* 0x0800008002c87fae */ /* 0x0005e8000b901c46 */
[----:B------:R1:W-:Y:S04]  /*1bb0*/  LDGSTS.E.BYPASS.128 [R199+0x8000], [R4.64+0x80] ;  /* 0x0800008004c77fae */ /* 0x0003e8000b901c46 */
[----:B------:R1:W-:Y:S04]  /*1bc0*/  LDGSTS.E.BYPASS.128 [R198+0x8000], [R6.64+0x80] ;  /* 0x0800008006c67fae */ /* 0x0003e8000b901c46 */
[----:B------:R1:W-:Y:S01]  /*1bd0*/  LDGSTS.E.BYPASS.128 [R197+0x8000], [R8.64+0x80] ;  /* 0x0800008008c57fae */ /* 0x0003e2000b901c46 */
[----:B--2---:R-:W-:-:S03]  /*1be0*/  IMAD.MOV.U32 R2, RZ, RZ, RZ ;  /* 0x000000ffff027224 */ /* 0x004fc600078e00ff */
[----:B------:R-:W0:Y:S04]  /*1bf0*/  LDGDEPBAR ;  /* 0x00000000000079af */ /* 0x000e280000000000 */
.L_x_0:
[----:B------:R-:W-:-:S04]  /*1c00*/  DEPBAR.LE SB0, 0x2 ;  /* 0x000080800000791a */ /* 0x000fc80000000000 */
[----:B------:R-:W-:Y:S01]  /*1c10*/  UIADD3 UR4, UR4, 0x1, URZ ;  /* 0x0000000104047890 */ /* 0x000fe2000fffe03f */
[----:B------:R-:W-:Y:S01]  /*1c20*/  IMAD.IADD R116, R250, 0x1, R194 ;  /* 0x00000001fa747824 */ /* 0x000fe200078e02c2 */
[----:B------:R-:W-:Y:S02]  /*1c30*/  IADD3 R195, R195, 0x1, RZ ;  /* 0x00000001c3c37810 */ /* 0x000fe40007ffe0ff */
[----:B------:R-:W-:Y:S01]  /*1c40*/  UISETP.GE.AND UP0, UPT, UR4, 0x2, UPT ;  /* 0x000000020400788c */ /* 0x000fe2000bf06270 */
[----:B------:R-:W-:Y:S01]  /*1c50*/  BAR.SYNC.DEFER_BLOCKING 0x0 ;  /* 0x0000000000007b1d */ /* 0x000fe20000010000 */
[----:B------:R-:W-:Y:S02]  /*1c60*/  ISETP.GE.AND P1, PT, R195, 0x2, PT ;  /* 0x00000002c300780c */ /* 0x000fe40003f26270 */
[----:B------:R-:W-:Y:S01]  /*1c70*/  USEL UR4, UR4, URZ, !UP0 ;  /* 0x0000003f04047287 */ /* 0x000fe2000c000000 */
[----:B------:R-:W-:Y:S02]  /*1c80*/  ISETP.GE.U32.AND P0, PT, R189, 0x5e, PT ;  /* 0x0000005ebd00780c */ /* 0x000fe40003f06070 */
[----:B------:R-:W-:Y:S01]  /*1c90*/  SEL R195, R195, RZ, !P1 ;  /* 0x000000ffc3c37207 */ /* 0x000fe20004800000 */
[----:B------:R-:W-:Y:S01]  /*1ca0*/  ULEA UR5, UR4, 0x10000, 0xe ;  /* 0x0001000004057891 */ /* 0x000fe2000f8e703f */
[----:B------:R-:W-:Y:S01]  /*1cb0*/  ISETP.GE.U32.AND.EX P0, PT, R188, RZ, PT, P0 ;  /* 0x000000ffbc00720c */ /* 0x000fe20003f06100 */
[----:B------:R-:W-:-:S04]  /*1cc0*/  IMAD.U32 R3, RZ, RZ, UR4 ;  /* 0x00000004ff037e24 */ /* 0x000fc8000f8e00ff */
[C---:B-1----:R-:W-:Y:S02]  /*1cd0*/  IMAD R16, R3.reuse, 0x8000, R230 ;  /* 0x0000800003107824 */ /* 0x042fe400078e02e6 */
[C---:B------:R-:W-:Y:S02]  /*1ce0*/  IMAD R12, R3.reuse, 0x8000, R228 ;  /* 0x00008000030c7824 */ /* 0x040fe400078e02e4 */
[C---:B------:R-:W-:Y:S02]  /*1cf0*/  IMAD R8, R3.reuse, 0x8000, R227 ;  /* 0x0000800003087824 */ /* 0x040fe400078e02e3 */
[C---:B------:R-:W-:Y:S02]  /*1d00*/  IMAD R4, R3.reuse, 0x8000, R226 ;  /* 0x0000800003047824 */ /* 0x040fe400078e02e2 */
[C---:B------:R-:W-:Y:S01]  /*1d10*/  IMAD R116, R3.reuse, 0x8000, R116 ;  /* 0x0000800003747824 */ /* 0x040fe200078e0274 */
[----:B------:R-:W-:Y:S04]  /*1d20*/  LDSM.16.M88.4 R16, [R16] ;  /* 0x000000001010783b */ /* 0x000fe80000000200 */
[----:B------:R-:W1:Y:S04]  /*1d30*/  LDSM.16.M88.4 R124, [R238+UR5] ;  /* 0x00000005ee7c783b */ /* 0x000e680008000200 */
[----:B------:R-:W2:Y:S04]  /*1d40*/  LDSM.16.M88.4 R12, [R12] ;  /* 0x000000000c0c783b */ /* 0x000ea80000000200 */
[----:B------:R-:W3:Y:S04]  /*1d50*/  LDSM.16.M88.4 R8, [R8] ;  /* 0x000000000808783b */ /* 0x000ee80000000200 */
[----:B------:R-:W4:Y:S04]  /*1d60*/  LDSM.16.M88.4 R4, [R4] ;  /* 0x000000000404783b */ /* 0x000f280000000200 */
[----:B------:R-:W5:Y:S04]  /*1d70*/  LDSM.16.M88.4 R148, [R116+0x4000] ;  /* 0x004000007494783b */ /* 0x000f680000000200 */
[----:B------:R-:W4:Y:S04]  /*1d80*/  LDSM.16.M88.4 R140, [R116+0x5000] ;  /* 0x00500000748c783b */ /* 0x000f280000000200 */
[----:B------:R-:W4:Y:S04]  /*1d90*/  LDSM.16.M88.4 R120, [R116+0x6000] ;  /* 0x006000007478783b */ /* 0x000f280000000200 */
[----:B------:R-:W5:Y:S04]  /*1da0*/  LDSM.16.M88.4 R116, [R116+0x7000] ;  /* 0x007000007474783b */ /* 0x000f680000000200 */
[----:B------:R-:W5:Y:S04]  /*1db0*/  LDSM.16.M88.4 R84, [R234+UR5] ;  /* 0x00000005ea54783b */ /* 0x000f680008000200 */
[----:B------:R-:W5:Y:S04]  /*1dc0*/  LDSM.16.M88.4 R176, [R246+UR5] ;  /* 0x00000005f6b0783b */ /* 0x000f680008000200 */
[----:B------:R-:W5:Y:S01]  /*1dd0*/  LDSM.16.M88.4 R172, [R242+UR5] ;  /* 0x00000005f2ac783b */ /* 0x000f620008000200 */
[C---:B-1----:R-:W-:Y:S08]  /*1de0*/  IMMA.16832.S8.S8.SAT R64, R124.reuse.ROW, R16.COL, R64 ;  /* 0x000000107c407237 */ /* 0x042ff00000445c40 */
[C---:B--2---:R-:W-:Y:S08]  /*1df0*/  IMMA.16832.S8.S8.SAT R68, R124.reuse.ROW, R12.COL, R68 ;  /* 0x0000000c7c447237 */ /* 0x044ff00000445c44 */
[C---:B---3--:R-:W-:Y:S08]  /*1e00*/  IMMA.16832.S8.S8.SAT R72, R124.reuse.ROW, R8.COL, R72 ;  /* 0x000000087c487237 */ /* 0x048ff00000445c48 */
[C---:B----4-:R-:W-:Y:S08]  /*1e10*/  IMMA.16832.S8.S8.SAT R76, R124.reuse.ROW, R4.COL, R76 ;  /* 0x000000047c4c7237 */ /* 0x050ff00000445c4c */
[C---:B-----5:R-:W-:Y:S08]  /*1e20*/  IMMA.16832.S8.S8.SAT R136, R124.reuse.ROW, R148.COL, R136 ;  /* 0x000000947c887237 */ /* 0x060ff00000445c88 */
[C---:B------:R-:W-:Y:S08]  /*1e30*/  IMMA.16832.S8.S8.SAT R132, R124.reuse.ROW, R140.COL, R132 ;  /* 0x0000008c7c847237 */ /* 0x040ff00000445c84 */
[C---:B------:R-:W-:Y:S08]  /*1e40*/  IMMA.16832.S8.S8.SAT R128, R124.reuse.ROW, R120.COL, R128 ;  /* 0x000000787c807237 */ /* 0x040ff00000445c80 */
[----:B------:R-:W-:Y:S08]  /*1e50*/  IMMA.16832.S8.S8.SAT R124, R124.ROW, R116.COL, R112 ;  /* 0x000000747c7c7237 */ /* 0x000ff00000445c70 */
[----:B------:R-:W-:Y:S08]  /*1e60*/  IMMA.16832.S8.S8.SAT R112, R84.ROW, R140.COL, R80 ;  /* 0x0000008c54707237 */ /* 0x000ff00000445c50 */
[-C--:B------:R-:W-:Y:S08]  /*1e70*/  IMMA.16832.S8.S8.SAT R96, R176.ROW, R16.reuse.COL, R96 ;  /* 0x00000010b0607237 */ /* 0x080ff00000445c60 */
        /* <DEDUP_REMOVED lines=9> */
[C---:B------:R-:W-:Y:S08]  /*1f10*/  IMMA.16832.S8.S8.SAT R104, R176.reuse.ROW, R140.COL, R104 ;  /* 0x0000008cb0687237 */ /* 0x040ff00000445c68 */
[C---:B------:R-:W-:Y:S08]  /*1f20*/  IMMA.16832.S8.S8.SAT R108, R176.reuse.ROW, R120.COL, R108 ;  /* 0x00000078b06c7237 */ /* 0x040ff00000445c6c */
[----:B------:R-:W-:Y:S01]  /*1f30*/  IMMA.16832.S8.S8.SAT R168, R176.ROW, R116.COL, R168 ;  /* 0x00000074b0a87237 */ /* 0x000fe20000445ca8 */
[----:B------:R-:W1:Y:S07]  /*1f40*/  LDSM.16.M88.4 R176, [R245+UR5] ;  /* 0x00000005f5b0783b */ /* 0x000e6e0008000200 */
[C---:B------:R-:W-:Y:S08]  /*1f50*/  IMMA.16832.S8.S8.SAT R160, R172.reuse.ROW, R140.COL, R160 ;  /* 0x0000008caca07237 */ /* 0x040ff00000445ca0 */
[C---:B------:R-:W-:Y:S08]  /*1f60*/  IMMA.16832.S8.S8.SAT R152, R172.reuse.ROW, R120.COL, R152 ;  /* 0x00000078ac987237 */ /* 0x040ff00000445c98 */
[-C--:B------:R-:W-:Y:S01]  /*1f70*/  IMMA.16832.S8.S8.SAT R144, R172.ROW, R116.reuse.COL, R144 ;  /* 0x00000074ac907237 */ /* 0x080fe20000445c90 */
[----:B------:R-:W2:Y:S07]  /*1f80*/  LDSM.16.M88.4 R172, [R241+UR5] ;  /* 0x00000005f1ac783b */ /* 0x000eae0008000200 */
[C---:B------:R-:W-:Y:S01]  /*1f90*/  IMMA.16832.S8.S8.SAT R80, R84.reuse.ROW, R116.COL, R156 ;  /* 0x0000007454507237 */ /* 0x040fe20000445c9c */
[----:B------:R-:W3:Y:S07]  /*1fa0*/  LDSM.16.M88.4 R156, [R237+UR5] ;  /* 0x00000005ed9c783b */ /* 0x000eee0008000200 */
[C---:B------:R-:W-:Y:S08]  /*1fb0*/  IMMA.16832.S8.S8.SAT R20, R84.reuse.ROW, R16.COL, R184 ;  /* 0x0000001054147237 */ /* 0x040ff00000445cb8 */
[C---:B------:R-:W-:Y:S08]  /*1fc0*/  IMMA.16832.S8.S8.SAT R24, R84.reuse.ROW, R12.COL, R180 ;  /* 0x0000000c54187237 */ /* 0x040ff00000445cb4 */
[C---:B------:R-:W-:Y:S08]  /*1fd0*/  IMMA.16832.S8.S8.SAT R28, R84.reuse.ROW, R8.COL, R28 ;  /* 0x00000008541c7237 */ /* 0x040ff00000445c1c */
[C---:B------:R-:W-:Y:S07]  /*1fe0*/  IMMA.16832.S8.S8.SAT R92, R84.reuse.ROW, R4.COL, R92 ;  /* 0x00000004545c7237 */ /* 0x040fee0000445c5c */
[----:B------:R-:W-:Y:S01]  /*1ff0*/  IMAD R4, R3, 0x8000, R229 ;  /* 0x0000800003047824 */ /* 0x000fe200078e02e5 */
[----:B------:R-:W-:Y:S03]  /*2000*/  IMMA.16832.S8.S8.SAT R32, R84.ROW, R148.COL, R32 ;  /* 0x0000009454207237 */ /* 0x000fe60000445c20 */
[----:B------:R-:W-:-:S02]  /*2010*/  IMAD.IADD R3, R194, 0x1, R4 ;  /* 0x00000001c2037824 */ /* 0x000fc400078e0204 */
[----:B------:R-:W-:-:S03]  /*2020*/  IMAD.IADD R4, R201, 0x1, R4 ;  /* 0x00000001c9047824 */ /* 0x000fc600078e0204 */
[----:B------:R-:W-:Y:S01]  /*2030*/  IMMA.16832.S8.S8.SAT R88, R84.ROW, R120.COL, R88 ;  /* 0x0000007854587237 */ /* 0x000fe20000445c58 */
[----:B------:R-:W4:Y:S07]  /*2040*/  LDSM.16.M88.4 R84, [R233+UR5] ;  /* 0x00000005e954783b */ /* 0x000f2e0008000200 */
[C---:B-1----:R-:W-:Y:S08]  /*2050*/  IMMA.16832.S8.S8.SAT R36, R176.reuse.ROW, R14.COL, R36 ;  /* 0x0000000eb0247237 */ /* 0x042ff00000445c24 */
[C---:B------:R-:W-:Y:S08]  /*2060*/  IMMA.16832.S8.S8.SAT R40, R176.reuse.ROW, R10.COL, R40 ;  /* 0x0000000ab0287237 */ /* 0x040ff00000445c28 */
[C---:B------:R-:W-:Y:S08]  /*2070*/  IMMA.16832.S8.S8.SAT R100, R176.reuse.ROW, R150.COL, R100 ;  /* 0x00000096b0647237 */ /* 0x040ff00000445c64 */
[----:B------:R-:W-:Y:S08]  /*2080*/  IMMA.16832.S8.S8.SAT R104, R176.ROW, R142.COL, R104 ;  /* 0x0000008eb0687237 */ /* 0x000ff00000445c68 */
[C---:B--2---:R-:W-:Y:S08]  /*2090*/  IMMA.16832.S8.S8.SAT R52, R172.reuse.ROW, R14.COL, R52 ;  /* 0x0000000eac347237 */ /* 0x044ff00000445c34 */
[C---:B------:R-:W-:Y:S08]  /*20a0*/  IMMA.16832.S8.S8.SAT R56, R172.reuse.ROW, R10.COL, R56 ;  /* 0x0000000aac387237 */ /* 0x040ff00000445c38 */
[C---:B------:R-:W-:Y:S08]  /*20b0*/  IMMA.16832.S8.S8.SAT R164, R172.reuse.ROW, R150.COL, R164 ;  /* 0x00000096aca47237 */ /* 0x040ff00000445ca4 */
[----:B------:R-:W-:Y:S08]  /*20c0*/  IMMA.16832.S8.S8.SAT R160, R172.ROW, R142.COL, R160 ;  /* 0x0000008eaca07237 */ /* 0x000ff00000445ca0 */
[C---:B---3--:R-:W-:Y:S08]  /*20d0*/  IMMA.16832.S8.S8.SAT R68, R156.reuse.ROW, R14.COL, R68 ;  /* 0x0000000e9c447237 */ /* 0x048ff00000445c44 */
[C---:B------:R-:W-:Y:S08]  /*20e0*/  IMMA.16832.S8.S8.SAT R72, R156.reuse.ROW, R10.COL, R72 ;  /* 0x0000000a9c487237 */ /* 0x040ff00000445c48 */
[C---:B------:R-:W-:Y:S08]  /*20f0*/  IMMA.16832.S8.S8.SAT R136, R156.reuse.ROW, R150.COL, R136 ;  /* 0x000000969c887237 */ /* 0x040ff00000445c88 */
[----:B------:R-:W-:Y:S08]  /*2100*/  IMMA.16832.S8.S8.SAT R132, R156.ROW, R142.COL, R132 ;  /* 0x0000008e9c847237 */ /* 0x000ff00000445c84 */
[C---:B----4-:R-:W-:Y:S01]  /*2110*/  IMMA.16832.S8.S8.SAT R12, R84.reuse.ROW, R14.COL, R24 ;  /* 0x0000000e540c7237 */ /* 0x050fe20000445c18 */
[----:B------:R-:W-:Y:S07]  /*2120*/  LDSM.16.M88.4 R24, [R4+0x1000] ;  /* 0x001000000418783b */ /* 0x000fee0000000200 */
[C---:B------:R-:W-:Y:S01]  /*2130*/  IMMA.16832.S8.S8.SAT R8, R84.reuse.ROW, R10.COL, R28 ;  /* 0x0000000a54087237 */ /* 0x040fe20000445c1c */
[----:B------:R-:W-:Y:S07]  /*2140*/  LDSM.16.M88.4 R28, [R4] ;  /* 0x00000000041c783b */ /* 0x000fee0000000200 */
[C---:B------:R-:W-:Y:S01]  /*2150*/  IMMA.16832.S8.S8.SAT R148, R84.reuse.ROW, R150.COL, R32 ;  /* 0x0000009654947237 */ /* 0x040fe20000445c20 */
[----:B------:R-:W-:Y:S07]  /*2160*/  LDSM.16.M88.4 R32, [R3] ;  /* 0x000000000320783b */ /* 0x000fee0000000200 */
[----:B------:R-:W-:Y:S01]  /*2170*/  IMMA.16832.S8.S8.SAT R140, R84.ROW, R142.COL, R112 ;  /* 0x0000008e548c7237 */ /* 0x000fe20000445c70 */
[----:B------:R-:W1:Y:S07]  /*2180*/  LDSM.16.M88.4 R112, [R232+UR5] ;  /* 0x00000005e870783b */ /* 0x000e6e0008000200 */
[-C--:B------:R-:W-:Y:S08]  /*2190*/  IMMA.16832.S8.S8.SAT R96, R176.ROW, R18.reuse.COL, R96 ;  /* 0x00000012b0607237 */ /* 0x080ff00000445c60 */
[-C--:B------:R-:W-:Y:S08]  /*21a0*/  IMMA.16832.S8.S8.SAT R48, R172.ROW, R18.reuse.COL, R48 ;  /* 0x00000012ac307237 */ /* 0x080ff00000445c30 */
[-C--:B------:R-:W-:Y:S08]  /*21b0*/  IMMA.16832.S8.S8.SAT R64, R156.ROW, R18.reuse.COL, R64 ;  /* 0x000000129c407237 */ /* 0x080ff00000445c40 */
[----:B------:R-:W-:Y:S01]  /*21c0*/  IMMA.16832.S8.S8.SAT R16, R84.ROW, R18.COL, R20 ;  /* 0x0000001254107237 */ /* 0x000fe20000445c14 */
[----:B------:R-:W-:Y:S07]  /*21d0*/  LDSM.16.M88.4 R20, [R4+0x2000] ;  /* 0x002000000414783b */ /* 0x000fee0000000200 */
[C---:B------:R-:W-:Y:S08]  /*21e0*/  IMMA.16832.S8.S8.SAT R108, R176.reuse.ROW, R122.COL, R108 ;  /* 0x0000007ab06c7237 */ /* 0x040ff00000445c6c */
[----:B------:R-:W-:Y:S08]  /*21f0*/  IMMA.16832.S8.S8.SAT R168, R176.ROW, R118.COL, R168 ;  /* 0x00000076b0a87237 */ /* 0x000ff00000445ca8 */
[C---:B------:R-:W-:Y:S08]  /*2200*/  IMMA.16832.S8.S8.SAT R152, R172.reuse.ROW, R122.COL, R152 ;  /* 0x0000007aac987237 */ /* 0x040ff00000445c98 */
[----:B------:R-:W-:Y:S08]  /*2210*/  IMMA.16832.S8.S8.SAT R144, R172.ROW, R118.COL, R144 ;  /* 0x00000076ac907237 */ /* 0x000ff00000445c90 */
[C---:B------:R-:W-:Y:S08]  /*2220*/  IMMA.16832.S8.S8.SAT R128, R156.reuse.ROW, R122.COL, R128 ;  /* 0x0000007a9c807237 */ /* 0x040ff00000445c80 */
[----:B------:R-:W-:Y:S08]  /*2230*/  IMMA.16832.S8.S8.SAT R124, R156.ROW, R118.COL, R124 ;  /* 0x000000769c7c7237 */ /* 0x000ff00000445c7c */
[C---:B------:R-:W-:Y:S08]  /*2240*/  IMMA.16832.S8.S8.SAT R92, R84.reuse.ROW, R6.COL, R92 ;  /* 0x00000006545c7237 */ /* 0x040ff00000445c5c */
[C---:B------:R-:W-:Y:S08]  /*2250*/  IMMA.16832.S8.S8.SAT R120, R84.reuse.ROW, R122.COL, R88 ;  /* 0x0000007a54787237 */ /* 0x040ff00000445c58 */
[----:B------:R-:W-:Y:S08]  /*2260*/  IMMA.16832.S8.S8.SAT R116, R84.ROW, R118.COL, R80 ;  /* 0x0000007654747237 */ /* 0x000ff00000445c50 */
[-C--:B------:R-:W-:Y:S01]  /*2270*/  IMMA.16832.S8.S8.SAT R44, R176.ROW, R6.reuse.COL, R44 ;  /* 0x00000006b02c7237 */ /* 0x080fe20000445c2c */
[----:B------:R-:W2:Y:S07]  /*2280*/  LDSM.16.M88.4 R176, [R244+UR5] ;  /* 0x00000005f4b0783b */ /* 0x000eae0008000200 */
[-C--:B------:R-:W-:Y:S01]  /*2290*/  IMMA.16832.S8.S8.SAT R60, R172.ROW, R6.reuse.COL, R60 ;  /* 0x00000006ac3c7237 */ /* 0x080fe20000445c3c */
[----:B------:R-:W3:Y:S07]  /*22a0*/  LDSM.16.M88.4 R172, [R240+UR5] ;  /* 0x00000005f0ac783b */ /* 0x000eee0008000200 */
[----:B------:R-:W-:Y:S01]  /*22b0*/  IMMA.16832.S8.S8.SAT R76, R156.ROW, R6.COL, R76 ;  /* 0x000000069c4c7237 */ /* 0x000fe20000445c4c */
[----:B------:R-:W4:Y:S04]  /*22c0*/  LDSM.16.M88.4 R156, [R236+UR5] ;  /* 0x00000005ec9c783b */ /* 0x000f280008000200 */
[----:B------:R-:W-:Y:S03]  /*22d0*/  LDSM.16.M88.4 R4, [R3+0x6000] ;  /* 0x006000000304783b */ /* 0x000fe60000000200 */
[C---:B-1----:R-:W-:Y:S01]  /*22e0*/  IMMA.16832.S8.S8.SAT R80, R112.reuse.ROW, R32.COL, R16 ;  /* 0x0000002070507237 */ /* 0x042fe20000445c10 */
[----:B------:R-:W1:Y:S07]  /*22f0*/  LDSM.16.M88.4 R16, [R3+0x4000] ;  /* 0x004000000310783b */ /* 0x000e6e0000000200 */
[C---:B------:R-:W-:Y:S01]  /*2300*/  IMMA.16832.S8.S8.SAT R84, R112.reuse.ROW, R28.COL, R12 ;  /* 0x0000001c70547237 */ /* 0x040fe20000445c0c */
[----:B------:R-:W5:Y:S07]  /*2310*/  LDSM.16.M88.4 R12, [R3+0x5000] ;  /* 0x00500000030c783b */ /* 0x000f6e0000000200 */
[----:B------:R-:W-:Y:S01]  /*2320*/  IMMA.16832.S8.S8.SAT R88, R112.ROW, R24.COL, R8 ;  /* 0x0000001870587237 */ /* 0x000fe20000445c08 */
[----:B------:R3:W1:Y:S07]  /*2330*/  LDSM.16.M88.4 R8, [R3+0x7000] ;  /* 0x007000000308783b */ /* 0x00066e0000000200 */
[----:B--2---:R-:W-:Y:S01]  /*2340*/  IMMA.16832.S8.S8.SAT R96, R176.ROW, R32.COL, R96 ;  /* 0x00000020b0607237 */ /* 0x004fe20000445c60 */
[----:B---3--:R-:W-:-:S07]  /*2350*/  LEA R3, R195, 0x10000, 0xe ;  /* 0x00010000c3037811 */ /* 0x008fce00078e70ff */
[-C--:B------:R-:W-:Y:S08]  /*2360*/  IMMA.16832.S8.S8.SAT R48, R172.ROW, R32.reuse.COL, R48 ;  /* 0x00000020ac307237 */ /* 0x080ff00000445c30 */
[----:B----4-:R-:W-:Y:S08]  /*2370*/  IMMA.16832.S8.S8.SAT R64, R156.ROW, R32.COL, R64 ;  /* 0x000000209c407237 */ /* 0x010ff00000445c40 */
[-C--:B------:R-:W-:Y:S08]  /*2380*/  IMMA.16832.S8.S8.SAT R36, R176.ROW, R28.reuse.COL, R36 ;  /* 0x0000001cb0247237 */ /* 0x080ff00000445c24 */
[-C--:B------:R-:W-:Y:S08]  /*2390*/  IMMA.16832.S8.S8.SAT R52, R172.ROW, R28.reuse.COL, R52 ;  /* 0x0000001cac347237 */ /* 0x080ff00000445c34 */
[----:B------:R-:W-:Y:S08]  /*23a0*/  IMMA.16832.S8.S8.SAT R68, R156.ROW, R28.COL, R68 ;  /* 0x0000001c9c447237 */ /* 0x000ff00000445c44 */
[-C--:B------:R-:W-:Y:S08]  /*23b0*/  IMMA.16832.S8.S8.SAT R40, R176.ROW, R24.reuse.COL, R40 ;  /* 0x00000018b0287237 */ /* 0x080ff00000445c28 */
[-C--:B------:R-:W-:Y:S08]  /*23c0*/  IMMA.16832.S8.S8.SAT R56, R172.ROW, R24.reuse.COL, R56 ;  /* 0x00000018ac387237 */ /* 0x080ff00000445c38 */
[----:B------:R-:W-:Y:S08]  /*23d0*/  IMMA.16832.S8.S8.SAT R72, R156.ROW, R24.COL, R72 ;  /* 0x000000189c487237 */ /* 0x000ff00000445c48 */
[-C--:B------:R-:W-:Y:S08]  /*23e0*/  IMMA.16832.S8.S8.SAT R44, R176.ROW, R20.reuse.COL, R44 ;  /* 0x00000014b02c7237 */ /* 0x080ff00000445c2c */
[-C--:B------:R-:W-:Y:S08]  /*23f0*/  IMMA.16832.S8.S8.SAT R60, R172.ROW, R20.reuse.COL, R60 ;  /* 0x00000014ac3c7237 */ /* 0x080ff00000445c3c */
[-C--:B------:R-:W-:Y:S08]  /*2400*/  IMMA.16832.S8.S8.SAT R76, R156.ROW, R20.reuse.COL, R76 ;  /* 0x000000149c4c7237 */ /* 0x080ff00000445c4c */
[----:B------:R-:W-:Y:S08]  /*2410*/  IMMA.16832.S8.S8.SAT R92, R112.ROW, R20.COL, R92 ;  /* 0x00000014705c7237 */ /* 0x000ff00000445c5c */
[C---:B-1----:R-:W-:Y:S08]  /*2420*/  IMMA.16832.S8.S8.SAT R100, R176.reuse.ROW, R16.COL, R100 ;  /* 0x00000010b0647237 */ /* 0x042ff00000445c64 */
[C---:B-----5:R-:W-:Y:S08]  /*2430*/  IMMA.16832.S8.S8.SAT R104, R176.reuse.ROW, R12.COL, R104 ;  /* 0x0000000cb0687237 */ /* 0x060ff00000445c68 */
[C---:B------:R-:W-:Y:S08]  /*2440*/  IMMA.16832.S8.S8.SAT R108, R176.reuse.ROW, R4.COL, R108 ;  /* 0x00000004b06c7237 */ /* 0x040ff00000445c6c */
[----:B------:R-:W-:Y:S01]  /*2450*/  IMMA.16832.S8.S8.SAT R168, R176.ROW, R8.COL, R168 ;  /* 0x00000008b0a87237 */ /* 0x000fe20000445ca8 */
[----:B------:R-:W1:Y:S07]  /*2460*/  LDSM.16.M88.4 R176, [R243+UR5] ;  /* 0x00000005f3b0783b */ /* 0x000e6e0008000200 */
[C---:B------:R-:W-:Y:S08]  /*2470*/  IMMA.16832.S8.S8.SAT R164, R172.reuse.ROW, R16.COL, R164 ;  /* 0x00000010aca47237 */ /* 0x040ff00000445ca4 */
[C---:B------:R-:W-:Y:S08]  /*2480*/  IMMA.16832.S8.S8.SAT R160, R172.reuse.ROW, R12.COL, R160 ;  /* 0x0000000caca07237 */ /* 0x040ff00000445ca0 */
[C---:B------:R-:W-:Y:S08]  /*2490*/  IMMA.16832.S8.S8.SAT R152, R172.reuse.ROW, R4.COL, R152 ;  /* 0x00000004ac987237 */ /* 0x040ff00000445c98 */
[----:B------:R-:W-:Y:S01]  /*24a0*/  IMMA.16832.S8.S8.SAT R144, R172.ROW, R8.COL, R144 ;  /* 0x00000008ac907237 */ /* 0x000fe20000445c90 */
[----:B------:R-:W2:Y:S07]  /*24b0*/  LDSM.16.M88.4 R172, [R239+UR5] ;  /* 0x00000005efac783b */ /* 0x000eae0008000200 */
[C---:B------:R-:W-:Y:S08]  /*24c0*/  IMMA.16832.S8.S8.SAT R136, R156.reuse.ROW, R16.COL, R136 ;  /* 0x000000109c887237 */ /* 0x040ff00000445c88 */
[C---:B------:R-:W-:Y:S08]  /*24d0*/  IMMA.16832.S8.S8.SAT R132, R156.reuse.ROW, R12.COL, R132 ;  /* 0x0000000c9c847237 */ /* 0x040ff00000445c84 */
[C---:B------:R-:W-:Y:S08]  /*24e0*/  IMMA.16832.S8.S8.SAT R128, R156.reuse.ROW, R4.COL, R128 ;  /* 0x000000049c807237 */ /* 0x040ff00000445c80 */
[----:B------:R-:W-:Y:S01]  /*24f0*/  IMMA.16832.S8.S8.SAT R124, R156.ROW, R8.COL, R124 ;  /* 0x000000089c7c7237 */ /* 0x000fe20000445c7c */
[----:B------:R-:W3:Y:S07]  /*2500*/  LDSM.16.M88.4 R156, [R231+UR5] ;  /* 0x00000005e79c783b */ /* 0x000eee0008000200 */
[C---:B------:R-:W-:Y:S07]  /*2510*/  IMMA.16832.S8.S8.SAT R148, R112.reuse.ROW, R16.COL, R148 ;  /* 0x0000001070947237 */ /* 0x040fee0000445c94 */
[C---:B------:R-:W-:Y:S01]  /*2520*/  IMAD R17, R195.reuse, 0x8000, R200 ;  /* 0x00008000c3117824 */ /* 0x040fe200078e02c8 */
[C---:B------:R-:W-:Y:S07]  /*2530*/  IMMA.16832.S8.S8.SAT R140, R112.reuse.ROW, R12.COL, R140 ;  /* 0x0000000c708c7237 */ /* 0x040fee0000445c8c */
[----:B------:R-:W-:Y:S01]  /*2540*/  IMAD.IADD R13, R190, 0x1, R3 ;  /* 0x00000001be0d7824 */ /* 0x000fe200078e0203 */
[C---:B------:R-:W-:Y:S07]  /*2550*/  IMMA.16832.S8.S8.SAT R120, R112.reuse.ROW, R4.COL, R120 ;  /* 0x0000000470787237 */ /* 0x040fee0000445c78 */
[----:B------:R-:W-:Y:S01]  /*2560*/  IADD3 R4, P1, R2, R203, RZ ;  /* 0x000000cb02047210 */ /* 0x000fe20007f3e0ff */
[----:B------:R-:W-:Y:S01]  /*2570*/  IMMA.16832.S8.S8.SAT R116, R112.ROW, R8.COL, R116 ;  /* 0x0000000870747237 */ /* 0x000fe20000445c74 */
[----:B------:R-:W4:Y:S03]  /*2580*/  LDSM.16.M88.4 R112, [R235+UR5] ;  /* 0x00000005eb70783b */ /* 0x000f260008000200 */
[----:B------:R-:W-:Y:S01]  /*2590*/  IMAD.X R5, R0, 0x1, R202, P1 ;  /* 0x0000000100057824 */ /* 0x000fe200008e06ca */
[----:B------:R-:W-:Y:S03]  /*25a0*/  BAR.SYNC.DEFER_BLOCKING 0x0 ;  /* 0x0000000000007b1d */ /* 0x000fe60000010000 */
[-C--:B-1----:R-:W-:Y:S08]  /*25b0*/  IMMA.16832.S8.S8.SAT R36, R176.ROW, R30.reuse.COL, R36 ;  /* 0x0000001eb0247237 */ /* 0x082ff00000445c24 */
[-C--:B--2---:R-:W-:Y:S08]  /*25c0*/  IMMA.16832.S8.S8.SAT R52, R172.ROW, R30.reuse.COL, R52 ;  /* 0x0000001eac347237 */ /* 0x084ff00000445c34 */
[----:B---3--:R-:W-:Y:S01]  /*25d0*/  IMMA.16832.S8.S8.SAT R180, R156.ROW, R30.COL, R84 ;  /* 0x0000001e9cb47237 */ /* 0x008fe20000445c54 */
[----:B------:R-:W-:Y:S01]  /*25e0*/  @!PT LDS RZ, [RZ] ;  /* 0x00000000fffff984 */ /* 0x000fe20000000800 */
[----:B------:R-:W-:Y:S01]  /*25f0*/  @!PT LDS RZ, [RZ] ;  /* 0x00000000fffff984 */ /* 0x000fe20000000800 */
[----:B------:R-:W-:Y:S01]  /*2600*/  @!PT LDS RZ, [RZ] ;  /* 0x00000000fffff984 */ /* 0x000fe20000000800 */
[----:B------:R1:W-:Y:S07]  /*2610*/  LDGSTS.E.BYPASS.128 [R13], [R4.64], !P0 ;  /* 0x00000000040d7fae */ /* 0x0003ee000c101c46 */
[-C--:B------:R-:W-:Y:S08]  /*2620*/  IMMA.16832.S8.S8.SAT R108, R176.ROW, R6.reuse.COL, R108 ;  /* 0x00000006b06c7237 */ /* 0x080ff00000445c6c */
[----:B------:R-:W-:Y:S01]  /*2630*/  IMMA.16832.S8.S8.SAT R152, R172.ROW, R6.COL, R152 ;  /* 0x00000006ac987237 */ /* 0x000fe20000445c98 */
[----:B-1----:R-:W-:Y:S01]  /*2640*/  IADD3 R4, P2, R2, R207, RZ ;  /* 0x000000cf02047210 */ /* 0x002fe20007f5e0ff */
[----:B------:R-:W-:-:S04]  /*2650*/  IMAD R13, R195, 0x8000, R190 ;  /* 0x00008000c30d7824 */ /* 0x000fc800078e02be */
[----:B------:R-:W-:Y:S02]  /*2660*/  IMAD.X R5, R0, 0x1, R206, P2 ;  /* 0x0000000100057824 */ /* 0x000fe400010e06ce */
[----:B----4-:R-:W-:Y:S08]  /*2670*/  IMMA.16832.S8.S8.SAT R68, R112.ROW, R30.COL, R68 ;  /* 0x0000001e70447237 */ /* 0x010ff00000445c44 */
[----:B------:R-:W-:Y:S08]  /*2680*/  IMMA.16832.S8.S8.SAT R28, R156.ROW, R26.COL, R88 ;  /* 0x0000001a9c1c7237 */ /* 0x000ff00000445c58 */
[-C--:B------:R-:W-:Y:S08]  /*2690*/  IMMA.16832.S8.S8.SAT R128, R112.ROW, R6.reuse.COL, R128 ;  /* 0x0000000670807237 */ /* 0x080ff00000445c80 */
[C---:B------:R-:W-:Y:S07]  /*26a0*/  IMMA.16832.S8.S8.SAT R88, R156.reuse.ROW, R6.COL, R120 ;  /* 0x000000069c587237 */ /* 0x040fee0000445c78 */
[----:B------:R-:W-:Y:S01]  /*26b0*/  IADD3 R6, P1, R2, R205, RZ ;  /* 0x000000cd02067210 */ /* 0x000fe20007f3e0ff */
[----:B------:R-:W-:Y:S04]  /*26c0*/  IMMA.16832.S8.S8.SAT R184, R156.ROW, R34.COL, R80 ;  /* 0x000000229cb87237 */ /* 0x000fe80000445c50 */
[----:B------:R-:W-:Y:S01]  /*26d0*/  IMAD.X R7, R0, 0x1, R204, P1 ;  /* 0x0000000100077824 */ /* 0x000fe200008e06cc */
[----:B------:R-:W-:-:S03]  /*26e0*/  IADD3 R8, P1, R2, R209, RZ ;  /* 0x000000d102087210 */ /* 0x000fc60007f3e0ff */
[----:B------:R-:W-:Y:S02]  /*26f0*/  IMMA.16832.S8.S8.SAT R96, R176.ROW, R34.COL, R96 ;  /* 0x00000022b0607237 */ /* 0x000fe40000445c60 */
[----:B------:R-:W-:-:S06]  /*2700*/  IMAD.X R9, R0, 0x1, R208, P1 ;  /* 0x0000000100097824 */ /* 0x000fcc00008e06d0 */
[----:B------:R-:W-:Y:S08]  /*2710*/  IMMA.16832.S8.S8.SAT R104, R176.ROW, R14.COL, R104 ;  /* 0x0000000eb0687237 */ /* 0x000ff00000445c68 */
[C---:B------:R-:W-:Y:S08]  /*2720*/  IMMA.16832.S8.S8.SAT R48, R172.reuse.ROW, R34.COL, R48 ;  /* 0x00000022ac307237 */ /* 0x040ff00000445c30 */
[----:B------:R-:W-:Y:S08]  /*2730*/  IMMA.16832.S8.S8.SAT R160, R172.ROW, R14.COL, R160 ;  /* 0x0000000eaca07237 */ /* 0x000ff00000445ca0 */
[C---:B------:R-:W-:Y:S08]  /*2740*/  IMMA.16832.S8.S8.SAT R64, R112.reuse.ROW, R34.COL, R64 ;  /* 0x0000002270407237 */ /* 0x040ff00000445c40 */
[-C--:B------:R-:W-:Y:S08]  /*2750*/  IMMA.16832.S8.S8.SAT R132, R112.ROW, R14.reuse.COL, R132 ;  /* 0x0000000e70847237 */ /* 0x080ff00000445c84 */
[----:B------:R-:W-:Y:S07]  /*2760*/  IMMA.16832.S8.S8.SAT R80, R156.ROW, R14.COL, R140 ;  /* 0x0000000e9c507237 */ /* 0x000fee0000445c8c */
[----:B------:R-:W-:Y:S01]  /*2770*/  IMAD.IADD R15, R193, 0x1, R3 ;  /* 0x00000001c10f7824 */ /* 0x000fe200078e0203 */
[C---:B------:R-:W-:Y:S04]  /*2780*/  IMMA.16832.S8.S8.SAT R72, R112.reuse.ROW, R26.COL, R72 ;  /* 0x0000001a70487237 */ /* 0x040fe80000445c48 */
[----:B------:R1:W-:Y:S04]  /*2790*/  LDGSTS.E.BYPASS.128 [R15], [R6.64], !P0 ;  /* 0x00000000060f7fae */ /* 0x0003e8000c101c46 */
[C---:B------:R-:W-:Y:S08]  /*27a0*/  IMMA.16832.S8.S8.SAT R76, R112.reuse.ROW, R22.COL, R76 ;  /* 0x00000016704c7237 */ /* 0x040ff00000445c4c */
[----:B------:R-:W-:Y:S01]  /*27b0*/  IMMA.16832.S8.S8.SAT R136, R112.ROW, R18.COL, R136 ;  /* 0x0000001270887237 */ /* 0x000fe20000445c88 */
[----:B-1----:R-:W-:Y:S01]  /*27c0*/  IADD3 R6, P2, R2, R211, RZ ;  /* 0x000000d302067210 */ /* 0x002fe20007f5e0ff */
[----:B------:R-:W-:-:S04]  /*27d0*/  IMAD R15, R195, 0x8000, R193 ;  /* 0x00008000c30f7824 */ /* 0x000fc800078e02c1 */
[----:B------:R-:W-:Y:S02]  /*27e0*/  IMAD.X R7, R0, 0x1, R210, P2 ;  /* 0x0000000100077824 */ /* 0x000fe400010e06d2 */
[C---:B------:R-:W-:Y:S08]  /*27f0*/  IMMA.16832.S8.S8.SAT R92, R156.reuse.ROW, R22.COL, R92 ;  /* 0x000000169c5c7237 */ /* 0x040ff00000445c5c */
[----:B------:R-:W-:Y:S08]  /*2800*/  IMMA.16832.S8.S8.SAT R32, R156.ROW, R18.COL, R148 ;  /* 0x000000129c207237 */ /* 0x000ff00000445c94 */
[-C--:B------:R-:W-:Y:S08]  /*2810*/  IMMA.16832.S8.S8.SAT R168, R176.ROW, R10.reuse.COL, R168 ;  /* 0x0000000ab0a87237 */ /* 0x080ff00000445ca8 */
[-C--:B------:R-:W-:Y:S08]  /*2820*/  IMMA.16832.S8.S8.SAT R144, R172.ROW, R10.reuse.COL, R144 ;  /* 0x0000000aac907237 */ /* 0x080ff00000445c90 */
[-C--:B------:R-:W-:Y:S08]  /*2830*/  IMMA.16832.S8.S8.SAT R112, R112.ROW, R10.reuse.COL, R124 ;  /* 0x0000000a70707237 */ /* 0x080ff00000445c7c */
[----:B------:R-:W-:Y:S07]  /*2840*/  IMMA.16832.S8.S8.SAT R156, R156.ROW, R10.COL, R116 ;  /* 0x0000000a9c9c7237 */ /* 0x000fee0000445c74 */
[--C-:B------:R-:W-:Y:S01]  /*2850*/  IMAD.IADD R11, R192, 0x1, R3.reuse ;  /* 0x00000001c00b7824 */ /* 0x100fe200078e0203 */
[----:B------:R-:W-:Y:S01]  /*2860*/  IMMA.16832.S8.S8.SAT R40, R176.ROW, R26.COL, R40 ;  /* 0x0000001ab0287237 */ /* 0x000fe20000445c28 */
[----:B------:R-:W-:-:S03]  /*2870*/  IMAD.IADD R3, R191, 0x1, R3 ;  /* 0x00000001bf037824 */ /* 0x000fc600078e0203 */
[----:B------:R1:W-:Y:S04]  /*2880*/  LDGSTS.E.BYPASS.128 [R11], [R4.64], !P0 ;  /* 0x00000000040b7fae */ /* 0x0003e8000c101c46 */
[----:B------:R2:W-:Y:S01]  /*2890*/  LDGSTS.E.BYPASS.128 [R3], [R8.64], !P0 ;  /* 0x0000000008037fae */ /* 0x0005e2000c101c46 */
[----:B------:R-:W-:Y:S03]  /*28a0*/  IMMA.16832.S8.S8.SAT R44, R176.ROW, R22.COL, R44 ;  /* 0x00000016b02c7237 */ /* 0x000fe60000445c2c */
[----:B------:R-:W0:Y:S01]  /*28b0*/  LDGDEPBAR ;  /* 0x00000000000079af */ /* 0x000e220000000000 */
[----:B-1----:R-:W-:-:S03]  /*28c0*/  IADD3 R4, P1, R2, R213, RZ ;  /* 0x000000d502047210 */ /* 0x002fc60007f3e0ff */
[----:B------:R1:W-:Y:S01]  /*28d0*/  LDGSTS.E.BYPASS.128 [R13], [R6.64], !P0 ;  /* 0x00000000060d7fae */ /* 0x0003e2000c101c46 */
[C---:B------:R-:W-:Y:S01]  /*28e0*/  IMAD R11, R195.reuse, 0x8000, R192 ;  /* 0x00008000c30b7824 */ /* 0x040fe200078e02c0 */
[----:B------:R-:W-:Y:S01]  /*28f0*/  IMMA.16832.S8.S8.SAT R100, R176.ROW, R18.COL, R100 ;  /* 0x00000012b0647237 */ /* 0x000fe20000445c64 */
[----:B--2---:R-:W-:Y:S01]  /*2900*/  IADD3 R8, P2, R2, R215, RZ ;  /* 0x000000d702087210 */ /* 0x004fe20007f5e0ff */
[C---:B------:R-:W-:Y:S02]  /*2910*/  IMAD.X R5, R0.reuse, 0x1, R212, P1 ;  /* 0x0000000100057824 */ /* 0x040fe400008e06d4 */
[----:B------:R-:W-:Y:S02]  /*2920*/  IMAD R3, R195, 0x8000, R191 ;  /* 0x00008000c3037824 */ /* 0x000fe400078e02bf */
[----:B------:R-:W-:Y:S01]  /*2930*/  IMAD.X R9, R0, 0x1, R214, P2 ;  /* 0x0000000100097824 */ /* 0x000fe200010e06d6 */
[----:B------:R2:W-:Y:S01]  /*2940*/  LDGSTS.E.BYPASS.128 [R15], [R4.64], !P0 ;  /* 0x00000000040f7fae */ /* 0x0005e2000c101c46 */
[----:B------:R-:W-:Y:S01]  /*2950*/  IMMA.16832.S8.S8.SAT R56, R172.ROW, R26.COL, R56 ;  /* 0x0000001aac387237 */ /* 0x000fe20000445c38 */
[----:B-1----:R-:W-:-:S02]  /*2960*/  IADD3 R6, P1, R2, R217, RZ ;  /* 0x000000d902067210 */ /* 0x002fc40007f3e0ff */
[----:B------:R1:W-:Y:S01]  /*2970*/  LDGSTS.E.BYPASS.128 [R11], [R8.64], !P0 ;  /* 0x00000000080b7fae */ /* 0x0003e2000c101c46 */
[C---:B------:R-:W-:Y:S02]  /*2980*/  IMAD R13, R195.reuse, 0x8000, R199 ;  /* 0x00008000c30d7824 */ /* 0x040fe400078e02c7 */
[----:B------:R-:W-:Y:S02]  /*2990*/  IMAD.X R7, R0, 0x1, R216, P1 ;  /* 0x0000000100077824 */ /* 0x000fe400008e06d8 */
[----:B------:R-:W-:Y:S01]  /*29a0*/  IMMA.16832.S8.S8.SAT R60, R172.ROW, R22.COL, R60 ;  /* 0x00000016ac3c7237 */ /* 0x000fe20000445c3c */
[----:B--2---:R-:W-:Y:S02]  /*29b0*/  IADD3 R4, P2, R2, R219, RZ ;  /* 0x000000db02047210 */ /* 0x004fe40007f5e0ff */
[----:B------:R2:W-:Y:S01]  /*29c0*/  LDGSTS.E.BYPASS.128 [R3], [R6.64], !P0 ;  /* 0x0000000006037fae */ /* 0x0005e2000c101c46 */
[C---:B------:R-:W-:Y:S02]  /*29d0*/  IMAD R15, R195.reuse, 0x8000, R197 ;  /* 0x00008000c30f7824 */ /* 0x040fe400078e02c5 */
[----:B-1----:R-:W-:-:S02]  /*29e0*/  IMAD R11, R195, 0x8000, R198 ;  /* 0x00008000c30b7824 */ /* 0x002fc400078e02c6 */
[----:B------:R-:W-:Y:S01]  /*29f0*/  IMMA.16832.S8.S8.SAT R164, R172.ROW, R18.COL, R164 ;  /* 0x00000012aca47237 */ /* 0x000fe20000445ca4 */
[----:B------:R-:W-:Y:S01]  /*2a00*/  IMAD.X R5, R0, 0x1, R218, P2 ;  /* 0x0000000100057824 */ /* 0x000fe200010e06da */
[----:B------:R-:W-:-:S04]  /*2a10*/  IADD3 R8, P2, R2, R223, RZ ;  /* 0x000000df02087210 */ /* 0x000fc80007f5e0ff */
[----:B------:R1:W-:Y:S01]  /*2a20*/  LDGSTS.E.BYPASS.128 [R17], [R4.64], !P0 ;  /* 0x0000000004117fae */ /* 0x0003e2000c101c46 */
[----:B------:R-:W-:Y:S01]  /*2a30*/  IMAD.X R9, R0, 0x1, R222, P2 ;  /* 0x0000000100097824 */ /* 0x000fe200010e06de */
[----:B--2---:R-:W-:-:S05]  /*2a40*/  IADD3 R6, P1, R2, R221, RZ ;  /* 0x000000dd02067210 */ /* 0x004fca0007f3e0ff */
[----:B------:R-:W-:Y:S01]  /*2a50*/  IMAD.X R7, R0, 0x1, R220, P1 ;  /* 0x0000000100077824 */ /* 0x000fe200008e06dc */
[----:B------:R-:W-:Y:S02]  /*2a60*/  IADD3 R189, P1, R189, 0x1, RZ ;  /* 0x00000001bdbd7810 */ /* 0x000fe40007f3e0ff */
[----:B-1----:R-:W-:Y:S02]  /*2a70*/  IADD3 R4, P3, R2, R225, RZ ;  /* 0x000000e102047210 */ /* 0x002fe40007f7e0ff */
[----:B------:R1:W-:Y:S01]  /*2a80*/  LDGSTS.E.BYPASS.128 [R13], [R6.64], !P0 ;  /* 0x00000000060d7fae */ /* 0x0003e2000c101c46 */
[----:B------:R-:W-:Y:S02]  /*2a90*/  IMAD.X R188, RZ, RZ, R188, P1 ;  /* 0x000000ffffbc7224 */ /* 0x000fe400008e06bc */
[----:B------:R-:W-:Y:S01]  /*2aa0*/  IMAD.X R5, R0, 0x1, R224, P3 ;  /* 0x0000000100057824 */ /* 0x000fe200018e06e0 */
[----:B------:R1:W-:Y:S04]  /*2ab0*/  LDGSTS.E.BYPASS.128 [R11], [R8.64], !P0 ;  /* 0x00000000080b7fae */ /* 0x0003e8000c101c46 */
[----:B------:R1:W-:Y:S01]  /*2ac0*/  LDGSTS.E.BYPASS.128 [R15], [R4.64], !P0 ;  /* 0x00000000040f7fae */ /* 0x0003e2000c101c46 */
[----:B------:R-:W-:-:S03]  /*2ad0*/  IADD3 R2, P0, R2, 0x80, RZ ;  /* 0x0000008002027810 */ /* 0x000fc60007f1e0ff */
[----:B------:R-:W0:Y:S02]  /*2ae0*/  LDGDEPBAR ;  /* 0x00000000000079af */ /* 0x000e240000000000 */
[----:B------:R-:W-:Y:S01]  /*2af0*/  IMAD.X R0, RZ, RZ, R0, P0 ;  /* 0x000000ffff007224 */ /* 0x000fe200000e0600 */
[----:B------:R-:W-:-:S04]  /*2b00*/  ISETP.NE.U32.AND P0, PT, R2, 0x3000, PT ;  /* 0x000030000200780c */ /* 0x000fc80003f05070 */
[----:B------:R-:W-:-:S13]  /*2b10*/  ISETP.NE.AND.EX P0, PT, R0, RZ, PT, P0 ;  /* 0x000000ff0000720c */ /* 0x000fda0003f05300 */
[----:B-1----:R-:W-:Y:S05]  /*2b20*/  @P0 BRA `(.L_x_0) ;  /* 0xfffff0d000000947 */ /* 0x002fea000383ffff */
[C---:B------:R-:W-:Y:S01]  /*2b30*/  LOP3.LUT R21, R252.reuse, 0x4, RZ, 0xc0, !PT ;  /* 0x00000004fc157812 */ /* 0x040fe200078ec0ff */
[----:B------:R-:W-:Y:S01]  /*2b40*/  STL [R1+0x750], R180 ;  /* 0x000750b401007387 */ /* 0x000fe20000100800 */
[C---:B------:R-:W-:Y:S01]  /*2b50*/  LOP3.LUT R24, R252.reuse, 0x8, RZ, 0xc0, !PT ;  /* 0x00000008fc187812 */ /* 0x040fe200078ec0ff */
[C---:B------:R-:W-:Y:S01]  /*2b60*/  IMAD.SHL.U32 R8, R252.reuse, 0x8, RZ ;  /* 0x00000008fc087824 */ /* 0x040fe200078e00ff */
[----:B------:R-:W-:Y:S01]  /*2b70*/  LOP3.LUT R25, R252, 0x10, RZ, 0xc0, !PT ;  /* 0x00000010fc197812 */ /* 0x000fe200078ec0ff */
[----:B------:R-:W-:Y:S01]  /*2b80*/  STL [R1+0x74c], R181 ;  /* 0x00074cb501007387 */ /* 0x000fe20000100800 */
[----:B------:R-:W-:Y:S01]  /*2b90*/  IMAD.SHL.U32 R3, R21, 0x8, RZ ;  /* 0x0000000815037824 */ /* 0x000fe200078e00ff */
[----:B------:R-:W-:Y:S01]  /*2ba0*/  SHF.R.U32.HI R7, RZ, 0x5, R252 ;  /* 0x00000005ff077819 */ /* 0x000fe200000116fc */
[----:B------:R-:W-:Y:S01]  /*2bb0*/  IMAD.SHL.U32 R206, R24, 0x8, RZ ;  /* 0x0000000818ce7824 */ /* 0x000fe200078e00ff */
[----:B------:R-:W-:Y:S01]  /*2bc0*/  STL [R1+0x748], R182 ;  /* 0x000748b601007387 */ /* 0x000fe20000100800 */
[----:B------:R-:W-:Y:S01]  /*2bd0*/  IMAD.SHL.U32 R5, R25, 0x8, RZ ;  /* 0x0000000819057824 */ /* 0x000fe200078e00ff */
[----:B------:R-:W-:Y:S01]  /*2be0*/  LOP3.LUT R3, R3, 0x18, R8, 0xf8, !PT ;  /* 0x0000001803037812 */ /* 0x000fe200078ef808 */
[----:B------:R-:W-:-:S04]  /*2bf0*/  DEPBAR.LE SB0, 0x0 ;  /* 0x000080000000791a */ /* 0x000fc80000000000 */
[----:B------:R-:W-:Y:S01]  /*2c00*/  STL [R1+0x744], R183 ;  /* 0x000744b701007387 */ /* 0x000fe20000100800 */
[----:B------:R-:W-:Y:S01]  /*2c10*/  LOP3.LUT R206, R5, R3, R206, 0xfe, !PT ;  /* 0x0000000305ce7212 */ /* 0x000fe200078efece */
[----:B------:R-:W-:Y:S01]  /*2c20*/  CS2R R200, SRZ ;  /* 0x0000000000c87805 */ /* 0x000fe2000001ff00 */
[----:B------:R-:W-:Y:S01]  /*2c30*/  SGXT.U32 R7, R7, 0x3 ;  /* 0x000000030707781a */ /* 0x000fe20000000000 */
[----:B------:R-:W-:Y:S01]  /*2c40*/  STL [R1+0x740], R28 ;  /* 0x0007401c01007387 */ /* 0x000fe20000100800 */
[----:B------:R-:W-:Y:S01]  /*2c50*/  CS2R R202, SRZ ;  /* 0x0000000000ca7805 */ /* 0x000fe2000001ff00 */
[----:B------:R-:W-:Y:S02]  /*2c60*/  LOP3.LUT R0, R0, 0xfffff7ff, RZ, 0xc0, !PT ;  /* 0xfffff7ff00007812 */ /* 0x000fe400078ec0ff */
[----:B------:R1:W-:Y:S01]  /*2c70*/  STL [R1+0x73c], R29 ;  /* 0x00073c1d01007387 */ /* 0x0003e20000100800 */
[----:B------:R-:W-:-:S03]  /*2c80*/  LOP3.LUT R140, R7, R248, RZ, 0xfc, !PT ;  /* 0x000000f8078c7212 */ /* 0x000fc600078efcff */
[----:B------:R-:W-:Y:S01]  /*2c90*/  STL [R1+0x738], R30 ;  /* 0x0007381e01007387 */ /* 0x000fe20000100800 */
[C---:B------:R-:W-:Y:S02]  /*2ca0*/  LOP3.LUT R2, R140.reuse, 0x8, RZ, 0xfc, !PT ;  /* 0x000000088c027812 */ /* 0x040fe400078efcff */
[C---:B------:R-:W-:Y:S01]  /*2cb0*/  LOP3.LUT R5, R140.reuse, 0x10, RZ, 0xfc, !PT ;  /* 0x000000108c057812 */ /* 0x040fe200078efcff */
[----:B------:R-:W-:Y:S01]  /*2cc0*/  STL [R1+0x734], R31 ;  /* 0x0007341f01007387 */ /* 0x000fe20000100800 */
[C---:B------:R-:W-:Y:S01]  /*2cd0*/  LOP3.LUT R3, R140.reuse, 0x20, RZ, 0xfc, !PT ;  /* 0x000000208c037812 */ /* 0x040fe200078efcff */
[----:B-1----:R-:W-:Y:S01]  /*2ce0*/  IMAD.MOV.U32 R29, RZ, RZ, 0x2 ;  /* 0x00000002ff1d7424 */ /* 0x002fe200078e00ff */
[----:B------:R-:W-:Y:S01]  /*2cf0*/  LOP3.LUT R4, R140, 0x18, RZ, 0xfc, !PT ;  /* 0x000000188c047812 */ /* 0x000fe200078efcff */
[----:B------:R-:W-:Y:S04]  /*2d00*/  STL [R1+0x700], R159 ;  /* 0x0007009f01007387 */ /* 0x000fe80000100800 */
[----:B------:R-:W-:Y:S04]  /*2d10*/  STL [R1+0x6fc], R158 ;  /* 0x0006fc9e01007387 */ /* 0x000fe80000100800 */
[----:B------:R-:W-:Y:S04]  /*2d20*/  STL [R1+0x6f8], R157 ;  /* 0x0006f89d01007387 */ /* 0x000fe80000100800 */
[----:B------:R-:W-:Y:S04]  /*2d30*/  STL [R1+0x6f4], R156 ;  /* 0x0006f49c01007387 */ /* 0x000fe80000100800 */
[----:B------:R-:W-:Y:S04]  /*2d40*/  STL [R1+0x6f0], R95 ;  /* 0x0006f05f01007387 */ /* 0x000fe80000100800 */
[----:B------:R-:W-:Y:S04]  /*2d50*/  STL [R1+0x6ec], R94 ;  /* 0x0006ec5e01007387 */ /* 0x000fe80000100800 */
[----:B------:R1:W-:Y:S04]  /*2d60*/  STL [R1+0x6e8], R93 ;  /* 0x0006e85d01007387 */ /* 0x0003e80000100800 */
[----:B------:R-:W-:Y:S04]  /*2d70*/  STL [R1+0x6e4], R92 ;  /* 0x0006e45c01007387 */ /* 0x000fe80000100800 */
[----:B------:R-:W-:Y:S01]  /*2d80*/  STL [R1+0x6e0], R91 ;  /* 0x0006e05b01007387 */ /* 0x000fe20000100800 */
[----:B-1----:R-:W-:-:S03]  /*2d90*/  LOP3.LUT R93, R206, R249, RZ, 0xfc, !PT ;  /* 0x000000f9ce5d7212 */ /* 0x002fc600078efcff */
[----:B------:R-:W-:Y:S01]  /*2da0*/  STL [R1+0x6dc], R90 ;  /* 0x0006dc5a01007387 */ /* 0x000fe20000100800 */
[----:B------:R-:W-:Y:S01]  /*2db0*/  ISETP.GE.AND P2, PT, R93, 0xc00, PT ;  /* 0x00000c005d00780c */ /* 0x000fe20003f46270 */
[C---:B------:R-:W-:Y:S02]  /*2dc0*/  IMAD R9, R140.reuse, 0xc00, R93 ;  /* 0x00000c008c097824 */ /* 0x040fe400078e025d */
[----:B------:R-:W-:Y:S01]  /*2dd0*/  STL [R1+0x6d8], R89 ;  /* 0x0006d85901007387 */ /* 0x000fe20000100800 */
[----:B------:R-:W-:Y:S02]  /*2de0*/  ISETP.LT.AND P6, PT, R140, 0xe10, !P2 ;  /* 0x00000e108c00780c */ /* 0x000fe400057c1270 */
[----:B------:R-:W-:Y:S01]  /*2df0*/  ISETP.LT.AND P5, PT, R2, 0xe10, !P2 ;  /* 0x00000e100200780c */ /* 0x000fe200057a1270 */
[----:B------:R-:W-:Y:S01]  /*2e00*/  STL [R1+0x6d4], R88 ;  /* 0x0006d45801007387 */ /* 0x000fe20000100800 */
[----:B------:R-:W-:Y:S02]  /*2e10*/  LOP3.LUT R2, R140, 0x28, RZ, 0xfc, !PT ;  /* 0x000000288c027812 */ /* 0x000fe400078efcff */
[----:B------:R-:W-:Y:S01]  /*2e20*/  ISETP.LT.AND P4, PT, R5, 0xe10, !P2 ;  /* 0x00000e100500780c */ /* 0x000fe20005781270 */
[----:B------:R-:W-:Y:S01]  /*2e30*/  STL [R1+0x6d0], R83 ;  /* 0x0006d05301007387 */ /* 0x000fe20000100800 */
[----:B------:R-:W-:-:S02]  /*2e40*/  ISETP.LT.AND P1, PT, R3, 0xe10, !P2 ;  /* 0x00000e100300780c */ /* 0x000fc40005721270 */
[----:B------:R-:W-:Y:S01]  /*2e50*/  ISETP.LT.AND P0, PT, R2, 0xe10, !P2 ;  /* 0x00000e100200780c */ /* 0x000fe20005701270 */
[----:B------:R-:W-:Y:S01]  /*2e60*/  STL [R1+0x6cc], R82 ;  /* 0x0006cc5201007387 */ /* 0x000fe20000100800 */
[----:B------:R-:W-:Y:S01]  /*2e70*/  ISETP.LT.AND P3, PT, R4, 0xe10, !P2 ;  /* 0x00000e100400780c */ /* 0x000fe20005761270 */
[C---:B------:R-:W-:Y:S02]  /*2e80*/  IMAD.WIDE R2, R9.reuse, R29, c[0x0][0x170] ;  /* 0x00005c0009027625 */ /* 0x040fe400078e021d */
[----:B------:R-:W-:Y:S01]  /*2e90*/  BAR.SYNC.DEFER_BLOCKING 0x0 ;  /* 0x0000000000007b1d */ /* 0x000fe20000010000 */
[C---:B------:R-:W-:Y:S02]  /*2ea0*/  IADD3 R11, R9.reuse, 0x6000, RZ ;  /* 0x00006000090b7810 */ /* 0x040fe40007ffe0ff */
[C---:B------:R-:W-:Y:S02]  /*2eb0*/  IADD3 R10, R9.reuse, 0xc000, RZ ;  /* 0x0000c000090a7810 */ /* 0x040fe40007ffe0ff */
[----:B------:R-:W-:Y:S01]  /*2ec0*/  IADD3 R22, R9, 0x12000, RZ ;  /* 0x0001200009167810 */ /* 0x000fe20007ffe0ff */
[----:B------:R-:W-:Y:S01]  /*2ed0*/  STL [R1+0x6c8], R81 ;  /* 0x0006c85101007387 */ /* 0x000fe20000100800 */
[----:B------:R-:W-:Y:S01]  /*2ee0*/  CS2R R188, SRZ ;  /* 0x0000000000bc7805 */ /* 0x000fe2000001ff00 */
[----:B------:R-:W-:Y:S01]  /*2ef0*/  CS2R R190, SRZ ;  /* 0x0000000000be7805 */ /* 0x000fe2000001ff00 */
[----:B------:R-:W-:Y:S01]  /*2f00*/  CS2R R192, SRZ ;  /* 0x0000000000c07805 */ /* 0x000fe2000001ff00 */
[----:B------:R-:W-:Y:S01]  /*2f10*/  STL [R1+0x6c4], R80 ;  /* 0x0006c45001007387 */ /* 0x000fe20000100800 */
[----:B------:R-:W-:Y:S01]  /*2f20*/  CS2R R194, SRZ ;  /* 0x0000000000c27805 */ /* 0x000fe2000001ff00 */
[----:B------:R-:W-:Y:S01]  /*2f30*/  CS2R R12, SRZ ;  /* 0x00000000000c7805 */ /* 0x000fe2000001ff00 */
[----:B------:R-:W-:Y:S01]  /*2f40*/  CS2R R14, SRZ ;  /* 0x00000000000e7805 */ /* 0x000fe2000001ff00 */
[----:B------:R-:W-:Y:S01]  /*2f50*/  STL [R1+0x6c0], R35 ;  /* 0x0006c02301007387 */ /* 0x000fe20000100800 */
[----:B------:R-:W-:-:S03]  /*2f60*/  @P5 LOP3.LUT R0, R0, 0x800, RZ, 0xfc, !PT ;  /* 0x0000080000005812 */ /* 0x000fc600078efcff */
[----:B------:R-:W-:Y:S01]  /*2f70*/  STL [R1+0x6bc], R34 ;  /* 0x0006bc2201007387 */ /* 0x000fe20000100800 */
[----:B------:R-:W-:Y:S01]  /*2f80*/  IMAD.WIDE R24, R22, R29, c[0x0][0x170] ;  /* 0x00005c0016187625 */ /* 0x000fe200078e021d */
[----:B------:R-:W-:Y:S02]  /*2f90*/  LOP3.LUT R0, R0, 0xfffffbff, RZ, 0xc0, !PT ;  /* 0xfffffbff00007812 */ /* 0x000fe400078ec0ff */
[----:B------:R-:W-:Y:S02]  /*2fa0*/  STL [R1+0x6b8], R33 ;  /* 0x0006b82101007387 */ /* 0x000fe40000100800 */
[----:B------:R-:W-:Y:S02]  /*2fb0*/  @P4 LOP3.LUT R0, R0, 0x400, RZ, 0xfc, !PT ;  /* 0x0000040000004812 */ /* 0x000fe400078efcff */
[----:B------:R-:W-:Y:S02]  /*2fc0*/  STL [R1+0x6b4], R32 ;  /* 0x0006b42001007387 */ /* 0x000fe40000100800 */
[----:B------:R-:W-:-:S02]  /*2fd0*/  LOP3.LUT R0, R0, 0xfffffdff, RZ, 0xc0, !PT ;  /* 0xfffffdff00007812 */ /* 0x000fc400078ec0ff */
[----:B------:R-:W-:Y:S02]  /*2fe0*/  STL [R1+0x8c], R93 ;  /* 0x00008c5d01007387 */ /* 0x000fe40000100800 */
[----:B------:R-:W-:Y:S02]  /*2ff0*/  @P3 LOP3.LUT R0, R0, 0x200, RZ, 0xfc, !PT ;  /* 0x0000020000003812 */ /* 0x000fe400078efcff */
[----:B------:R1:W2:Y:S02]  /*3000*/  @P6 LDG.E.EL.128 R200, [R2.64] ;  /* 0x0000000602c86981 */ /* 0x0002a4000c2e1d00 */
[----:B------:R-:W-:Y:S02]  /*3010*/  LOP3.LUT R0, R0, 0xffffefff, RZ, 0xc0, !PT ;  /* 0xffffefff00007812 */ /* 0x000fe400078ec0ff */
[----:B------:R-:W-:Y:S02]  /*3020*/  STL [R1+0x684], R11 ;  /* 0x0006840b01007387 */ /* 0x000fe40000100800 */
[----:B------:R-:W-:-:S02]  /*3030*/  @P6 LOP3.LUT R0, R0, 0x1000, RZ, 0xfc, !PT ;  /* 0x0000100000006812 */ /* 0x000fc400078efcff */
[----:B------:R3:W-:Y:S01]  /*3040*/  STL [R1+0x680], R10 ;  /* 0x0006800a01007387 */ /* 0x0007e20000100800 */
[-C--:B-1----:R-:W-:Y:S01]  /*3050*/  IMAD.WIDE R2, R11, R29.reuse, c[0x0][0x170] ;  /* 0x00005c000b027625 */ /* 0x082fe200078e021d */
[----:B------:R-:W-:Y:S02]  /*3060*/  LOP3.LUT R0, R0, 0xfffffeff, RZ, 0xc0, !PT ;  /* 0xfffffeff00007812 */ /* 0x000fe400078ec0ff */
[----:B------:R1:W4:Y:S01]  /*3070*/  @P3 LDG.E.EL.128 R12, [R24.64] ;  /* 0x00000006180c3981 */ /* 0x000322000c2e1d00 */
[----:B------:R-:W-:Y:S02]  /*3080*/  IADD3 R20, R9, 0x1e000, RZ ;  /* 0x0001e00009147810 */ /* 0x000fe40007ffe0ff */
[----:B------:R-:W-:Y:S01]  /*3090*/  @P1 LOP3.LUT R0, R0, 0x100, RZ, 0xfc, !PT ;  /* 0x0000010000001812 */ /* 0x000fe200078efcff */
[----:B------:R1:W4:Y:S01]  /*30a0*/  @P5 LDG.E.EL.128 R188, [R2.64] ;  /* 0x0000000602bc5981 */ /* 0x000322000c2e1d00 */
[----:B---3--:R-:W-:Y:S01]  /*30b0*/  IMAD.WIDE R10, R10, R29, c[0x0][0x170] ;  /* 0x00005c000a0a7625 */ /* 0x008fe200078e021d */
[----:B------:R-:W-:Y:S01]  /*30c0*/  CS2R R16, SRZ ;  /* 0x0000000000107805 */ /* 0x000fe2000001ff00 */
[----:B------:R-:W-:Y:S01]  /*30d0*/  CS2R R18, SRZ ;  /* 0x0000000000127805 */ /* 0x000fe2000001ff00 */
[----:B------:R-:W-:-:S02]  /*30e0*/  LOP3.LUT R0, R0, 0xffffff7f, RZ, 0xc0, !PT ;  /* 0xffffff7f00007812 */ /* 0x000fc400078ec0ff */
[----:B------:R3:W4:Y:S01]  /*30f0*/  @P4 LDG.E.EL.128 R192, [R10.64] ;  /* 0x000000060ac04981 */ /* 0x000722000c2e1d00 */
[-C--:B------:R-:W-:Y:S01]  /*3100*/  IMAD.WIDE R84, R20, R29.reuse, c[0x0][0x170] ;  /* 0x00005c0014547625 */ /* 0x080fe200078e021d */
[----:B------:R-:W-:Y:S02]  /*3110*/  LOP3.LUT R86, R140, 0x30, RZ, 0xfc, !PT ;  /* 0x000000308c567812 */ /* 0x000fe400078efcff */
[----:B------:R-:W-:Y:S02]  /*3120*/  @P0 LOP3.LUT R0, R0, 0x80, RZ, 0xfc, !PT ;  /* 0x0000008000000812 */ /* 0x000fe400078efcff */
[----:B------:R1:W4:Y:S01]  /*3130*/  @P0 LDG.E.EL.128 R16, [R84.64] ;  /* 0x0000000654100981 */ /* 0x000322000c2e1d00 */
[C---:B------:R-:W-:Y:S02]  /*3140*/  IADD3 R21, R9.reuse, 0x18000, RZ ;  /* 0x0001800009157810 */ /* 0x040fe40007ffe0ff */
[----:B------:R-:W-:Y:S01]  /*3150*/  ISETP.LT.AND P0, PT, R86, 0xe10, !P2 ;  /* 0x00000e105600780c */ /* 0x000fe20005701270 */
[----:B------:R3:W-:Y:S01]  /*3160*/  STL [R1+0x668], R22 ;  /* 0x0006681601007387 */ /* 0x0007e20000100800 */
[----:B------:R-:W-:Y:S01]  /*3170*/  IADD3 R28, R9, 0x24000, RZ ;  /* 0x00024000091c7810 */ /* 0x000fe20007ffe0ff */
[----:B------:R-:W-:-:S02]  /*3180*/  IMAD.WIDE R26, R21, R29, c[0x0][0x170] ;  /* 0x00005c00151a7625 */ /* 0x000fc400078e021d */
[----:B------:R-:W-:Y:S01]  /*3190*/  STL [R1+0x664], R21 ;  /* 0x0006641501007387 */ /* 0x000fe20000100800 */
[----:B------:R-:W-:Y:S01]  /*31a0*/  LOP3.LUT R0, R0, 0xffffffbf, RZ, 0xc0, !PT ;  /* 0xffffffbf00007812 */ /* 0x000fe200078ec0ff */
[----:B-1----:R-:W-:Y:S02]  /*31b0*/  IMAD.WIDE R2, R28, R29, c[0x0][0x170] ;  /* 0x00005c001c027625 */ /* 0x002fe400078e021d */
[----:B------:R1:W-:Y:S01]  /*31c0*/  STL [R1+0x660], R20 ;  /* 0x0006601401007387 */ /* 0x0003e20000100800 */
[----:B---3--:R-:W-:Y:S01]  /*31d0*/  CS2R R22, SRZ ;  /* 0x0000000000167805 */ /* 0x008fe2000001ff00 */
[----:B------:R-:W-:Y:S01]  /*31e0*/  LOP3.LUT R84, R140, 0x38, RZ, 0xfc, !PT ;  /* 0x000000388c547812 */ /* 0x000fe200078efcff */
[----:B-1----:R-:W-:Y:S01]  /*31f0*/  CS2R R20, SRZ ;  /* 0x0000000000147805 */ /* 0x002fe2000001ff00 */
[----:B------:R-:W-:Y:S01]  /*3200*/  @P0 LOP3.LUT R0, R0, 0x40, RZ, 0xfc, !PT ;  /* 0x0000004000000812 */ /* 0x000fe200078efcff */
[----:B------:R-:W-:Y:S01]  /*3210*/  CS2R R4, SRZ ;  /* 0x0000000000047805 */ /* 0x000fe2000001ff00 */
[----:B------:R-:W-:-:S03]  /*3220*/  CS2R R6, SRZ ;  /* 0x0000000000067805 */ /* 0x000fc6000001ff00 */
[----:B------:R1:W3:Y:S01]  /*3230*/  @P0 LDG.E.EL.128 R20, [R2.64] ;  /* 0x0000000602140981 */ /* 0x0002e2000c2e1d00 */
[----:B------:R-:W-:Y:S02]  /*3240*/  ISETP.LT.AND P0, PT, R84, 0xe10, !P2 ;  /* 0x00000e105400780c */ /* 0x000fe40005701270 */
[----:B------:R-:W-:Y:S01]  /*3250*/  IADD3 R10, R9, 0x2a000, RZ ;  /* 0x0002a000090a7810 */ /* 0x000fe20007ffe0ff */
[----:B------:R1:W3:Y:S01]  /*3260*/  @P1 LDG.E.EL.128 R4, [R26.64] ;  /* 0x000000061a041981 */ /* 0x0002e2000c2e1d00 */
[----:B------:R-:W-:-:S03]  /*3270*/  CS2R R24, SRZ ;  /* 0x0000000000187805 */ /* 0x000fc6000001ff00 */
[----:B------:R-:W-:Y:S01]  /*3280*/  STL [R1+0x65c], R28 ;  /* 0x00065c1c01007387 */ /* 0x000fe20000100800 */
[----:B------:R-:W-:-:S03]  /*3290*/  LOP3.LUT R0, R0, 0xffffffdf, RZ, 0xc0, !PT ;  /* 0xffffffdf00007812 */ /* 0x000fc600078ec0ff */
[----:B------:R1:W-:Y:S02]  /*32a0*/  STL [R1+0x648], R10 ;  /* 0x0006480a01007387 */ /* 0x0003e40000100800 */
[----:B-1----:R-:W-:Y:S01]  /*32b0*/  CS2R R26, SRZ ;  /* 0x00000000001a7805 */ /* 0x002fe2000001ff00 */
[----:B------:R-:W-:Y:S02]  /*32c0*/  LOP3.LUT R151, R140, 0x40, RZ, 0xfc, !PT ;  /* 0x000000408c977812 */ /* 0x000fe400078efcff */
[----:B------:R-:W-:Y:S01]  /*32d0*/  @P0 LOP3.LUT R0, R0, 0x20, RZ, 0xfc, !PT ;  /* 0x0000002000000812 */ /* 0x000fe200078efcff */
[----:B------:R-:W-:-:S05]  /*32e0*/  IMAD.WIDE R10, R10, R29, c[0x0][0x170] ;  /* 0x00005c000a0a7625 */ /* 0x000fca00078e021d */
[----:B------:R1:W3:Y:S01]  /*32f0*/  @P0 LDG.E.EL.128 R24, [R10.64] ;  /* 0x000000060a180981 */ /* 0x0002e2000c2e1d00 */
[----:B------:R-:W-:Y:S02]  /*3300*/  ISETP.LT.AND P0, PT, R151, 0xe10, !P2 ;  /* 0x00000e109700780c */ /* 0x000fe40005701270 */
[----:B------:R-:W-:Y:S02]  /*3310*/  LOP3.LUT R150, R140, 0x48, RZ, 0xfc, !PT ;  /* 0x000000488c967812 */ /* 0x000fe400078efcff */
[----:B------:R-:W-:Y:S02]  /*3320*/  LOP3.LUT R0, R0, 0xffffffef, RZ, 0xc0, !PT ;  /* 0xffffffef00007812 */ /* 0x000fe400078ec0ff */
[----:B------:R-:W-:Y:S02]  /*3330*/  ISETP.LT.AND P6, PT, R150, 0xe10, !P2 ;  /* 0x00000e109600780c */ /* 0x000fe400057c1270 */
[----:B------:R-:W-:-:S05]  /*3340*/  LOP3.LUT R141, R140, 0x60, RZ, 0xfc, !PT ;  /* 0x000000608c8d7812 */ /* 0x000fca00078efcff */
[----:B------:R-:W-:-:S04]  /*3350*/  @P0 LOP3.LUT R0, R0, 0x10, RZ, 0xfc, !PT ;  /* 0x0000001000000812 */ /* 0x000fc800078efcff */
[----:B------:R-:W-:Y:S02]  /*3360*/  LOP3.LUT R0, R0, 0xfffffff7, RZ, 0xc0, !PT ;  /* 0xfffffff700007812 */ /* 0x000fe400078ec0ff */
[----:B------:R-:W-:Y:S02]  /*3370*/  ISETP.LT.AND P3, PT, R141, 0xe10, !P2 ;  /* 0x00000e108d00780c */ /* 0x000fe40005761270 */
[----:B------:R-:W-:Y:S02]  /*3380*/  @P6 LOP3.LUT R0, R0, 0x8, RZ, 0xfc, !PT ;  /* 0x0000000800006812 */ /* 0x000fe400078efcff */
[----:B------:R-:W-:Y:S02]  /*3390*/  P2R R141, PR, RZ, 0x40 ;  /* 0x00000040ff8d7803 */ /* 0x000fe40000000000 */
[----:B------:R-:W-:Y:S02]  /*33a0*/  ISETP.LT.AND P6, PT, R151, 0xe10, !P2 ;  /* 0x00000e109700780c */ /* 0x000fe400057c1270 */
[----:B------:R-:W-:-:S02]  /*33b0*/  IADD3 R2, R9, 0x30000, RZ ;  /* 0x0003000009027810 */ /* 0x000fc40007ffe0ff */
[C---:B------:R-:W-:Y:S02]  /*33c0*/  IADD3 R31, R9.reuse, 0x36000, RZ ;  /* 0x00036000091f7810 */ /* 0x040fe40007ffe0ff */
[C---:B------:R-:W-:Y:S01]  /*33d0*/  IADD3 R30, R9.reuse, 0x3c000, RZ ;  /* 0x0003c000091e7810 */ /* 0x040fe20007ffe0ff */
[----:B------:R-:W-:Y:S01]  /*33e0*/  CS2R R84, SRZ ;  /* 0x0000000000547805 */ /* 0x000fe2000001ff00 */
[C---:B------:R-:W-:Y:S01]  /*33f0*/  IADD3 R28, R9.reuse, 0x42000, RZ ;  /* 0x00042000091c7810 */ /* 0x040fe20007ffe0ff */
[----:B------:R-:W-:Y:S01]  /*3400*/  CS2R R86, SRZ ;  /* 0x0000000000567805 */ /* 0x000fe2000001ff00 */
[----:B------:R1:W-:Y:S01]  /*3410*/  STL [R1+0x644], R2 ;  /* 0x0006440201007387 */ /* 0x0003e20000100800 */
[----:B------:R-:W-:Y:S01]  /*3420*/  IADD3 R32, R9, 0x48000, RZ ;  /* 0x0004800009207810 */ /* 0x000fe20007ffe0ff */
[-C--:B-1----:R-:W-:Y:S02]  /*3430*/  IMAD.WIDE R10, R31, R29.reuse, c[0x0][0x170] ;  /* 0x00005c001f0a7625 */ /* 0x082fe400078e021d */
[----:B------:R1:W-:Y:S02]  /*3440*/  STL [R1+0x638], R31 ;  /* 0x0006381f01007387 */ /* 0x0003e40000100800 */
[----:B------:R-:W-:-:S02]  /*3450*/  IMAD.WIDE R174, R30, R29, c[0x0][0x170] ;  /* 0x00005c001eae7625 */ /* 0x000fc400078e021d */
[----:B------:R1:W-:Y:S02]  /*3460*/  STL [R1+0x624], R30 ;  /* 0x0006241e01007387 */ /* 0x0003e40000100800 */
[-C--:B------:R-:W-:Y:S02]  /*3470*/  IMAD.WIDE R2, R2, R29.reuse, c[0x0][0x170] ;  /* 0x00005c0002027625 */ /* 0x080fe400078e021d */
[----:B------:R1:W-:Y:S02]  /*3480*/  STL [R1+0x608], R28 ;  /* 0x0006081c01007387 */ /* 0x0003e40000100800 */
[C---:B-1----:R-:W-:Y:S01]  /*3490*/  IADD3 R31, R9.reuse, 0x4e000, RZ ;  /* 0x0004e000091f7810 */ /* 0x042fe20007ffe0ff */
[----:B------:R-:W-:Y:S01]  /*34a0*/  IMAD.WIDE R176, R28, R29, c[0x0][0x170] ;  /* 0x00005c001cb07625 */ /* 0x000fe200078e021d */
[----:B------:R1:W3:Y:S01]  /*34b0*/  @P6 LDG.E.EL.128 R84, [R2.64] ;  /* 0x0000000602546981 */ /* 0x0002e2000c2e1d00 */
[----:B------:R-:W-:-:S03]  /*34c0*/  IADD3 R30, R9, 0x54000, RZ ;  /* 0x00054000091e7810 */ /* 0x000fc60007ffe0ff */
[----:B------:R-:W-:Y:S01]  /*34d0*/  STL [R1+0x604], R32 ;  /* 0x0006042001007387 */ /* 0x000fe20000100800 */
[----:B------:R-:W-:Y:S02]  /*34e0*/  IADD3 R28, R9, 0x5a000, RZ ;  /* 0x0005a000091c7810 */ /* 0x000fe40007ffe0ff */
[----:B------:R-:W-:Y:S01]  /*34f0*/  ISETP.NE.AND P6, PT, R141, RZ, PT ;  /* 0x000000ff8d00720c */ /* 0x000fe20003fc5270 */
[----:B------:R-:W-:Y:S01]  /*3500*/  STL [R1+0x704], R9 ;  /* 0x0007040901007387 */ /* 0x000fe20000100800 */
[----:B------:R-:W-:Y:S01]  /*3510*/  LOP3.LUT R143, R140, 0x68, RZ, 0xfc, !PT ;  /* 0x000000688c8f7812 */ /* 0x000fe200078efcff */
[----:B------:R-:W-:Y:S02]  /*3520*/  IMAD.WIDE R204, R28, R29, c[0x0][0x170] ;  /* 0x00005c001ccc7625 */ /* 0x000fe400078e021d */
[----:B------:R-:W-:Y:S04]  /*3530*/  STL [R1+0x600], R31 ;  /* 0x0006001f01007387 */ /* 0x000fe80000100800 */
[----:B------:R-:W-:Y:S01]  /*3540*/  STL [R1+0x5f8], R30 ;  /* 0x0005f81e01007387 */ /* 0x000fe20000100800 */
[----:B------:R-:W-:-:S03]  /*3550*/  ISETP.LT.AND P0, PT, R143, 0xe10, !P2 ;  /* 0x00000e108f00780c */ /* 0x000fc60005701270 */
[----:B------:R1:W-:Y:S01]  /*3560*/  STL [R1+0x5f4], R28 ;  /* 0x0005f41c01007387 */ /* 0x0003e20000100800 */
[----:B------:R-:W-:Y:S01]  /*3570*/  CS2R R116, SRZ ;  /* 0x0000000000747805 */ /* 0x000fe2000001ff00 */
[----:B------:R-:W-:Y:S01]  /*3580*/  CS2R R118, SRZ ;  /* 0x0000000000767805 */ /* 0x000fe2000001ff00 */
[C---:B------:R-:W-:Y:S02]  /*3590*/  LOP3.LUT R149, R140.reuse, 0x50, RZ, 0xfc, !PT ;  /* 0x000000508c957812 */ /* 0x040fe400078efcff */
[----:B------:R-:W-:Y:S02]  /*35a0*/  LOP3.LUT R148, R140, 0x58, RZ, 0xfc, !PT ;  /* 0x000000588c947812 */ /* 0x000fe400078efcff */
[----:B-1----:R-:W-:Y:S01]  /*35b0*/  LOP3.LUT R28, R252, 0x20, RZ, 0xc0, !PT ;  /* 0x00000020fc1c7812 */ /* 0x002fe200078ec0ff */
[----:B------:R1:W3:Y:S03]  /*35c0*/  @P6 LDG.E.EL.128 R116, [R10.64] ;  /* 0x000000060a746981 */ /* 0x0002e6000c2e1d00 */
[----:B------:R-:W-:Y:S01]  /*35d0*/  SHF.R.U32.HI R9, RZ, 0x2, R28 ;  /* 0x00000002ff097819 */ /* 0x000fe2000001161c */
[----:B------:R-:W-:-:S02]  /*35e0*/  IMAD R206, R28, 0x8, R206 ;  /* 0x000000081cce7824 */ /* 0x000fc400078e02ce */
[----:B------:R-:W1:Y:S01]  /*35f0*/  S2R R28, SR_TID.X ;  /* 0x00000000001c7919 */ /* 0x000e620000002100 */
[----:B------:R-:W-:Y:S01]  /*3600*/  ISETP.LT.AND P5, PT, R149, 0xe10, !P2 ;  /* 0x00000e109500780c */ /* 0x000fe200057a1270 */
[----:B------:R-:W-:Y:S01]  /*3610*/  CS2R R150, SRZ ;  /* 0x0000000000967805 */ /* 0x000fe2000001ff00 */
[----:B------:R-:W-:Y:S01]  /*3620*/  ISETP.LT.AND P4, PT, R148, 0xe10, !P2 ;  /* 0x00000e109400780c */ /* 0x000fe20005781270 */
[----:B-1----:R-:W-:Y:S01]  /*3630*/  IMAD.WIDE R10, R31, R29, c[0x0][0x170] ;  /* 0x00005c001f0a7625 */ /* 0x002fe200078e021d */
[----:B------:R-:W-:Y:S01]  /*3640*/  CS2R R148, SRZ ;  /* 0x0000000000947805 */ /* 0x000fe2000001ff00 */
[----:B------:R-:W-:Y:S02]  /*3650*/  LOP3.LUT R197, R8, 0x600, RZ, 0xc0, !PT ;  /* 0x0000060008c57812 */ /* 0x000fe400078ec0ff */
[C---:B------:R-:W-:Y:S02]  /*3660*/  LOP3.LUT R142, R140.reuse, 0x70, RZ, 0xfc, !PT ;  /* 0x000000708c8e7812 */ /* 0x040fe400078efcff */
[----:B------:R-:W-:Y:S01]  /*3670*/  LOP3.LUT R140, R140, 0x78, RZ, 0xfc, !PT ;  /* 0x000000788c8c7812 */ /* 0x000fe200078efcff */
[----:B------:R1:W3:Y:S01]  /*3680*/  @P0 LDG.E.EL.128 R148, [R10.64] ;  /* 0x000000060a940981 */ /* 0x0002e2000c2e1d00 */
[----:B------:R-:W-:-:S02]  /*3690*/  ISETP.LT.AND P1, PT, R142, 0xe10, !P2 ;  /* 0x00000e108e00780c */ /* 0x000fc40005721270 */
[----:B------:R-:W-:Y:S01]  /*36a0*/  ISETP.LT.AND P2, PT, R140, 0xe10, !P2 ;  /* 0x00000e108c00780c */ /* 0x000fe20005741270 */
[----:B------:R-:W-:Y:S01]  /*36b0*/  CS2R R142, SRZ ;  /* 0x00000000008e7805 */ /* 0x000fe2000001ff00 */
[----:B------:R-:W-:Y:S01]  /*36c0*/  CS2R R140, SRZ ;  /* 0x00000000008c7805 */ /* 0x000fe2000001ff00 */
[----:B------:R-:W-:Y:S01]  /*36d0*/  LOP3.LUT R251, R9, 0x6, R251, 0xf8, !PT ;  /* 0x0000000609fb7812 */ /* 0x000fe200078ef8fb */
[----:B------:R-:W-:Y:S01]  /*36e0*/  IMAD.WIDE R2, R32, R29, c[0x0][0x170] ;  /* 0x00005c0020027625 */ /* 0x000fe200078e021d */
[----:B------:R-:W1:Y:S03]  /*36f0*/  S2R R9, SR_TID.X ;  /* 0x0000000000097919 */ /* 0x000e660000002100 */
[----:B-1----:R-:W-:Y:S01]  /*3700*/  IMAD.IADD R10, R206, 0x1, R197 ;  /* 0x00000001ce0a7824 */ /* 0x002fe200078e02c5 */
[----:B------:R1:W3:Y:S04]  /*3710*/  @P3 LDG.E.EL.128 R140, [R2.64] ;  /* 0x00000006028c3981 */ /* 0x0002e8000c2e1d00 */
[----:B------:R-:W-:-:S02]  /*3720*/  SHF.R.U32.HI R8, RZ, 0x4, R10 ;  /* 0x00000004ff087819 */ /* 0x000fc4000001160a */
[C---:B------:R-:W-:Y:S02]  /*3730*/  LOP3.LUT R80, R10.reuse, 0x800, RZ, 0x3c, !PT ;  /* 0x000008000a507812 */ /* 0x040fe400078e3cff */
[C---:B------:R-:W-:Y:S02]  /*3740*/  LOP3.LUT R34, R10.reuse, 0x1000, RZ, 0x3c, !PT ;  /* 0x000010000a227812 */ /* 0x040fe400078e3cff */
[----:B------:R-:W-:Y:S01]  /*3750*/  LOP3.LUT R32, R10, 0x1800, RZ, 0x3c, !PT ;  /* 0x000018000a207812 */ /* 0x000fe200078e3cff */
[----:B------:R-:W-:Y:S01]  /*3760*/  IMAD.SHL.U32 R252, R252, 0x40, RZ ;  /* 0x00000040fcfc7824 */ /* 0x000fe200078e00ff */
[----:B------:R-:W-:Y:S02]  /*3770*/  LOP3.LUT R82, R8, 0xffffff0, RZ, 0xc0, !PT ;  /* 0x0ffffff008527812 */ /* 0x000fe400078ec0ff */
[----:B-1----:R-:W-:Y:S02]  /*3780*/  SHF.R.U32.HI R3, RZ, 0x4, R80 ;  /* 0x00000004ff037819 */ /* 0x002fe40000011650 */
[----:B------:R-:W-:Y:S01]  /*3790*/  SHF.R.U32.HI R8, RZ, 0x4, R34 ;  /* 0x00000004ff087819 */ /* 0x000fe20000011622 */
[----:B------:R-:W-:Y:S01]  /*37a0*/  CS2R R120, SRZ ;  /* 0x0000000000787805 */ /* 0x000fe2000001ff00 */
[----:B------:R-:W-:Y:S01]  /*37b0*/  SHF.R.U32.HI R11, RZ, 0x4, R32 ;  /* 0x00000004ff0b7819 */ /* 0x000fe20000011620 */
[----:B------:R-:W-:Y:S01]  /*37c0*/  CS2R R122, SRZ ;  /* 0x00000000007a7805 */ /* 0x000fe2000001ff00 */
[----:B------:R-:W-:Y:S01]  /*37d0*/  CS2R R124, SRZ ;  /* 0x00000000007c7805 */ /* 0x000fe2000001ff00 */
[----:B------:R-:W-:Y:S01]  /*37e0*/  CS2R R126, SRZ ;  /* 0x00000000007e7805 */ /* 0x000fe2000001ff00 */
[----:B------:R-:W-:-:S02]  /*37f0*/  LOP3.LUT R81, R3, 0xffffff0, RZ, 0xc0, !PT ;  /* 0x0ffffff003517812 */ /* 0x000fc400078ec0ff */
[----:B------:R-:W-:Y:S02]  /*3800*/  LOP3.LUT R252, R252, 0x700, RZ, 0xc0, !PT ;  /* 0x00000700fcfc7812 */ /* 0x000fe400078ec0ff */
[----:B------:R-:W-:Y:S01]  /*3810*/  LOP3.LUT R28, R28, 0x80, RZ, 0xc0, !PT ;  /* 0x000000801c1c7812 */ /* 0x000fe200078ec0ff */
[----:B------:R-:W-:Y:S01]  /*3820*/  IMAD R90, R10, 0x2, R82 ;  /* 0x000000020a5a7824 */ /* 0x000fe200078e0252 */
[----:B------:R-:W-:Y:S01]  /*3830*/  LOP3.LUT R35, R8, 0xffffff0, RZ, 0xc0, !PT ;  /* 0x0ffffff008237812 */ /* 0x000fe200078ec0ff */
[----:B------:R1:W3:Y:S01]  /*3840*/  @P5 LDG.E.EL.128 R120, [R174.64] ;  /* 0x00000006ae785981 */ /* 0x0002e2000c2e1d00 */
[----:B------:R-:W-:Y:S01]  /*3850*/  LOP3.LUT R33, R11, 0xffffff0, RZ, 0xc0, !PT ;  /* 0x0ffffff00b217812 */ /* 0x000fe200078ec0ff */
[----:B------:R-:W-:Y:S01]  /*3860*/  IMAD R89, R80, 0x2, R81 ;  /* 0x0000000250597824 */ /* 0x000fe200078e0251 */
[----:B------:R-:W-:Y:S01]  /*3870*/  CS2R R172, SRZ ;  /* 0x0000000000ac7805 */ /* 0x000fe2000001ff00 */
[----:B------:R1:W3:Y:S01]  /*3880*/  @P4 LDG.E.EL.128 R124, [R176.64] ;  /* 0x00000006b07c4981 */ /* 0x0002e2000c2e1d00 */
[----:B------:R-:W-:Y:S01]  /*3890*/  CS2R R178, SRZ ;  /* 0x0000000000b27805 */ /* 0x000fe2000001ff00 */
[----:B------:R-:W-:-:S02]  /*38a0*/  IMAD R2, R28, 0x20, R252 ;  /* 0x000000201c027824 */ /* 0x000fc400078e02fc */
[----:B------:R-:W-:Y:S01]  /*38b0*/  IMAD R88, R34, 0x2, R35 ;  /* 0x0000000222587824 */ /* 0x000fe200078e0223 */
[----:B-1----:R-:W-:Y:S01]  /*38c0*/  CS2R R174, SRZ ;  /* 0x0000000000ae7805 */ /* 0x002fe2000001ff00 */
[----:B------:R-:W-:Y:S01]  /*38d0*/  IMAD.WIDE R198, R30, R29, c[0x0][0x170] ;  /* 0x00005c001ec67625 */ /* 0x000fe200078e021d */
[----:B------:R-:W-:-:S03]  /*38e0*/  CS2R R176, SRZ ;  /* 0x0000000000b07805 */ /* 0x000fc6000001ff00 */
[----:B------:R-:W-:Y:S01]  /*38f0*/  IMAD R252, R32, 0x2, R33 ;  /* 0x0000000220fc7824 */ /* 0x000fe200078e0221 */
[----:B------:R-:W3:Y:S01]  /*3900*/  @P1 LDG.E.EL.128 R172, [R198.64] ;  /* 0x00000006c6ac1981 */ /* 0x000ee2000c2e1d00 */
[----:B------:R-:W-:-:S03]  /*3910*/  LOP3.LUT R9, R9, 0x40, RZ, 0xc0, !PT ;  /* 0x0000004009097812 */ /* 0x000fc600078ec0ff */
[----:B------:R-:W3:Y:S01]  /*3920*/  @P2 LDG.E.EL.128 R176, [R204.64] ;  /* 0x00000006ccb02981 */ /* 0x000ee2000c2e1d00 */
[----:B------:R-:W-:-:S04]  /*3930*/  SHF.R.U32.HI R9, RZ, 0x2, R9 ;  /* 0x00000002ff097819 */ /* 0x000fc80000011609 */
[----:B------:R-:W-:-:S05]  /*3940*/  LOP3.LUT R91, R2, R251, R9, 0xfe, !PT ;  /* 0x000000fb025b7212 */ /* 0x000fca00078efe09 */
[----:B------:R-:W-:-:S05]  /*3950*/  IMAD.SHL.U32 R83, R91, 0x2, RZ ;  /* 0x000000025b537824 */ /* 0x000fca00078e00ff */
[----:B------:R-:W-:Y:S01]  /*3960*/  LEA.HI R2, R2, R83, RZ, 0x1c ;  /* 0x0000005302027211 */ /* 0x000fe200078fe0ff */
[----:B--2---:R-:W-:Y:S04]  /*3970*/  STS.128 [R90], R200 ;  /* 0x000000c85a007388 */ /* 0x004fe80000000c00 */
[----:B----4-:R-:W-:Y:S04]  /*3980*/  STS.128 [R89], R188 ;  /* 0x000000bc59007388 */ /* 0x010fe80000000c00 */
[----:B------:R-:W-:Y:S04]  /*3990*/  STS.128 [R88], R192 ;  /* 0x000000c058007388 */ /* 0x000fe80000000c00 */
[----:B------:R-:W-:Y:S04]  /*39a0*/  STS.128 [R252], R12 ;  /* 0x0000000cfc007388 */ /* 0x000fe80000000c00 */
[----:B------:R-:W-:Y:S01]  /*39b0*/  BAR.SYNC.DEFER_BLOCKING 0x0 ;  /* 0x0000000000007b1d */ /* 0x000fe20000010000 */
[----:B------:R-:W-:-:S05]  /*39c0*/  LOP3.LUT R197, R91, 0x800, RZ, 0xfc, !PT ;  /* 0x000008005bc57812 */ /* 0x000fca00078efcff */
[----:B------:R-:W1:Y:S01]  /*39d0*/  LDS R8, [R2] ;  /* 0x0000000002087984 */ /* 0x000e620000000800 */
[----:B------:R-:W-:-:S03]  /*39e0*/  SHF.R.U32.HI R197, RZ, 0x4, R197 ;  /* 0x00000004ffc57819 */ /* 0x000fc600000116c5 */
[----:B------:R-:W-:Y:S01]  /*39f0*/  STL [R1+0x14], R90 ;  /* 0x0000145a01007387 */ /* 0x000fe20000100800 */
[----:B------:R-:W-:-:S03]  /*3a00*/  LOP3.LUT R92, R197, 0x1f0, RZ, 0xc0, !PT ;  /* 0x000001f0c55c7812 */ /* 0x000fc600078ec0ff */
[----:B------:R-:W-:Y:S02]  /*3a10*/  LDS R9, [R2+0x40] ;  /* 0x0000400002097984 */ /* 0x000fe40000000800 */
[----:B------:R-:W-:Y:S02]  /*3a20*/  IMAD.IADD R3, R83, 0x1, R92 ;  /* 0x0000000153037824 */ /* 0x000fe400078e025c */
[----:B------:R-:W-:Y:S04]  /*3a30*/  STL [R1+0x10], R89 ;  /* 0x0000105901007387 */ /* 0x000fe80000100800 */
[----:B------:R-:W-:Y:S04]  /*3a40*/  STL [R1+0xc], R88 ;  /* 0x00000c5801007387 */ /* 0x000fe80000100800 */
[----:B------:R-:W-:Y:S04]  /*3a50*/  STL [R1+0x708], R83 ;  /* 0x0007085301007387 */ /* 0x000fe80000100800 */
[----:B------:R-:W2:Y:S04]  /*3a60*/  LDS R11, [R3+0x1000] ;  /* 0x00100000030b7984 */ /* 0x000ea80000000800 */
[----:B-1----:R-:W-:Y:S04]  /*3a70*/  STL [R1+0x408], R8 ;  /* 0x0004080801007387 */ /* 0x002fe80000100800 */
[----:B------:R-:W1:Y:S04]  /*3a80*/  LDS R8, [R3+0x1040] ;  /* 0x0010400003087984 */ /* 0x000e680000000800 */
[----:B--2---:R-:W-:Y:S04]  /*3a90*/  STL [R1+0x410], R11 ;  /* 0x0004100b01007387 */ /* 0x004fe80000100800 */
[----:B------:R-:W2:Y:S04]  /*3aa0*/  LDS R11, [R2+0x80] ;  /* 0x00008000020b7984 */ /* 0x000ea80000000800 */
[----:B------:R-:W-:Y:S04]  /*3ab0*/  STL [R1+0x460], R9 ;  /* 0x0004600901007387 */ /* 0x000fe80000100800 */
[----:B------:R-:W4:Y:S04]  /*3ac0*/  LDS R9, [R3+0x1080] ;  /* 0x0010800003097984 */ /* 0x000f280000000800 */
[----:B-1----:R-:W-:Y:S04]  /*3ad0*/  STL [R1+0x464], R8 ;  /* 0x0004640801007387 */ /* 0x002fe80000100800 */
[----:B------:R-:W1:Y:S04]  /*3ae0*/  LDS R8, [R2+0xc0] ;  /* 0x0000c00002087984 */ /* 0x000e680000000800 */
[----:B--2---:R-:W-:Y:S04]  /*3af0*/  STL [R1+0x498], R11 ;  /* 0x0004980b01007387 */ /* 0x004fe80000100800 */
[----:B------:R-:W2:Y:S04]  /*3b00*/  LDS R11, [R3+0x10c0] ;  /* 0x0010c000030b7984 */ /* 0x000ea80000000800 */
[----:B----4-:R-:W-:Y:S04]  /*3b10*/  STL [R1+0x4bc], R9 ;  /* 0x0004bc0901007387 */ /* 0x010fe80000100800 */
        /* <DEDUP_REMOVED lines=15> */
[----:B------:R-:W-:Y:S06]  /*3c10*/  BAR.SYNC.DEFER_BLOCKING 0x0 ;  /* 0x0000000000007b1d */ /* 0x000fec0000010000 */
[----:B---3--:R-:W-:Y:S04]  /*3c20*/  STS.128 [R90], R4 ;  /* 0x000000045a007388 */ /* 0x008fe80000000c00 */
[----:B------:R-:W-:Y:S04]  /*3c30*/  STS.128 [R89], R16 ;  /* 0x0000001059007388 */ /* 0x000fe80000000c00 */
[----:B------:R-:W-:Y:S04]  /*3c40*/  STS.128 [R88], R20 ;  /* 0x0000001458007388 */ /* 0x000fe80000000c00 */
[----:B------:R-:W-:Y:S04]  /*3c50*/  STS.128 [R252], R24 ;  /* 0x00000018fc007388 */ /* 0x000fe80000000c00 */
[----:B------:R-:W-:Y:S06]  /*3c60*/  BAR.SYNC.DEFER_BLOCKING 0x0 ;  /* 0x0000000000007b1d */ /* 0x000fec0000010000 */
[----:B------:R-:W3:Y:S04]  /*3c70*/  LDS R4, [R2] ;  /* 0x0000000002047984 */ /* 0x000ee80000000800 */
[----:B--2---:R-:W-:Y:S04]  /*3c80*/  STL [R1+0x5dc], R11 ;  /* 0x0005dc0b01007387 */ /* 0x004fe80000100800 */
[----:B----4-:R-:W-:Y:S04]  /*3c90*/  STL [R1+0x5e4], R9 ;  /* 0x0005e40901007387 */ /* 0x010fe80000100800 */
[----:B-1----:R-:W-:Y:S04]  /*3ca0*/  STL [R1+0x5e0], R8 ;  /* 0x0005e00801007387 */ /* 0x002fe80000100800 */
[----:B------:R-:W1:Y:S04]  /*3cb0*/  LDS R6, [R3+0x1000] ;  /* 0x0010000003067984 */ /* 0x000e680000000800 */
[----:B------:R-:W2:Y:S04]  /*3cc0*/  LDS R5, [R2+0x40] ;  /* 0x0000400002057984 */ /* 0x000ea80000000800 */
[----:B---3--:R-:W-:Y:S04]  /*3cd0*/  STL [R1+0x40c], R4 ;  /* 0x00040c0401007387 */ /* 0x008fe80000100800 */
[----:B------:R-:W3:Y:S04]  /*3ce0*/  LDS R4, [R3+0x1040] ;  /* 0x0010400003047984 */ /* 0x000ee80000000800 */
[----:B-1----:R-:W-:Y:S04]  /*3cf0*/  STL [R1+0x41c], R6 ;  /* 0x00041c0601007387 */ /* 0x002fe80000100800 */
[----:B------:R-:W1:Y:S04]  /*3d00*/  LDS R6, [R2+0x80] ;  /* 0x0000800002067984 */ /* 0x000e680000000800 */
[----:B--2---:R-:W-:Y:S04]  /*3d10*/  STL [R1+0x468], R5 ;  /* 0x0004680501007387 */ /* 0x004fe80000100800 */
        /* <DEDUP_REMOVED lines=21> */
[----:B------:R-:W-:Y:S06]  /*3e70*/  BAR.SYNC.DEFER_BLOCKING 0x0 ;  /* 0x0000000000007b1d */ /* 0x000fec0000010000 */
[----:B------:R-:W-:Y:S04]  /*3e80*/  STS.128 [R90], R84 ;  /* 0x000000545a007388 */ /* 0x000fe80000000c00 */
[----:B------:R-:W-:Y:S04]  /*3e90*/  STS.128 [R89], R116 ;  /* 0x0000007459007388 */ /* 0x000fe80000000c00 */
[----:B------:R-:W-:Y:S04]  /*3ea0*/  STS.128 [R88], R120 ;  /* 0x0000007858007388 */ /* 0x000fe80000000c00 */
[----:B------:R-:W-:Y:S04]  /*3eb0*/  STS.128 [R252], R124 ;  /* 0x0000007cfc007388 */ /* 0x000fe80000000c00 */
[----:B-1----:R-:W-:Y:S04]  /*3ec0*/  STL [R1+0x5c4], R6 ;  /* 0x0005c40601007387 */ /* 0x002fe80000100800 */
[----:B------:R-:W-:Y:S06]  /*3ed0*/  BAR.SYNC.DEFER_BLOCKING 0x0 ;  /* 0x0000000000007b1d */ /* 0x000fec0000010000 */
[----:B--2---:R-:W-:Y:S04]  /*3ee0*/  STL [R1+0x5d4], R5 ;  /* 0x0005d40501007387 */ /* 0x004fe80000100800 */
[----:B---3--:R-:W-:Y:S04]  /*3ef0*/  STL [R1+0x5d0], R4 ;  /* 0x0005d00401007387 */ /* 0x008fe80000100800 */
[----:B------:R-:W1:Y:S04]  /*3f00*/  LDS R4, [R2] ;  /* 0x0000000002047984 */ /* 0x000e680000000800 */
[----:B------:R-:W2:Y:S04]  /*3f10*/  LDS R6, [R3+0x1000] ;  /* 0x0010000003067984 */ /* 0x000ea80000000800 */
        /* <DEDUP_REMOVED lines=24> */
[----:B------:R-:W3:Y:S01]  /*40a0*/  LDS R5, [R2+0x1c0] ;  /* 0x0001c00002057984 */ /* 0x000ee20000000800 */
[----:B------:R-:W-:-:S03]  /*40b0*/  LOP3.LUT R0, R0, 0xfffffffb, RZ, 0xc0, !PT ;  /* 0xfffffffb00007812 */ /* 0x000fc600078ec0ff */
[----:B-1----:R-:W-:Y:S04]  /*40c0*/  STL [R1+0x588], R4 ;  /* 0x0005880401007387 */ /* 0x002fe80000100800 */
[----:B------:R-:W1:Y:S04]  /*40d0*/  LDS R4, [R3+0x11c0] ;  /* 0x0011c00003047984 */ /* 0x000e680000000800 */
[----:B------:R-:W-:Y:S01]  /*40e0*/  BAR.SYNC.DEFER_BLOCKING 0x0 ;  /* 0x0000000000007b1d */ /* 0x000fe20000010000 */
[----:B------:R-:W-:-:S04]  /*40f0*/  @P5 LOP3.LUT R0, R0, 0x4, RZ, 0xfc, !PT ;  /* 0x0000000400005812 */ /* 0x000fc800078efcff */
[----:B------:R-:W-:-:S04]  /*4100*/  LOP3.LUT R0, R0, 0xfffffffd, RZ, 0xc0, !PT ;  /* 0xfffffffd00007812 */ /* 0x000fc800078ec0ff */
[----:B------:R-:W-:Y:S02]  /*4110*/  @P4 LOP3.LUT R0, R0, 0x2, RZ, 0xfc, !PT ;  /* 0x0000000200004812 */ /* 0x000fe400078efcff */
[----:B------:R-:W-:Y:S02]  /*4120*/  LOP3.LUT R196, R248, R196, RZ, 0xfc, !PT ;  /* 0x000000c4f8c47212 */ /* 0x000fe400078efcff */
[----:B------:R-:W-:Y:S01]  /*4130*/  LOP3.LUT R0, R0, 0xfffffffe, RZ, 0xc0, !PT ;  /* 0xfffffffe00007812 */ /* 0x000fe200078ec0ff */
[----:B------:R-:W-:Y:S04]  /*4140*/  STS.128 [R90], R140 ;  /* 0x0000008c5a007388 */ /* 0x000fe80000000c00 */
[----:B------:R-:W-:Y:S04]  /*4150*/  STS.128 [R89], R148 ;  /* 0x0000009459007388 */ /* 0x000fe80000000c00 */
[----:B------:R-:W-:Y:S04]  /*4160*/  STS.128 [R88], R172 ;  /* 0x000000ac58007388 */ /* 0x000fe80000000c00 */
[----:B------:R-:W-:Y:S01]  /*4170*/  STS.128 [R252], R176 ;  /* 0x000000b0fc007388 */ /* 0x000fe20000000c00 */
[----:B------:R-:W-:-:S02]  /*4180*/  @P3 LOP3.LUT R0, R0, 0x1, RZ, 0xfc, !PT ;  /* 0x0000000100003812 */ /* 0x000fc400078efcff */
[----:B------:R-:W-:Y:S01]  /*4190*/  ISETP.GE.AND P3, PT, R196, 0xe10, PT ;  /* 0x00000e10c400780c */ /* 0x000fe20003f66270 */
[----:B--2---:R-:W-:Y:S03]  /*41a0*/  STL [R1+0x55c], R6 ;  /* 0x00055c0601007387 */ /* 0x004fe60000100800 */
[----:B------:R-:W-:Y:S01]  /*41b0*/  ISETP.LT.AND P4, PT, R247, 0xc00, !P3 ;  /* 0x00000c00f700780c */ /* 0x000fe20005f81270 */
[----:B------:R-:W2:Y:S04]  /*41c0*/  LDL.LU R9, [R1] ;  /* 0x0000000001097983 */ /* 0x000ea80000300800 */
[----:B---3--:R-:W-:Y:S04]  /*41d0*/  STL [R1+0x590], R5 ;  /* 0x0005900501007387 */ /* 0x008fe80000100800 */
[----:B-1----:R-:W-:Y:S04]  /*41e0*/  STL [R1+0x58c], R4 ;  /* 0x00058c0401007387 */ /* 0x002fe80000100800 */
[----:B------:R1:W-:Y:S01]  /*41f0*/  STL [R1+0x72c], R90 ;  /* 0x00072c5a01007387 */ /* 0x0003e20000100800 */
[----:B------:R-:W-:Y:S01]  /*4200*/  CS2R R12, SRZ ;  /* 0x00000000000c7805 */ /* 0x000fe2000001ff00 */
[----:B------:R-:W-:Y:S01]  /*4210*/  CS2R R14, SRZ ;  /* 0x00000000000e7805 */ /* 0x000fe2000001ff00 */
[----:B-1----:R-:W-:-:S04]  /*4220*/  IMAD.MOV.U32 R90, RZ, RZ, 0x2 ;  /* 0x00000002ff5a7424 */ /* 0x002fc800078e00ff */
[CC--:B------:R-:W-:Y:S01]  /*4230*/  IMAD.WIDE R24, R196.reuse, R90.reuse, c[0x0][0x188] ;  /* 0x00006200c4187625 */ /* 0x0c0fe200078e025a */
[----:B------:R-:W-:Y:S01]  /*4240*/  BAR.SYNC.DEFER_BLOCKING 0x0 ;  /* 0x0000000000007b1d */ /* 0x000fe20000010000 */
[----:B------:R-:W-:Y:S01]  /*4250*/  CS2R R16, SRZ ;  /* 0x0000000000107805 */ /* 0x000fe2000001ff00 */
[----:B------:R-:W-:Y:S01]  /*4260*/  CS2R R18, SRZ ;  /* 0x0000000000127805 */ /* 0x000fe2000001ff00 */
[----:B------:R-:W-:-:S03]  /*4270*/  IMAD.WIDE R26, R196, R90, c[0x0][0x190] ;  /* 0x00006400c41a7625 */ /* 0x000fc600078e025a */
[----:B------:R-:W3:Y:S04]  /*4280*/  @P4 LDG.E.EL.128 R12, [R24.64] ;  /* 0x00000006180c4981 */ /* 0x000ee8000c2e1d00 */
[----:B------:R-:W4:Y:S01]  /*4290*/  @P4 LDG.E.EL.128 R16, [R26.64] ;  /* 0x000000061a104981 */ /* 0x000f22000c2e1d00 */
[----:B------:R-:W-:Y:S01]  /*42a0*/  CS2R R84, SRZ ;  /* 0x0000000000547805 */ /* 0x000fe2000001ff00 */
[----:B------:R-:W-:-:S06]  /*42b0*/  CS2R R86, SRZ ;  /* 0x0000000000567805 */ /* 0x000fcc000001ff00 */
[----:B------:R-:W2:Y:S01]  /*42c0*/  @P4 LDG.E.EL.128 R84, [R26.64+0x10] ;  /* 0x000010061a544981 */ /* 0x000ea2000c2e1d00 */
[----:B---3--:R-:W-:-:S05]  /*42d0*/  IMAD.U32 R4, R15, 0x10000, RZ ;  /* 0x000100000f047824 */ /* 0x008fca00078e00ff */
[----:B------:R-:W-:-:S04]  /*42e0*/  FSETP.GE.AND P5, PT, R4, RZ, PT ;  /* 0x000000ff0400720b */ /* 0x000fc80003fa6000 */
[----:B------:R-:W-:Y:S01]  /*42f0*/  SEL R4, R15, RZ, !P5 ;  /* 0x000000ff0f047207 */ /* 0x000fe20006800000 */
[----:B----4-:R-:W-:-:S04]  /*4300*/  IMAD.U32 R5, R19, 0x10000, RZ ;  /* 0x0001000013057824 */ /* 0x010fc800078e00ff */
[----:B------:R-:W-:Y:S01]  /*4310*/  IMAD.U32 R4, R4, 0x10000, RZ ;  /* 0x0001000004047824 */ /* 0x000fe200078e00ff */
[----:B------:R-:W-:-:S03]  /*4320*/  FSETP.GTU.AND P5, PT, R5, RZ, PT ;  /* 0x000000ff0500720b */ /* 0x000fc60003fac000 */
[----:B------:R-:W-:Y:S01]  /*4330*/  FADD R6, RZ, -R4 ;  /* 0x80000004ff067221 */ /* 0x000fe20000000000 */
[----:B------:R-:W-:-:S04]  /*4340*/  SEL R5, R19, RZ, P5 ;  /* 0x000000ff13057207 */ /* 0x000fc80002800000 */
[----:B------:R-:W-:Y:S01]  /*4350*/  FSETP.NAN.AND P5, PT, R6, R6, PT ;  /* 0x000000060600720b */ /* 0x000fe20003fa8000 */
[----:B------:R-:W-:Y:S02]  /*4360*/  IMAD.U32 R5, R5, 0x10000, RZ ;  /* 0x0001000005057824 */ /* 0x000fe400078e00ff */
[----:B------:R-:W-:-:S03]  /*4370*/  IMAD.U32 R4, R14, 0x10000, RZ ;  /* 0x000100000e047824 */ /* 0x000fc600078e00ff */
[----:B------:R-:W-:-:S07]  /*4380*/  FSETP.GT.AND P6, PT, R6, R5, PT ;  /* 0x000000050600720b */ /* 0x000fce0003fc4000 */
[----:B------:R-:W-:Y:S02]  /*4390*/  @!P5 FSEL R6, R6, R5, P6 ;  /* 0x000000050606d208 */ /* 0x000fe40003000000 */
[----:B------:R-:W-:Y:S01]  /*43a0*/  FSETP.GE.AND P5, PT, R4, RZ, PT ;  /* 0x000000ff0400720b */ /* 0x000fe20003fa6000 */
[----:B------:R-:W-:-:S03]  /*43b0*/  IMAD.U32 R5, R18, 0x10000, RZ ;  /* 0x0001000012057824 */ /* 0x000fc600078e00ff */
[----:B------:R-:W-:Y:S02]  /*43c0*/  SEL R4, R14, RZ, !P5 ;  /* 0x000000ff0e047207 */ /* 0x000fe40006800000 */
[----:B------:R-:W-:-:S03]  /*43d0*/  FSETP.GTU.AND P5, PT, R5, RZ, PT ;  /* 0x000000ff0500720b */ /* 0x000fc60003fac000 */
[----:B------:R-:W-:-:S04]  /*43e0*/  IMAD.U32 R4, R4, 0x10000, RZ ;  /* 0x0001000004047824 */ /* 0x000fc800078e00ff */
[----:B------:R-:W-:Y:S01]  /*43f0*/  FADD R5, RZ, -R4 ;  /* 0x80000004ff057221 */ /* 0x000fe20000000000 */
[----:B------:R-:W-:-:S04]  /*4400*/  SEL R7, R18, RZ, P5 ;  /* 0x000000ff12077207 */ /* 0x000fc80002800000 */
[----:B------:R-:W-:Y:S01]  /*4410*/  FSETP.NAN.AND P5, PT, R5, R5, PT ;  /* 0x000000050500720b */ /* 0x000fe20003fa8000 */
[----:B------:R-:W-:-:S05]  /*4420*/  IMAD.U32 R4, R7, 0x10000, RZ ;  /* 0x0001000007047824 */ /* 0x000fca00078e00ff */
[----:B------:R-:W-:-:S07]  /*4430*/  FSETP.GT.AND P6, PT, R5, R4, PT ;  /* 0x000000040500720b */ /* 0x000fce0003fc4000 */
[----:B------:R-:W-:Y:S01]  /*4440*/  @!P5 FSEL R5, R5, R4, P6 ;  /* 0x000000040505d208 */ /* 0x000fe20003000000 */
[----:B------:R-:W-:-:S05]  /*4450*/  IMAD.U32 R4, R13, 0x10000, RZ ;  /* 0x000100000d047824 */ /* 0x000fca00078e00ff */
[----:B------:R-:W-:-:S04]  /*4460*/  FSETP.GE.AND P5, PT, R4, RZ, PT ;  /* 0x000000ff0400720b */ /* 0x000fc80003fa6000 */
[----:B------:R-:W-:Y:S01]  /*4470*/  SEL R4, R13, RZ, !P5 ;  /* 0x000000ff0d047207 */ /* 0x000fe20006800000 */
[----:B------:R-:W-:-:S04]  /*4480*/  IMAD.U32 R7, R17, 0x10000, RZ ;  /* 0x0001000011077824 */ /* 0x000fc800078e00ff */
[----:B------:R-:W-:Y:S01]  /*4490*/  IMAD.U32 R4, R4, 0x10000, RZ ;  /* 0x0001000004047824 */ /* 0x000fe200078e00ff */
[----:B------:R-:W-:-:S03]  /*44a0*/  FSETP.GTU.AND P5, PT, R7, RZ, PT ;  /* 0x000000ff0700720b */ /* 0x000fc60003fac000 */
        /* <DEDUP_REMOVED lines=15> */
[----:B------:R-:W-:Y:S01]  /*45a0*/  IMAD.U32 R7, R8, 0x10000, RZ ;  /* 0x0001000008077824 */ /* 0x000fe200078e00ff */
[----:B------:R-:W-:-:S04]  /*45b0*/  PRMT R15, R15, 0x7632, R15 ;  /* 0x000076320f0f7816 */ /* 0x000fc8000000000f */
[----:B------:R-:W-:-:S07]  /*45c0*/  FSETP.GT.AND P6, PT, R20, R7, PT ;  /* 0x000000071400720b */ /* 0x000fce0003fc4000 */
[----:B------:R-:W-:Y:S01]  /*45d0*/  @!P5 FSEL R20, R20, R7, P6 ;  /* 0x000000071414d208 */ /* 0x000fe20003000000 */
[----:B------:R-:W-:Y:S01]  /*45e0*/  IMAD.U32 R7, R15, 0x10000, RZ ;  /* 0x000100000f077824 */ /* 0x000fe200078e00ff */
[----:B------:R-:W-:-:S04]  /*45f0*/  PRMT R19, R19, 0x7632, R19 ;  /* 0x0000763213137816 */ /* 0x000fc80000000013 */
        /* <DEDUP_REMOVED lines=10> */
[----:B------:R-:W-:Y:S01]  /*46a0*/  FSETP.GT.AND P6, PT, R15, R8, PT ;  /* 0x000000080f00720b */ /* 0x000fe20003fc4000 */
[----:B------:R-:W-:Y:S01]  /*46b0*/  IMAD.U32 R7, R14, 0x10000, RZ ;  /* 0x000100000e077824 */ /* 0x000fe200078e00ff */
[----:B------:R-:W-:-:S05]  /*46c0*/  PRMT R18, R18, 0x7632, R18 ;  /* 0x0000763212127816 */ /* 0x000fca0000000012 */
[----:B------:R-:W-:Y:S02]  /*46d0*/  @!P5 FSEL R15, R15, R8, P6 ;  /* 0x000000080f0fd208 */ /* 0x000fe40003000000 */
        /* <DEDUP_REMOVED lines=23> */
[----:B------:R-:W-:Y:S02]  /*4850*/  PRMT R12, R12, 0x7632, R12 ;  /* 0x000076320c0c7816 */ /* 0x000fe4000000000c */
[----:B------:R-:W-:Y:S02]  /*4860*/  PRMT R16, R16, 0x7632, R16 ;  /* 0x0000763210107816 */ /* 0x000fe40000000010 */
[----:B------:R-:W-:Y:S01]  /*4870*/  FSETP.GT.AND P6, PT, R13, R8, PT ;  /* 0x000000080d00720b */ /* 0x000fe20003fc4000 */
[----:B------:R-:W-:-:S06]  /*4880*/  IMAD.U32 R7, R12, 0x10000, RZ ;  /* 0x000100000c077824 */ /* 0x000fcc00078e00ff */
[----:B------:R-:W-:Y:S02]  /*4890*/  @!P5 FSEL R13, R13, R8, P6 ;  /* 0x000000080d0dd208 */ /* 0x000fe40003000000 */
[----:B------:R-:W-:Y:S01]  /*48a0*/  FSETP.GE.AND P5, PT, R7, RZ, PT ;  /* 0x000000ff0700720b */ /* 0x000fe20003fa6000 */
[----:B------:R-:W-:-:S03]  /*48b0*/  IMAD.U32 R7, R16, 0x10000, RZ ;  /* 0x0001000010077824 */ /* 0x000fc600078e00ff */
[----:B------:R-:W-:Y:S02]  /*48c0*/  SEL R12, R12, RZ, !P5 ;  /* 0x000000ff0c0c7207 */ /* 0x000fe40006800000 */
[----:B------:R-:W-:-:S04]  /*48d0*/  FSETP.GTU.AND P5, PT, R7, RZ, PT ;  /* 0x000000ff0700720b */ /* 0x000fc80003fac000 */
[----:B------:R-:W-:Y:S01]  /*48e0*/  SEL R16, R16, RZ, P5 ;  /* 0x000000ff10107207 */ /* 0x000fe20002800000 */
[----:B------:R-:W-:-:S04]  /*48f0*/  CS2R R18, SRZ ;  /* 0x0000000000127805 */ /* 0x000fc8000001ff00 */
[----:B------:R-:W-:Y:S02]  /*4900*/  IMAD.U32 R7, R16, 0x10000, RZ ;  /* 0x0001000010077824 */ /* 0x000fe400078e00ff */
[----:B------:R-:W-:-:S06]  /*4910*/  CS2R R16, SRZ ;  /* 0x0000000000107805 */ /* 0x000fcc000001ff00 */
[----:B------:R-:W3:Y:S01]  /*4920*/  @P4 LDG.E.EL.128 R16, [R24.64+0x10] ;  /* 0x0000100618104981 */ /* 0x000ee2000c2e1d00 */
[----:B------:R-:W-:-:S04]  /*4930*/  IMAD.U32 R12, R12, 0x10000, RZ ;  /* 0x000100000c0c7824 */ /* 0x000fc800078e00ff */
[----:B------:R-:W-:-:S05]  /*4940*/  FADD R12, RZ, -R12 ;  /* 0x8000000cff0c7221 */ /* 0x000fca0000000000 */
[C---:B------:R-:W-:Y:S02]  /*4950*/  FSETP.NAN.AND P5, PT, R12.reuse, R12, PT ;  /* 0x0000000c0c00720b */ /* 0x040fe40003fa8000 */
[----:B------:R-:W-:-:S11]  /*4960*/  FSETP.GT.AND P6, PT, R12, R7, PT ;  /* 0x000000070c00720b */ /* 0x000fd60003fc4000 */
[----:B------:R-:W-:Y:S01]  /*4970*/  @!P5 FSEL R12, R12, R7, P6 ;  /* 0x000000070c0cd208 */ /* 0x000fe20003000000 */
[----:B--2---:R-:W-:Y:S02]  /*4980*/  IMAD.U32 R8, R87, 0x10000, RZ ;  /* 0x0001000057087824 */ /* 0x004fe400078e00ff */
[----:B---3--:R-:W-:-:S05]  /*4990*/  IMAD.U32 R7, R19, 0x10000, RZ ;  /* 0x0001000013077824 */ /* 0x008fca00078e00ff */
[----:B------:R-:W-:-:S04]  /*49a0*/  FSETP.GE.AND P4, PT, R7, RZ, PT ;  /* 0x000000ff0700720b */ /* 0x000fc80003f86000 */
[----:B------:R-:W-:-:S05]  /*49b0*/  SEL R7, R19, RZ, !P4 ;  /* 0x000000ff13077207 */ /* 0x000fca0006000000 */
        /* <DEDUP_REMOVED lines=99> */
[----:B------:R-:W-:Y:S02]  /*4ff0*/  @!P4 FSEL R16, R16, R19, P5 ;  /* 0x000000131010c208 */ /* 0x000fe40002800000 */
[----:B------:R-:W-:Y:S01]  /*5000*/  ISETP.LT.AND P4, PT, R9, 0xc00, !P3 ;  /* 0x00000c000900780c */ /* 0x000fe20005f81270 */
[----:B------:R-:W-:Y:S01]  /*5010*/  CS2R R84, SRZ ;  /* 0x0000000000547805 */ /* 0x000fe2000001ff00 */
[----:B------:R-:W-:Y:S01]  /*5020*/  CS2R R86, SRZ ;  /* 0x0000000000567805 */ /* 0x000fe2000001ff00 */
[----:B------:R-:W-:Y:S01]  /*5030*/  CS2R R116, SRZ ;  /* 0x0000000000747805 */ /* 0x000fe2000001ff00 */
[----:B------:R-:W-:-:S09]  /*5040*/  CS2R R118, SRZ ;  /* 0x0000000000767805 */ /* 0x000fd2000001ff00 */
[----:B------:R-:W2:Y:S04]  /*5050*/  @P4 LDG.E.EL.128 R84, [R24.64] ;  /* 0x0000000618544981 */ /* 0x000ea8000c2e1d00 */
[----:B------:R-:W3:Y:S01]  /*5060*/  @P4 LDG.E.EL.128 R116, [R26.64] ;  /* 0x000000061a744981 */ /* 0x000ee2000c2e1d00 */
[----:B--2---:R-:W-:-:S05]  /*5070*/  IMAD.U32 R19, R87, 0x10000, RZ ;  /* 0x0001000057137824 */ /* 0x004fca00078e00ff */
[----:B------:R-:W-:-:S04]  /*5080*/  FSETP.GE.AND P5, PT, R19, RZ, PT ;  /* 0x000000ff1300720b */ /* 0x000fc80003fa6000 */
[----:B------:R-:W-:Y:S01]  /*5090*/  SEL R19, R87, RZ, !P5 ;  /* 0x000000ff57137207 */ /* 0x000fe20006800000 */
[----:B---3--:R-:W-:-:S04]  /*50a0*/  IMAD.U32 R21, R119, 0x10000, RZ ;  /* 0x0001000077157824 */ /* 0x008fc800078e00ff */
        /* <DEDUP_REMOVED lines=44> */
[----:B------:R-:W-:-:S05]  /*5370*/  PRMT R19, R87, 0x7632, R19 ;  /* 0x0000763257137816 */ /* 0x000fca0000000013 */
        /* <DEDUP_REMOVED lines=50> */
[----:B------:R-:W-:Y:S01]  /*56a0*/  SEL R116, R116, RZ, P5 ;  /* 0x000000ff74747207 */ /* 0x000fe20002800000 */
[----:B------:R-:W-:Y:S01]  /*56b0*/  CS2R R84, SRZ ;  /* 0x0000000000547805 */ /* 0x000fe2000001ff00 */
[----:B------:R-:W-:Y:S02]  /*56c0*/  CS2R R86, SRZ ;  /* 0x0000000000567805 */ /* 0x000fe4000001ff00 */
[----:B------:R-:W-:Y:S01]  /*56d0*/  FSETP.NAN.AND P5, PT, R95, R95, PT ;  /* 0x0000005f5f00720b */ /* 0x000fe20003fa8000 */
[----:B------:R-:W-:-:S03]  /*56e0*/  IMAD.U32 R116, R116, 0x10000, RZ ;  /* 0x0001000074747824 */ /* 0x000fc600078e00ff */
[----:B------:R-:W2:Y:S02]  /*56f0*/  @P4 LDG.E.EL.128 R84, [R24.64+0x10] ;  /* 0x0000100618544981 */ /* 0x000ea4000c2e1d00 */
[----:B------:R-:W-:Y:S01]  /*5700*/  FSETP.GT.AND P6, PT, R95, R116, PT ;  /* 0x000000745f00720b */ /* 0x000fe20003fc4000 */
[----:B------:R-:W-:-:S06]  /*5710*/  CS2R R118, SRZ ;  /* 0x0000000000767805 */ /* 0x000fcc000001ff00 */
[----:B------:R-:W-:Y:S02]  /*5720*/  @!P5 FSEL R95, R95, R116, P6 ;  /* 0x000000745f5fd208 */ /* 0x000fe40003000000 */
[----:B------:R-:W-:-:S06]  /*5730*/  CS2R R116, SRZ ;  /* 0x0000000000747805 */ /* 0x000fcc000001ff00 */
[----:B------:R-:W3:Y:S04]  /*5740*/  @P4 LDG.E.EL.128 R116, [R26.64+0x10] ;  /* 0x000010061a744981 */ /* 0x000ee8000c2e1d00 */
[----:B------:R-:W-:Y:S04]  /*5750*/  STL [R1+0x730], R89 ;  /* 0x0007305901007387 */ /* 0x000fe80000100800 */
[----:B------:R-:W4:Y:S04]  /*5760*/  LDL.LU R22, [R1+0x4] ;  /* 0x0000040001167983 */ /* 0x000f280000300800 */
[----:B------:R-:W4:Y:S04]  /*5770*/  LDL.LU R140, [R1+0x8] ;  /* 0x00000800018c7983 */ /* 0x000f280000300800 */
[----:B------:R-:W4:Y:S01]  /*5780*/  LDL.LU R180, [R1+0x18] ;  /* 0x0000180001b47983 */ /* 0x000f220000300800 */
[----:B--2---:R-:W-:-:S05]  /*5790*/  IMAD.U32 R19, R87, 0x10000, RZ ;  /* 0x0001000057137824 */ /* 0x004fca00078e00ff */
[----:B------:R-:W-:-:S04]  /*57a0*/  FSETP.GE.AND P4, PT, R19, RZ, PT ;  /* 0x000000ff1300720b */ /* 0x000fc80003f86000 */
[----:B------:R-:W-:-:S05]  /*57b0*/  SEL R21, R87, RZ, !P4 ;  /* 0x000000ff57157207 */ /* 0x000fca0006000000 */
[----:B------:R-:W-:Y:S02]  /*57c0*/  IMAD.U32 R21, R21, 0x10000, RZ ;  /* 0x0001000015157824 */ /* 0x000fe400078e00ff */
[----:B---3--:R-:W-:Y:S02]  /*57d0*/  IMAD.U32 R19, R119, 0x10000, RZ ;  /* 0x0001000077137824 */ /* 0x008fe400078e00ff */
[----:B------:R-:W-:-:S03]  /*57e0*/  FADD R157, RZ, -R21 ;  /* 0x80000015ff9d7221 */ /* 0x000fc60000000000 */
[----:B------:R-:W-:-:S04]  /*57f0*/  FSETP.GTU.AND P4, PT, R19, RZ, PT ;  /* 0x000000ff1300720b */ /* 0x000fc80003f8c000 */
[----:B------:R-:W-:Y:S02]  /*5800*/  SEL R19, R119, RZ, P4 ;  /* 0x000000ff77137207 */ /* 0x000fe40002000000 */
[----:B------:R-:W-:-:S03]  /*5810*/  FSETP.NAN.AND P4, PT, R157, R157, PT ;  /* 0x0000009d9d00720b */ /* 0x000fc60003f88000 */
[----:B------:R-:W-:-:S05]  /*5820*/  IMAD.U32 R19, R19, 0x10000, RZ ;  /* 0x0001000013137824 */ /* 0x000fca00078e00ff */
[----:B------:R-:W-:-:S05]  /*5830*/  FSETP.GT.AND P5, PT, R157, R19, PT ;  /* 0x000000139d00720b */ /* 0x000fca0003fa4000 */
        /* <DEDUP_REMOVED lines=93> */
[----:B----4-:R-:W-:Y:S01]  /*5e10*/  ISETP.LT.AND P4, PT, R22, 0xc00, !P3 ;  /* 0x00000c001600780c */ /* 0x010fe20005f81270 */
        /* <DEDUP_REMOVED lines=108> */
[----:B------:R-:W-:Y:S01]  /*64e0*/  FSETP.GT.AND P6, PT, R124, R84, PT ;  /* 0x000000547c00720b */ /* 0x000fe20003fc4000 */
[----:B------:R-:W-:-:S06]  /*64f0*/  CS2R R86, SRZ ;  /* 0x0000000000567805 */ /* 0x000fcc000001ff00 */
[----:B------:R-:W-:Y:S02]  /*6500*/  @!P5 FSEL R124, R124, R84, P6 ;  /* 0x000000547c7cd208 */ /* 0x000fe40003000000 */
[----:B------:R-:W-:-:S06]  /*6510*/  CS2R R84, SRZ ;  /* 0x0000000000547805 */ /* 0x000fcc000001ff00 */
[----:B------:R-:W2:Y:S01]  /*6520*/  @P4 LDG.E.EL.128 R84, [R24.64+0x10] ;  /* 0x0000100618544981 */ /* 0x000ea2000c2e1d00 */
[----:B------:R-:W-:Y:S01]  /*6530*/  CS2R R116, SRZ ;  /* 0x0000000000747805 */ /* 0x000fe2000001ff00 */
[----:B------:R-:W-:-:S06]  /*6540*/  CS2R R118, SRZ ;  /* 0x0000000000767805 */ /* 0x000fcc000001ff00 */
[----:B------:R-:W3:Y:S01]  /*6550*/  @P4 LDG.E.EL.128 R116, [R26.64+0x10] ;  /* 0x000010061a744981 */ /* 0x000ee2000c2e1d00 */
        /* <DEDUP_REMOVED lines=48> */
[----:B------:R-:W-:-:S06]  /*6860*/  IMAD.U32 R87, R84, 0x10000, RZ ;  /* 0x0001000054577824 */ /* 0x000fcc00078e00ff */
[----:B------:R-:W-:Y:S02]  /*6870*/  @!P4 FSEL R120, R120, R125, P5 ;  /* 0x0000007d7878c208 */ /* 0x000fe40002800000 */
[----:B------:R-:W-:-:S04]  /*6880*/  FSETP.GE.AND P4, PT, R87, RZ, PT ;  /* 0x000000ff5700720b */ /* 0x000fc80003f86000 */
[----:B------:R-:W-:Y:S02]  /*6890*/  SEL R87, R84, RZ, !P4 ;  /* 0x000000ff54577207 */ /* 0x000fe40006000000 */
[----:B------:R-:W-:-:S03]  /*68a0*/  PRMT R84, R119, 0x7632, R84 ;  /* 0x0000763277547816 */ /* 0x000fc60000000054 */
[----:B------:R-:W-:Y:S02]  /*68b0*/  IMAD.U32 R87, R87, 0x10000, RZ ;  /* 0x0001000057577824 */ /* 0x000fe400078e00ff */
[----:B------:R-:W-:Y:S02]  /*68c0*/  IMAD.U32 R119, R84, 0x10000, RZ ;  /* 0x0001000054777824 */ /* 0x000fe400078e00ff */
[----:B------:R-:W-:-:S03]  /*68d0*/  FADD R125, RZ, -R87 ;  /* 0x80000057ff7d7221 */ /* 0x000fc60000000000 */
[----:B------:R-:W-:-:S04]  /*68e0*/  FSETP.GTU.AND P4, PT, R119, RZ, PT ;  /* 0x000000ff7700720b */ /* 0x000fc80003f8c000 */
[----:B------:R-:W-:Y:S02]  /*68f0*/  SEL R119, R84, RZ, P4 ;  /* 0x000000ff54777207 */ /* 0x000fe40002000000 */
[----:B------:R-:W-:Y:S02]  /*6900*/  FSETP.NAN.AND P4, PT, R125, R125, PT ;  /* 0x0000007d7d00720b */ /* 0x000fe40003f88000 */
[----:B------:R-:W-:Y:S01]  /*6910*/  PRMT R84, R86, 0x7632, R84 ;  /* 0x0000763256547816 */ /* 0x000fe20000000054 */
[----:B------:R-:W-:-:S04]  /*6920*/  IMAD.U32 R119, R119, 0x10000, RZ ;  /* 0x0001000077777824 */ /* 0x000fc800078e00ff */
[----:B------:R-:W-:Y:S01]  /*6930*/  IMAD.U32 R86, R84, 0x10000, RZ ;  /* 0x0001000054567824 */ /* 0x000fe200078e00ff */
[----:B------:R-:W-:-:S05]  /*6940*/  FSETP.GT.AND P5, PT, R125, R119, PT ;  /* 0x000000777d00720b */ /* 0x000fca0003fa4000 */
[----:B------:R-:W-:Y:S02]  /*6950*/  @!P4 FSEL R125, R125, R119, P5 ;  /* 0x000000777d7dc208 */ /* 0x000fe40002800000 */
[----:B------:R-:W-:Y:S02]  /*6960*/  FSETP.GE.AND P4, PT, R86, RZ, PT ;  /* 0x000000ff5600720b */ /* 0x000fe40003f86000 */
[----:B------:R-:W-:Y:S02]  /*6970*/  PRMT R118, R118, 0x7632, R118 ;  /* 0x0000763276767816 */ /* 0x000fe40000000076 */
[----:B------:R-:W-:-:S03]  /*6980*/  SEL R86, R84, RZ, !P4 ;  /* 0x000000ff54567207 */ /* 0x000fc60006000000 */
[----:B------:R-:W-:Y:S02]  /*6990*/  IMAD.U32 R87, R118, 0x10000, RZ ;  /* 0x0001000076577824 */ /* 0x000fe400078e00ff */
[----:B------:R-:W-:-:S03]  /*69a0*/  IMAD.U32 R86, R86, 0x10000, RZ ;  /* 0x0001000056567824 */ /* 0x000fc600078e00ff */
[----:B------:R-:W-:Y:S01]  /*69b0*/  FSETP.GTU.AND P4, PT, R87, RZ, PT ;  /* 0x000000ff5700720b */ /* 0x000fe20003f8c000 */
[----:B------:R-:W-:-:S03]  /*69c0*/  FADD R126, RZ, -R86 ;  /* 0x80000056ff7e7221 */ /* 0x000fc60000000000 */
        /* <DEDUP_REMOVED lines=29> */
[----:B------:R-:W-:-:S03]  /*6ba0*/  FSETP.NAN.AND P4, PT, R148, R148, PT ;  /* 0x000000949400720b */ /* 0x000fc60003f88000 */
[----:B------:R-:W-:-:S05]  /*6bb0*/  IMAD.U32 R116, R116, 0x10000, RZ ;  /* 0x0001000074747824 */ /* 0x000fca00078e00ff */
[----:B------:R-:W-:-:S05]  /*6bc0*/  FSETP.GT.AND P5, PT, R148, R116, PT ;  /* 0x000000749400720b */ /* 0x000fca0003fa4000 */
[----:B------:R-:W-:Y:S02]  /*6bd0*/  @!P4 FSEL R148, R148, R116, P5 ;  /* 0x000000749494c208 */ /* 0x000fe40002800000 */
[----:B------:R-:W-:Y:S01]  /*6be0*/  ISETP.LT.AND P4, PT, R140, 0xc00, !P3 ;  /* 0x00000c008c00780c */ /* 0x000fe20005f81270 */
[----:B------:R-:W-:Y:S01]  /*6bf0*/  CS2R R84, SRZ ;  /* 0x0000000000547805 */ /* 0x000fe2000001ff00 */
[----:B------:R-:W-:-:S11]  /*6c00*/  CS2R R86, SRZ ;  /* 0x0000000000567805 */ /* 0x000fd6000001ff00 */
[----:B------:R-:W2:Y:S01]  /*6c10*/  @P4 LDG.E.EL.128 R84, [R24.64] ;  /* 0x0000000618544981 */ /* 0x000ea2000c2e1d00 */
[----:B------:R-:W-:Y:S01]  /*6c20*/  CS2R R118, SRZ ;  /* 0x0000000000767805 */ /* 0x000fe2000001ff00 */
[----:B--2---:R-:W-:-:S05]  /*6c30*/  IMAD.U32 R116, R87, 0x10000, RZ ;  /* 0x0001000057747824 */ /* 0x004fca00078e00ff */
[----:B------:R-:W-:Y:S02]  /*6c40*/  FSETP.GE.AND P5, PT, R116, RZ, PT ;  /* 0x000000ff7400720b */ /* 0x000fe40003fa6000 */
[----:B------:R-:W-:-:S06]  /*6c50*/  CS2R R116, SRZ ;  /* 0x0000000000747805 */ /* 0x000fcc000001ff00 */
[----:B------:R-:W2:Y:S01]  /*6c60*/  @P4 LDG.E.EL.128 R116, [R26.64] ;  /* 0x000000061a744981 */ /* 0x000ea2000c2e1d00 */
[----:B------:R-:W-:-:S05]  /*6c70*/  SEL R141, R87, RZ, !P5 ;  /* 0x000000ff578d7207 */ /* 0x000fca0006800000 */
[----:B------:R-:W-:-:S04]  /*6c80*/  IMAD.U32 R141, R141, 0x10000, RZ ;  /* 0x000100008d8d7824 */ /* 0x000fc800078e00ff */
[----:B------:R-:W-:Y:S01]  /*6c90*/  FADD R143, RZ, -R141 ;  /* 0x8000008dff8f7221 */ /* 0x000fe20000000000 */
[----:B--2---:R-:W-:-:S05]  /*6ca0*/  IMAD.U32 R140, R119, 0x10000, RZ ;  /* 0x00010000778c7824 */ /* 0x004fca00078e00ff */
        /* <DEDUP_REMOVED lines=92> */
[----:B------:R-:W-:Y:S01]  /*7270*/  FADD R176, RZ, -R84 ;  /* 0x80000054ffb07221 */ /* 0x000fe20000000000 */
[----:B------:R-:W-:Y:S02]  /*7280*/  CS2R R86, SRZ ;  /* 0x0000000000567805 */ /* 0x000fe4000001ff00 */
[----:B------:R-:W-:Y:S01]  /*7290*/  SEL R116, R116, RZ, P5 ;  /* 0x000000ff74747207 */ /* 0x000fe20002800000 */
[----:B------:R-:W-:Y:S01]  /*72a0*/  CS2R R84, SRZ ;  /* 0x0000000000547805 */ /* 0x000fe2000001ff00 */
[----:B------:R-:W-:-:S03]  /*72b0*/  FSETP.NAN.AND P5, PT, R176, R176, PT ;  /* 0x000000b0b000720b */ /* 0x000fc60003fa8000 */
[----:B------:R-:W-:Y:S02]  /*72c0*/  IMAD.U32 R116, R116, 0x10000, RZ ;  /* 0x0001000074747824 */ /* 0x000fe400078e00ff */
[----:B------:R-:W2:Y:S03]  /*72d0*/  @P4 LDG.E.EL.128 R84, [R24.64+0x10] ;  /* 0x0000100618544981 */ /* 0x000ea6000c2e1d00 */
[----:B------:R-:W-:Y:S01]  /*72e0*/  FSETP.GT.AND P6, PT, R176, R116, PT ;  /* 0x00000074b000720b */ /* 0x000fe20003fc4000 */
[----:B------:R-:W-:-:S04]  /*72f0*/  CS2R R118, SRZ ;  /* 0x0000000000767805 */ /* 0x000fc8000001ff00 */
[----:B------:R-:W-:Y:S02]  /*7300*/  @!P5 FSEL R176, R176, R116, P6 ;  /* 0x00000074b0b0d208 */ /* 0x000fe40003000000 */
[----:B------:R-:W-:-:S06]  /*7310*/  CS2R R116, SRZ ;  /* 0x0000000000747805 */ /* 0x000fcc000001ff00 */
[----:B------:R-:W3:Y:S01]  /*7320*/  @P4 LDG.E.EL.128 R116, [R26.64+0x10] ;  /* 0x000010061a744981 */ /* 0x000ee2000c2e1d00 */
        /* <DEDUP_REMOVED lines=106> */
[----:B------:R-:W-:Y:S01]  /*79d0*/  CS2R R86, SRZ ;  /* 0x0000000000567805 */ /* 0x000fe2000001ff00 */
[----:B------:R-:W-:Y:S01]  /*79e0*/  CS2R R118, SRZ ;  /* 0x0000000000767805 */ /* 0x000fe2000001ff00 */
[----:B------:R-:W2:Y:S09]  /*79f0*/  LDL.LU R180, [R1+0x2c] ;  /* 0x00002c0001b47983 */ /* 0x000eb20000300800 */
[----:B------:R-:W3:Y:S02]  /*7a00*/  @P4 LDG.E.EL.128 R84, [R24.64] ;  /* 0x0000000618544981 */ /* 0x000ee4000c2e1d00 */
[----:B---3--:R-:W-:-:S05]  /*7a10*/  IMAD.U32 R116, R87, 0x10000, RZ ;  /* 0x0001000057747824 */ /* 0x008fca00078e00ff */
[----:B------:R-:W-:Y:S02]  /*7a20*/  FSETP.GE.AND P5, PT, R116, RZ, PT ;  /* 0x000000ff7400720b */ /* 0x000fe40003fa6000 */
[----:B------:R-:W-:-:S06]  /*7a30*/  CS2R R116, SRZ ;  /* 0x0000000000747805 */ /* 0x000fcc000001ff00 */
[----:B------:R-:W3:Y:S01]  /*7a40*/  @P4 LDG.E.EL.128 R116, [R26.64] ;  /* 0x000000061a744981 */ /* 0x000ee2000c2e1d00 */
[----:B------:R-:W-:-:S05]  /*7a50*/  SEL R189, R87, RZ, !P5 ;  /* 0x000000ff57bd7207 */ /* 0x000fca0006800000 */
[----:B------:R-:W-:-:S04]  /*7a60*/  IMAD.U32 R189, R189, 0x10000, RZ ;  /* 0x00010000bdbd7824 */ /* 0x000fc800078e00ff */
[----:B------:R-:W-:Y:S01]  /*7a70*/  FADD R191, RZ, -R189 ;  /* 0x800000bdffbf7221 */ /* 0x000fe20000000000 */
[----:B---3--:R-:W-:-:S05]  /*7a80*/  IMAD.U32 R188, R119, 0x10000, RZ ;  /* 0x0001000077bc7824 */ /* 0x008fca00078e00ff */
        /* <DEDUP_REMOVED lines=98> */
[----:B------:R-:W3:Y:S03]  /*80b0*/  @P4 LDG.E.EL.128 R84, [R24.64+0x10] ;  /* 0x0000100618544981 */ /* 0x000ee6000c2e1d00 */
[----:B------:R-:W-:Y:S01]  /*80c0*/  FSETP.GT.AND P6, PT, R200, R116, PT ;  /* 0x00000074c800720b */ /* 0x000fe20003fc4000 */
[----:B------:R-:W-:-:S04]  /*80d0*/  CS2R R118, SRZ ;  /* 0x0000000000767805 */ /* 0x000fc8000001ff00 */
[----:B------:R-:W-:Y:S02]  /*80e0*/  @!P5 FSEL R200, R200, R116, P6 ;  /* 0x00000074c8c8d208 */ /* 0x000fe40003000000 */
[----:B------:R-:W-:-:S06]  /*80f0*/  CS2R R116, SRZ ;  /* 0x0000000000747805 */ /* 0x000fcc000001ff00 */
[----:B------:R-:W4:Y:S01]  /*8100*/  @P4 LDG.E.EL.128 R116, [R26.64+0x10] ;  /* 0x000010061a744981 */ /* 0x000f22000c2e1d00 */
[----:B---3--:R-:W-:-:S05]  /*8110*/  IMAD.U32 R196, R87, 0x10000, RZ ;  /* 0x0001000057c47824 */ /* 0x008fca00078e00ff */
[----:B------:R-:W-:-:S04]  /*8120*/  FSETP.GE.AND P4, PT, R196, RZ, PT ;  /* 0x000000ffc400720b */ /* 0x000fc80003f86000 */
[----:B------:R-:W-:-:S05]  /*8130*/  SEL R197, R87, RZ, !P4 ;  /* 0x000000ff57c57207 */ /* 0x000fca0006000000 */
[----:B------:R-:W-:Y:S02]  /*8140*/  IMAD.U32 R197, R197, 0x10000, RZ ;  /* 0x00010000c5c57824 */ /* 0x000fe400078e00ff */
[----:B----4-:R-:W-:Y:S02]  /*8150*/  IMAD.U32 R196, R119, 0x10000, RZ ;  /* 0x0001000077c47824 */ /* 0x010fe400078e00ff */
        /* <DEDUP_REMOVED lines=99> */
[----:B--2---:R-:W-:Y:S01]  /*8790*/  ISETP.LT.AND P4, PT, R180, 0xc00, !P3 ;  /* 0x00000c00b400780c */ /* 0x004fe20005f81270 */
        /* <DEDUP_REMOVED lines=441> */
[----:B--2---:R-:W-:-:S04]  /*a330*/  ISETP.LT.AND P3, PT, R180, 0xc00, !P3 ;  /* 0x00000c00b400780c */ /* 0x004fc80005f61270 */
[----:B------:R-:W-:Y:S01]  /*a340*/  FSETP.GT.AND P5, PT, R236, R84, PT ;  /* 0x00000054ec00720b */ /* 0x000fe20003fa4000 */
[----:B------:R-:W-:-:S06]  /*a350*/  CS2R R86, SRZ ;  /* 0x0000000000567805 */ /* 0x000fcc000001ff00 */
[----:B------:R-:W-:Y:S02]  /*a360*/  @!P4 FSEL R236, R236, R84, P5 ;  /* 0x00000054ececc208 */ /* 0x000fe40002800000 */
[----:B------:R-:W-:-:S06]  /*a370*/  CS2R R84, SRZ ;  /* 0x0000000000547805 */ /* 0x000fcc000001ff00 */
[----:B------:R-:W2:Y:S01]  /*a380*/  @P3 LDG.E.EL.128 R84, [R24.64] ;  /* 0x0000000618543981 */ /* 0x000ea2000c2e1d00 */
[----:B------:R-:W-:Y:S01]  /*a390*/  CS2R R118, SRZ ;  /* 0x0000000000767805 */ /* 0x000fe2000001ff00 */
[----:B--2---:R-:W-:-:S05]  /*a3a0*/  IMAD.U32 R116, R87, 0x10000, RZ ;  /* 0x0001000057747824 */ /* 0x004fca00078e00ff */
[----:B------:R-:W-:Y:S02]  /*a3b0*/  FSETP.GE.AND P4, PT, R116, RZ, PT ;  /* 0x000000ff7400720b */ /* 0x000fe40003f86000 */
[----:B------:R-:W-:-:S06]  /*a3c0*/  CS2R R116, SRZ ;  /* 0x0000000000747805 */ /* 0x000fcc000001ff00 */
[----:B------:R-:W2:Y:S01]  /*a3d0*/  @P3 LDG.E.EL.128 R116, [R26.64] ;  /* 0x000000061a743981 */ /* 0x000ea2000c2e1d00 */
[C---:B------:R-:W-:Y:S02]  /*a3e0*/  SEL R238, R87.reuse, RZ, !P4 ;  /* 0x000000ff57ee7207 */ /* 0x040fe40006000000 */
[----:B------:R-:W-:Y:S01]  /*a3f0*/  PRMT R87, R87, 0x7632, R87 ;  /* 0x0000763257577816 */ /* 0x000fe20000000057 */
[----:B--2---:R-:W-:-:S05]  /*a400*/  IMAD.U32 R237, R119, 0x10000, RZ ;  /* 0x0001000077ed7824 */ /* 0x004fca00078e00ff */
[----:B------:R-:W-:Y:S01]  /*a410*/  FSETP.GTU.AND P4, PT, R237, RZ, PT ;  /* 0x000000ffed00720b */ /* 0x000fe20003f8c000 */
        /* <DEDUP_REMOVED lines=99> */
[----:B------:R-:W-:Y:S01]  /*aa50*/  CS2R R84, SRZ ;  /* 0x0000000000547805 */ /* 0x000fe2000001ff00 */
[----:B------:R-:W-:Y:S01]  /*aa60*/  CS2R R116, SRZ ;  /* 0x0000000000747805 */ /* 0x000fe2000001ff00 */
[----:B------:R-:W-:-:S04]  /*aa70*/  CS2R R118, SRZ ;  /* 0x0000000000767805 */ /* 0x000fc8000001ff00 */
[----:B------:R-:W2:Y:S04]  /*aa80*/  @P3 LDG.E.EL.128 R84, [R24.64+0x10] ;  /* 0x0000100618543981 */ /* 0x000ea8000c2e1d00 */
[----:B------:R-:W3:Y:S01]  /*aa90*/  @P3 LDG.E.EL.128 R116, [R26.64+0x10] ;  /* 0x000010061a743981 */ /* 0x000ee2000c2e1d00 */
[----:B--2---:R-:W-:-:S05]  /*aaa0*/  IMAD.U32 R24, R87, 0x10000, RZ ;  /* 0x0001000057187824 */ /* 0x004fca00078e00ff */
[----:B------:R-:W-:Y:S01]  /*aab0*/  FSETP.GE.AND P3, PT, R24, RZ, PT ;  /* 0x000000ff1800720b */ /* 0x000fe20003f66000 */
[----:B---3--:R-:W-:-:S03]  /*aac0*/  IMAD.U32 R24, R119, 0x10000, RZ ;  /* 0x0001000077187824 */ /* 0x008fc600078e00ff */
        /* <DEDUP_REMOVED lines=38> */
[----:B------:R-:W-:Y:S01]  /*ad30*/  IMAD.U32 R27, R180, 0x10000, RZ ;  /* 0x00010000b41b7824 */ /* 0x000fe200078e00ff */
[----:B------:R-:W-:Y:S01]  /*ad40*/  SEL R181, R116, RZ, P3 ;  /* 0x000000ff74b57207 */ /* 0x000fe20001800000 */
[----:B------:R-:W-:Y:S01]  /*ad50*/  FMUL R4, R4, 0.0078740157186985015869 ;  /* 0x3c01020404047820 */ /* 0x000fe20000400000 */
[----:B------:R-:W-:Y:S01]  /*ad60*/  PRMT R87, R87, 0x7632, R87 ;  /* 0x0000763257577816 */ /* 0x000fe20000000057 */
[----:B------:R-:W-:Y:S01]  /*ad70*/  FADD R27, RZ, -R27 ;  /* 0x8000001bff1b7221 */ /* 0x000fe20000000000 */
[----:B------:R-:W-:Y:S01]  /*ad80*/  PRMT R119, R119, 0x7632, R119 ;  /* 0x0000763277777816 */ /* 0x000fe20000000077 */
[----:B------:R-:W2:Y:S03]  /*ad90*/  LDL.LU R180, [R1+0x750] ;  /* 0x0007500001b47983 */ /* 0x000ea60000300800 */
[----:B------:R-:W-:Y:S01]  /*ada0*/  FSETP.NAN.AND P3, PT, R27, R27, PT ;  /* 0x0000001b1b00720b */ /* 0x000fe20003f68000 */
[----:B------:R-:W-:-:S05]  /*adb0*/  IMAD.U32 R181, R181, 0x10000, RZ ;  /* 0x00010000b5b57824 */ /* 0x000fca00078e00ff */
[----:B------:R-:W-:-:S07]  /*adc0*/  FSETP.GT.AND P4, PT, R27, R181, PT ;  /* 0x000000b51b00720b */ /* 0x000fce0003f84000 */
[----:B------:R-:W-:Y:S01]  /*add0*/  @!P3 FSEL R27, R27, R181, P4 ;  /* 0x000000b51b1bb208 */ /* 0x000fe20002000000 */
[----:B------:R-:W-:-:S05]  /*ade0*/  IMAD.U32 R181, R87, 0x10000, RZ ;  /* 0x0001000057b57824 */ /* 0x000fca00078e00ff */
[----:B------:R-:W-:-:S04]  /*adf0*/  FSETP.GE.AND P3, PT, R181, RZ, PT ;  /* 0x000000ffb500720b */ /* 0x000fc80003f66000 */
[----:B------:R-:W-:Y:S01]  /*ae00*/  SEL R181, R87, RZ, !P3 ;  /* 0x000000ff57b57207 */ /* 0x000fe20005800000 */
[----:B------:R-:W-:-:S05]  /*ae10*/  IMAD.U32 R87, R119, 0x10000, RZ ;  /* 0x0001000077577824 */ /* 0x000fca00078e00ff */
[----:B------:R-:W-:Y:S01]  /*ae20*/  FSETP.GTU.AND P3, PT, R87, RZ, PT ;  /* 0x000000ff5700720b */ /* 0x000fe20003f6c000 */
[----:B------:R-:W-:Y:S01]  /*ae30*/  IMAD.U32 R87, R181, 0x10000, RZ ;  /* 0x00010000b5577824 */ /* 0x000fe200078e00ff */
[----:B------:R-:W-:Y:S01]  /*ae40*/  PRMT R86, R86, 0x7632, R86 ;  /* 0x0000763256567816 */ /* 0x000fe20000000056 */
[----:B------:R-:W3:Y:S02]  /*ae50*/  LDL.LU R181, [R1+0x74c] ;  /* 0x00074c0001b57983 */ /* 0x000ee40000300800 */
        /* <DEDUP_REMOVED lines=10> */
[----:B------:R-:W-:-:S05]  /*af00*/  IMAD.U32 R86, R118, 0x10000, RZ ;  /* 0x0001000076567824 */ /* 0x000fca00078e00ff */
[----:B------:R-:W-:Y:S01]  /*af10*/  FSETP.GTU.AND P3, PT, R86, RZ, PT ;  /* 0x000000ff5600720b */ /* 0x000fe20003f6c000 */
[----:B------:R-:W-:-:S04]  /*af20*/  IMAD.U32 R86, R119, 0x10000, RZ ;  /* 0x0001000077567824 */ /* 0x000fc800078e00ff */
        /* <DEDUP_REMOVED lines=34> */
[----:B------:R-:W-:Y:S01]  /*b150*/  IMAD.MOV.U32 R116, RZ, RZ, R30 ;  /* 0x000000ffff747224 */ /* 0x000fe200078e001e */
[----:B------:R-:W-:-:S05]  /*b160*/  FMUL R30, R20, 0.0078740157186985015869 ;  /* 0x3c010204141e7820 */ /* 0x000fca0000400000 */
[C---:B------:R-:W-:Y:S02]  /*b170*/  FSETP.GT.AND P3, PT, R30.reuse, 9.9999997473787516356e-06, PT ;  /* 0x3727c5ac1e00780b */ /* 0x040fe40003f64000 */
[----:B------:R-:W-:-:S11]  /*b180*/  FSETP.NAN.AND P4, PT, R30, R30, PT ;  /* 0x0000001e1e00720b */ /* 0x000fd60003f88000 */
[----:B------:R-:W-:Y:S02]  /*b190*/  @!P3 SEL R30, R30, 0x3727c5ac, P4 ;  /* 0x3727c5ac1e1eb807 */ /* 0x000fe40002000000 */
[C---:B------:R-:W-:Y:S02]  /*b1a0*/  FSETP.GT.AND P3, PT, R4.reuse, 9.9999997473787516356e-06, PT ;  /* 0x3727c5ac0400780b */ /* 0x040fe40003f64000 */
[----:B------:R-:W-:Y:S01]  /*b1b0*/  FSETP.NAN.AND P4, PT, R4, R4, PT ;  /* 0x000000040400720b */ /* 0x000fe20003f88000 */
[----:B------:R-:W-:Y:S02]  /*b1c0*/  IMAD.MOV.U32 R119, RZ, RZ, R182 ;  /* 0x000000ffff777224 */ /* 0x000fe400078e00b6 */
[----:B------:R-:W4:Y:S01]  /*b1d0*/  LDL.LU R182, [R1+0x748] ;  /* 0x0007480001b67983 */ /* 0x000f220000300800 */
[----:B------:R-:W-:Y:S02]  /*b1e0*/  IMAD.MOV.U32 R118, RZ, RZ, R183 ;  /* 0x000000ffff767224 */ /* 0x000fe400078e00b7 */
[----:B------:R-:W-:Y:S01]  /*b1f0*/  IMAD.MOV.U32 R117, RZ, RZ, R28 ;  /* 0x000000ffff757224 */ /* 0x000fe200078e001c */
[----:B------:R-:W2:Y:S01]  /*b200*/  LDL.LU R183, [R1+0x744] ;  /* 0x0007440001b77983 */ /* 0x000ea20000300800 */
[----:B------:R-:W-:-:S03]  /*b210*/  IMAD.MOV.U32 R20, RZ, RZ, R29 ;  /* 0x000000ffff147224 */ /* 0x000fc600078e001d */
[----:B------:R-:W-:Y:S01]  /*b220*/  @!P3 SEL R4, R4, 0x3727c5ac, P4 ;  /* 0x3727c5ac0404b807 */ /* 0x000fe20002000000 */
[----:B------:R-:W2:Y:S04]  /*b230*/  LDL.LU R28, [R1+0x740] ;  /* 0x00074000011c7983 */ /* 0x000ea80000300800 */
[----:B------:R-:W2:Y:S04]  /*b240*/  LDL.LU R29, [R1+0x73c] ;  /* 0x00073c00011d7983 */ /* 0x000ea80000300800 */
[----:B------:R1:W-:Y:S04]  /*b250*/  STL [R1+0x194], R30 ;  /* 0x0001941e01007387 */ /* 0x0003e80000100800 */
[----:B-1----:R-:W2:Y:S04]  /*b260*/  LDL.LU R30, [R1+0x738] ;  /* 0x00073800011e7983 */ /* 0x002ea80000300800 */
[----:B------:R1:W-:Y:S02]  /*b270*/  STL [R1+0x18c], R4 ;  /* 0x00018c0401007387 */ /* 0x0003e40000100800 */
[----:B-1----:R-:W-:-:S05]  /*b280*/  FMUL R4, R5, 0.0078740157186985015869 ;  /* 0x3c01020405047820 */ /* 0x002fca0000400000 */
[C---:B------:R-:W-:Y:S02]  /*b290*/  FSETP.GT.AND P3, PT, R4.reuse, 9.9999997473787516356e-06, PT ;  /* 0x3727c5ac0400780b */ /* 0x040fe40003f64000 */
[----:B------:R-:W-:-:S11]  /*b2a0*/  FSETP.NAN.AND P4, PT, R4, R4, PT ;  /* 0x000000040400720b */ /* 0x000fd60003f88000 */
[----:B------:R-:W-:-:S05]  /*b2b0*/  @!P3 SEL R4, R4, 0x3727c5ac, P4 ;  /* 0x3727c5ac0404b807 */ /* 0x000fca0002000000 */
        /* <DEDUP_REMOVED lines=21> */
[----:B-1----:R-:W-:Y:S02]  /*b410*/  FMUL R4, R31, 0.0078740157186985015869 ;  /* 0x3c0102041f047820 */ /* 0x002fe40000400000 */
[----:B------:R-:W2:Y:S03]  /*b420*/  LDL.LU R31, [R1+0x734] ;  /* 0x00073400011f7983 */ /* 0x000ea60000300800 */
        /* <DEDUP_REMOVED lines=601> */
[----:B------:R-:W-:Y:S02]  /*d9c0*/  FSETP.NAN.AND P4, PT, R4, R4, PT ;  /* 0x000000040400720b */ /* 0x000fe40003f88000 */
[----:B------:R-:W-:Y:S02]  /*d9d0*/  I2FP.F32.S32 R8, R96 ;  /* 0x0000006000087245 */ /* 0x000fe40000201400 */
[----:B------:R-:W-:Y:S02]  /*d9e0*/  I2FP.F32.S32 R11, R97 ;  /* 0x00000061000b7245 */ /* 0x000fe40000201400 */
[----:B------:R-:W-:-:S05]  /*d9f0*/  I2FP.F32.S32 R9, R98 ;  /* 0x0000006200097245 */ /* 0x000fca0000201400 */
[----:B------:R-:W-:-:S05]  /*da00*/  @!P3 SEL R4, R4, 0x3727c5ac, P4 ;  /* 0x3727c5ac0404b807 */ /* 0x000fca0002000000 */
[----:B------:R-:W-:Y:S04]  /*da10*/  STL [R1+0x60], R4 ;  /* 0x0000600401007387 */ /* 0x000fe80000100800 */
[----:B------:R1:W-:Y:S04]  /*da20*/  STL [R1+0x418], R8 ;  /* 0x0004180801007387 */ /* 0x0003e80000100800 */
[----:B------:R2:W-:Y:S01]  /*da30*/  STL [R1+0x414], R11 ;  /* 0x0004140b01007387 */ /* 0x0005e20000100800 */
[----:B-1----:R-:W-:-:S03]  /*da40*/  I2FP.F32.S32 R8, R99 ;  /* 0x0000006300087245 */ /* 0x002fc60000201400 */
[----:B------:R1:W-:Y:S01]  /*da50*/  STL [R1+0x440], R9 ;  /* 0x0004400901007387 */ /* 0x0003e20000100800 */
[----:B--2---:R-:W-:-:S03]  /*da60*/  I2FP.F32.S32 R11, R36 ;  /* 0x00000024000b7245 */ /* 0x004fc60000201400 */
[----:B------:R2:W-:Y:S01]  /*da70*/  STL [R1+0x438], R8 ;  /* 0x0004380801007387 */ /* 0x0005e20000100800 */
[----:B-1----:R-:W-:-:S03]  /*da80*/  I2FP.F32.S32 R9, R37 ;  /* 0x0000002500097245 */ /* 0x002fc60000201400 */
[----:B------:R1:W-:Y:S01]  /*da90*/  STL [R1+0x47c], R11 ;  /* 0x00047c0b01007387 */ /* 0x0003e20000100800 */
[----:B--2---:R-:W-:-:S03]  /*daa0*/  I2FP.F32.S32 R8, R38 ;  /* 0x0000002600087245 */ /* 0x004fc60000201400 */
[----:B------:R2:W-:Y:S04]  /*dab0*/  STL [R1+0x478], R9 ;  /* 0x0004780901007387 */ /* 0x0005e80000100800 */
[----:B------:R3:W-:Y:S01]  /*dac0*/  STL [R1+0x4a0], R8 ;  /* 0x0004a00801007387 */ /* 0x0007e20000100800 */
[----:B-1----:R-:W-:Y:S02]  /*dad0*/  I2FP.F32.S32 R11, R39 ;  /* 0x00000027000b7245 */ /* 0x002fe40000201400 */
[----:B--2---:R-:W-:-:S03]  /*dae0*/  I2FP.F32.S32 R9, R40 ;  /* 0x0000002800097245 */ /* 0x004fc60000201400 */
[----:B------:R1:W-:Y:S01]  /*daf0*/  STL [R1+0x4a8], R11 ;  /* 0x0004a80b01007387 */ /* 0x0003e20000100800 */
[----:B---3--:R-:W-:-:S03]  /*db00*/  I2FP.F32.S32 R8, R41 ;  /* 0x0000002900087245 */ /* 0x008fc60000201400 */
        /* <DEDUP_REMOVED lines=135> */
[----:B--2---:R-:W-:Y:S02]  /*e380*/  I2FP.F32.S32 R9, R76 ;  /* 0x0000004c00097245 */ /* 0x004fe40000201400 */
[----:B---3--:R-:W-:-:S03]  /*e390*/  I2FP.F32.S32 R8, R78 ;  /* 0x0000004e00087245 */ /* 0x008fc60000201400 */
[----:B------:R1:W-:Y:S04]  /*e3a0*/  STL [R1+0x540], R9 ;  /* 0x0005400901007387 */ /* 0x0003e80000100800 */
[----:B------:R-:W-:Y:S04]  /*e3b0*/  STL [R1+0x53c], R11 ;  /* 0x00053c0b01007387 */ /* 0x000fe80000100800 */
[----:B------:R2:W-:Y:S01]  /*e3c0*/  STL [R1+0x544], R8 ;  /* 0x0005440801007387 */ /* 0x0005e20000100800 */
[----:B-1----:R-:W-:Y:S02]  /*e3d0*/  I2FP.F32.S32 R9, R79 ;  /* 0x0000004f00097245 */ /* 0x002fe40000201400 */
[----:B--2---:R-:W-:-:S03]  /*e3e0*/  I2FP.F32.S32 R8, R136 ;  /* 0x0000008800087245 */ /* 0x004fc60000201400 */
[----:B------:R1:W-:Y:S04]  /*e3f0*/  STL [R1+0x560], R9 ;  /* 0x0005600901007387 */ /* 0x0003e80000100800 */
        /* <DEDUP_REMOVED lines=15> */
[----:B------:R1:W-:Y:S01]  /*e4f0*/  STL [R1+0x5e8], R9 ;  /* 0x0005e80901007387 */ /* 0x0003e20000100800 */
[----:B------:R-:W-:-:S03]  /*e500*/  LOP3.LUT R0, R0, 0xfeffffff, RZ, 0xc0, !PT ;  /* 0xfeffffff00007812 */ /* 0x000fc600078ec0ff */
[----:B------:R2:W-:Y:S01]  /*e510*/  STL [R1+0x658], R8 ;  /* 0x0006580801007387 */ /* 0x0005e20000100800 */
[----:B------:R-:W-:-:S03]  /*e520*/  I2FP.F32.S32 R11, R130 ;  /* 0x00000082000b7245 */ /* 0x000fc60000201400 */
[----:B------:R-:W3:Y:S01]  /*e530*/  S2R R36, SR_TID.X ;  /* 0x0000000000247919 */ /* 0x000ee20000002100 */
[----:B-1----:R-:W-:Y:S02]  /*e540*/  I2FP.F32.S32 R9, R131 ;  /* 0x0000008300097245 */ /* 0x002fe40000201400 */
[----:B--2---:R-:W-:Y:S02]  /*e550*/  I2FP.F32.S32 R8, R129 ;  /* 0x0000008100087245 */ /* 0x004fe40000201400 */
[----:B------:R-:W-:-:S03]  /*e560*/  @P0 LOP3.LUT R0, R0, 0x1000000, RZ, 0xfc, !PT ;  /* 0x0100000000000812 */ /* 0x000fc600078efcff */
[----:B------:R1:W-:Y:S01]  /*e570*/  STL [R1+0x654], R8 ;  /* 0x0006540801007387 */ /* 0x0003e20000100800 */
[----:B------:R-:W-:-:S03]  /*e580*/  LOP3.LUT P0, RZ, R0, 0x200, RZ, 0xc0, !PT ;  /* 0x0000020000ff7812 */ /* 0x000fc6000780c0ff */
[----:B------:R-:W-:Y:S01]  /*e590*/  STL [R1+0x650], R11 ;  /* 0x0006500b01007387 */ /* 0x000fe20000100800 */
[----:B------:R-:W-:Y:S02]  /*e5a0*/  LOP3.LUT R0, R0, 0xfdffffff, RZ, 0xc0, !PT ;  /* 0xfdffffff00007812 */ /* 0x000fe400078ec0ff */
[----:B-1----:R-:W-:Y:S01]  /*e5b0*/  I2FP.F32.S32 R8, R112 ;  /* 0x0000007000087245 */ /* 0x002fe20000201400 */
[----:B------:R1:W-:Y:S04]  /*e5c0*/  STL [R1+0x640], R9 ;  /* 0x0006400901007387 */ /* 0x0003e80000100800 */
[----:B------:R2:W-:Y:S01]  /*e5d0*/  STL [R1+0x64c], R8 ;  /* 0x00064c0801007387 */ /* 0x0005e20000100800 */
[----:B------:R-:W-:Y:S02]  /*e5e0*/  @P1 LOP3.LUT R0, R0, 0x2000000, RZ, 0xfc, !PT ;  /* 0x0200000000001812 */ /* 0x000fe400078efcff */
[----:B-1----:R-:W-:-:S02]  /*e5f0*/  I2FP.F32.S32 R9, R113 ;  /* 0x0000007100097245 */ /* 0x002fc40000201400 */
[----:B--2---:R-:W-:-:S03]  /*e600*/  I2FP.F32.S32 R8, R114 ;  /* 0x0000007200087245 */ /* 0x004fc60000201400 */
[----:B------:R1:W-:Y:S01]  /*e610*/  STL [R1+0x61c], R9 ;  /* 0x00061c0901007387 */ /* 0x0003e20000100800 */
[----:B------:R-:W-:-:S03]  /*e620*/  I2FP.F32.S32 R11, R115 ;  /* 0x00000073000b7245 */ /* 0x000fc60000201400 */
[----:B------:R2:W-:Y:S01]  /*e630*/  STL [R1+0x618], R8 ;  /* 0x0006180801007387 */ /* 0x0005e20000100800 */
[----:B------:R-:W-:Y:S02]  /*e640*/  LOP3.LUT P1, RZ, R0, 0x20, RZ, 0xc0, !PT ;  /* 0x0000002000ff7812 */ /* 0x000fe4000782c0ff */
[----:B-1----:R-:W-:Y:S01]  /*e650*/  I2FP.F32.S32 R9, R184 ;  /* 0x000000b800097245 */ /* 0x002fe20000201400 */
[----:B------:R1:W-:Y:S01]  /*e660*/  STL [R1+0x60c], R11 ;  /* 0x00060c0b01007387 */ /* 0x0003e20000100800 */
[----:B--2---:R-:W-:-:S03]  /*e670*/  I2FP.F32.S32 R8, R185 ;  /* 0x000000b900087245 */ /* 0x004fc60000201400 */
[----:B------:R2:W-:Y:S01]  /*e680*/  STL [R1+0x444], R9 ;  /* 0x0004440901007387 */ /* 0x0005e20000100800 */
[----:B------:R-:W-:-:S03]  /*e690*/  I2FP.F32.S32 R42, R186 ;  /* 0x000000ba002a7245 */ /* 0x000fc60000201400 */
[----:B------:R-:W4:Y:S01]  /*e6a0*/  S2R R43, SR_TID.X ;  /* 0x00000000002b7919 */ /* 0x000f220000002100 */
[C---:B---3--:R-:W-:Y:S01]  /*e6b0*/  LOP3.LUT R38, R36.reuse, 0x8, RZ, 0xc0, !PT ;  /* 0x0000000824267812 */ /* 0x048fe200078ec0ff */
[C---:B-1----:R-:W-:Y:S02]  /*e6c0*/  IMAD.SHL.U32 R11, R36.reuse, 0x2, RZ ;  /* 0x00000002240b7824 */ /* 0x042fe400078e00ff */
[----:B------:R1:W-:Y:S01]  /*e6d0*/  STL [R1+0x454], R8 ;  /* 0x0004540801007387 */ /* 0x0003e20000100800 */
[----:B--2---:R-:W-:Y:S01]  /*e6e0*/  I2FP.F32.S32 R9, R187 ;  /* 0x000000bb00097245 */ /* 0x004fe20000201400 */
[C---:B------:R-:W-:Y:S02]  /*e6f0*/  IMAD.SHL.U32 R37, R36.reuse, 0x200, RZ ;  /* 0x0000020024257824 */ /* 0x040fe400078e00ff */
[----:B------:R-:W-:Y:S01]  /*e700*/  STL [R1+0x458], R42 ;  /* 0x0004582a01007387 */ /* 0x000fe20000100800 */
[----:B------:R-:W-:Y:S02]  /*e710*/  LOP3.LUT R39, R36, 0x10, RZ, 0xc0, !PT ;  /* 0x0000001024277812 */ /* 0x000fe400078ec0ff */
[----:B------:R-:W-:-:S02]  /*e720*/  SHF.R.U32.HI R41, RZ, 0x3, R36 ;  /* 0x00000003ff297819 */ /* 0x000fc40000011624 */
[----:B-1----:R-:W-:Y:S01]  /*e730*/  LOP3.LUT R8, R36, 0x4, RZ, 0xc0, !PT ;  /* 0x0000000424087812 */ /* 0x002fe200078ec0ff */
[----:B------:R1:W-:Y:S01]  /*e740*/  STL [R1+0x45c], R9 ;  /* 0x00045c0901007387 */ /* 0x0003e20000100800 */
[----:B------:R-:W-:Y:S01]  /*e750*/  LOP3.LUT R0, R0, 0xfbffffff, RZ, 0xc0, !PT ;  /* 0xfbffffff00007812 */ /* 0x000fe200078ec0ff */
[----:B------:R-:W-:Y:S01]  /*e760*/  IMAD.SHL.U32 R38, R38, 0x8, RZ ;  /* 0x0000000826267824 */ /* 0x000fe200078e00ff */
[----:B------:R-:W-:Y:S01]  /*e770*/  LOP3.LUT R11, R11, 0x6, RZ, 0xc0, !PT ;  /* 0x000000060b0b7812 */ /* 0x000fe200078ec0ff */
[----:B------:R-:W-:Y:S01]  /*e780*/  IMAD.SHL.U32 R8, R8, 0x8, RZ ;  /* 0x0000000808087824 */ /* 0x000fe200078e00ff */
[----:B------:R-:W-:Y:S02]  /*e790*/  SGXT.U32 R41, R41, 0x1 ;  /* 0x000000012929781a */ /* 0x000fe40000000000 */
[----:B------:R-:W-:Y:S02]  /*e7a0*/  LOP3.LUT R37, R37, 0xe00, RZ, 0xc0, !PT ;  /* 0x00000e0025257812 */ /* 0x000fe400078ec0ff */
[----:B-1----:R-:W-:-:S02]  /*e7b0*/  I2FP.F32.S32 R9, R180 ;  /* 0x000000b400097245 */ /* 0x002fc40000201400 */
[----:B------:R-:W-:Y:S02]  /*e7c0*/  SHF.R.U32.HI R40, RZ, 0x3, R39 ;  /* 0x00000003ff287819 */ /* 0x000fe40000011627 */
[----:B------:R-:W-:Y:S01]  /*e7d0*/  @P1 LOP3.LUT R0, R0, 0x4000000, RZ, 0xfc, !PT ;  /* 0x0400000000001812 */ /* 0x000fe200078efcff */
[----:B------:R1:W-:Y:S01]  /*e7e0*/  STL [R1+0x494], R9 ;  /* 0x0004940901007387 */ /* 0x0003e20000100800 */
[----:B------:R-:W-:Y:S02]  /*e7f0*/  IADD3 R8, R11, R38, R8 ;  /* 0x000000260b087210 */ /* 0x000fe40007ffe008 */
[----:B------:R-:W-:Y:S02]  /*e800*/  LOP3.LUT R11, R40, R37, R41, 0xfe, !PT ;  /* 0x00000025280b7212 */ /* 0x000fe400078efe29 */
[----:B------:R-:W-:Y:S02]  /*e810*/  LOP3.LUT P1, RZ, R0, 0x40, RZ, 0xc0, !PT ;  /* 0x0000004000ff7812 */ /* 0x000fe4000782c0ff */
[----:B------:R-:W-:-:S02]  /*e820*/  LOP3.LUT R38, R36, 0x20, RZ, 0xc0, !PT ;  /* 0x0000002024267812 */ /* 0x000fc400078ec0ff */
[----:B-1----:R-:W-:Y:S02]  /*e830*/  I2FP.F32.S32 R9, R181 ;  /* 0x000000b500097245 */ /* 0x002fe40000201400 */
[----:B------:R-:W-:Y:S01]  /*e840*/  LOP3.LUT R40, R36, 0x40, RZ, 0xc0, !PT ;  /* 0x0000004024287812 */ /* 0x000fe200078ec0ff */
[----:B------:R-:W-:Y:S01]  /*e850*/  IMAD.SHL.U32 R42, R39, 0x8, RZ ;  /* 0x00000008272a7824 */ /* 0x000fe200078e00ff */
[----:B----4-:R-:W-:Y:S01]  /*e860*/  I2FP.F32.S32 R44, R182 ;  /* 0x000000b6002c7245 */ /* 0x010fe20000201400 */
[----:B------:R1:W-:Y:S01]  /*e870*/  STL [R1+0x4b0], R9 ;  /* 0x0004b00901007387 */ /* 0x0003e20000100800 */
[----:B------:R-:W-:Y:S02]  /*e880*/  SHF.R.U32.HI R41, RZ, 0x3, R38 ;  /* 0x00000003ff297819 */ /* 0x000fe40000011626 */
[----:B------:R-:W-:Y:S02]  /*e890*/  SHF.R.U32.HI R39, RZ, 0x3, R40 ;  /* 0x00000003ff277819 */ /* 0x000fe40000011628 */
[----:B------:R-:W-:Y:S01]  /*e8a0*/  SHF.R.U32.HI R38, RZ, 0x2, R38 ;  /* 0x00000002ff267819 */ /* 0x000fe20000011626 */
[----:B------:R-:W-:Y:S01]  /*e8b0*/  STL [R1+0x4b4], R44 ;  /* 0x0004b42c01007387 */ /* 0x000fe20000100800 */
[----:B-1----:R-:W-:-:S02]  /*e8c0*/  I2FP.F32.S32 R9, R183 ;  /* 0x000000b700097245 */ /* 0x002fc40000201400 */
[----:B------:R-:W-:Y:S02]  /*e8d0*/  LOP3.LUT R11, R39, R11, R41, 0xfe, !PT ;  /* 0x0000000b270b7212 */ /* 0x000fe400078efe29 */
[----:B------:R-:W-:Y:S01]  /*e8e0*/  LOP3.LUT R0, R0, 0xf7ffffff, RZ, 0xc0, !PT ;  /* 0xf7ffffff00007812 */ /* 0x000fe200078ec0ff */
[----:B------:R1:W-:Y:S01]  /*e8f0*/  STL [R1+0x4b8], R9 ;  /* 0x0004b80901007387 */ /* 0x0003e20000100800 */
[----:B------:R-:W-:Y:S02]  /*e900*/  IADD3 R8, R38, R8, R42 ;  /* 0x0000000826087210 */ /* 0x000fe40007ffe02a */
[----:B------:R-:W-:Y:S02]  /*e910*/  I2FP.F32.S32 R39, R28 ;  /* 0x0000001c00277245 */ /* 0x000fe40000201400 */
[----:B------:R-:W-:Y:S02]  /*e920*/  LOP3.LUT R38, R43, 0x80, RZ, 0xc0, !PT ;  /* 0x000000802b267812 */ /* 0x000fe400078ec0ff */
[----:B------:R-:W-:-:S02]  /*e930*/  LOP3.LUT R36, R36, 0x80, RZ, 0xc0, !PT ;  /* 0x0000008024247812 */ /* 0x000fc400078ec0ff */
[----:B-1----:R-:W-:Y:S01]  /*e940*/  I2FP.F32.S32 R9, R29 ;  /* 0x0000001d00097245 */ /* 0x002fe20000201400 */
[----:B------:R-:W-:Y:S01]  /*e950*/  STL [R1+0x4f0], R39 ;  /* 0x0004f02701007387 */ /* 0x000fe20000100800 */
[----:B------:R-:W-:Y:S02]  /*e960*/  @P1 LOP3.LUT R0, R0, 0x8000000, RZ, 0xfc, !PT ;  /* 0x0800000000001812 */ /* 0x000fe400078efcff */
[----:B------:R-:W-:Y:S01]  /*e970*/  SHF.R.U32.HI R28, RZ, 0x3, R38 ;  /* 0x00000003ff1c7819 */ /* 0x000fe20000011626 */
[----:B------:R1:W-:Y:S01]  /*e980*/  STL [R1+0x504], R9 ;  /* 0x0005040901007387 */ /* 0x0003e20000100800 */
[----:B------:R-:W-:Y:S01]  /*e990*/  LOP3.LUT P1, RZ, R0, 0x80, RZ, 0xc0, !PT ;  /* 0x0000008000ff7812 */ /* 0x000fe2000782c0ff */
[----:B------:R-:W-:Y:S01]  /*e9a0*/  IMAD.SHL.U32 R29, R36, 0x4, RZ ;  /* 0x00000004241d7824 */ /* 0x000fe200078e00ff */
[----:B------:R-:W-:Y:S02]  /*e9b0*/  LOP3.LUT R11, R11, R28, RZ, 0x3c, !PT ;  /* 0x0000001c0b0b7212 */ /* 0x000fe400078e3cff */
[----:B------:R-:W-:-:S02]  /*e9c0*/  LOP3.LUT R28, R10, 0x804, RZ, 0x3c, !PT ;  /* 0x000008040a1c7812 */ /* 0x000fc400078e3cff */
[----:B-1----:R-:W-:Y:S02]  /*e9d0*/  I2FP.F32.S32 R9, R30 ;  /* 0x0000001e00097245 */ /* 0x002fe40000201400 */
[----:B------:R-:W-:-:S03]  /*e9e0*/  I2FP.F32.S32 R30, R31 ;  /* 0x0000001f001e7245 */ /* 0x000fc60000201400 */
[----:B------:R1:W-:Y:S01]  /*e9f0*/  STL [R1+0x50c], R9 ;  /* 0x00050c0901007387 */ /* 0x0003e20000100800 */
[----:B------:R-:W-:-:S03]  /*ea00*/  SHF.R.U32.HI R31, RZ, 0x4, R28 ;  /* 0x00000004ff1f7819 */ /* 0x000fc6000001161c */
[----:B------:R2:W-:Y:S01]  /*ea10*/  STL [R1+0x514], R30 ;  /* 0x0005141e01007387 */ /* 0x0005e20000100800 */
[----:B------:R-:W-:Y:S02]  /*ea20*/  LOP3.LUT R0, R0, 0xefffffff, RZ, 0xc0, !PT ;  /* 0xefffffff00007812 */ /* 0x000fe400078ec0ff */
[----:B-1----:R-:W-:Y:S01]  /*ea30*/  LOP3.LUT R9, R8, R29, RZ, 0x3c, !PT ;  /* 0x0000001d08097212 */ /* 0x002fe200078e3cff */
[----:B------:R-:W-:Y:S01]  /*ea40*/  IMAD R8, R91, 0x4, R92 ;  /* 0x000000045b087824 */ /* 0x000fe200078e025c */
[C---:B------:R-:W-:Y:S01]  /*ea50*/  LOP3.LUT R29, R10.reuse, 0x1004, RZ, 0x3c, !PT ;  /* 0x000010040a1d7812 */ /* 0x040fe200078e3cff */
[----:B--2---:R-:W-:Y:S01]  /*ea60*/  IMAD.SHL.U32 R30, R11, 0x4, RZ ;  /* 0x000000040b1e7824 */ /* 0x004fe200078e00ff */
[----:B------:R-:W-:Y:S02]  /*ea70*/  LOP3.LUT R31, R31, 0xffffff0, RZ, 0xc0, !PT ;  /* 0x0ffffff01f1f7812 */ /* 0x000fe400078ec0ff */
[----:B------:R-:W-:Y:S01]  /*ea80*/  SHF.R.U32.HI R36, RZ, 0x4, R29 ;  /* 0x00000004ff247819 */ /* 0x000fe2000001161d */
[----:B------:R1:W-:Y:S01]  /*ea90*/  STL [R1+0x70c], R8 ;  /* 0x00070c0801007387 */ /* 0x0003e20000100800 */
[----:B------:R-:W-:Y:S01]  /*eaa0*/  IMAD R82, R10, 0x4, R82 ;  /* 0x000000040a527824 */ /* 0x000fe200078e0252 */
[----:B------:R-:W-:Y:S01]  /*eab0*/  @P1 LOP3.LUT R0, R0, 0x10000000, RZ, 0xfc, !PT ;  /* 0x1000000000001812 */ /* 0x000fe200078efcff */
[----:B------:R-:W-:Y:S01]  /*eac0*/  IMAD R81, R80, 0x4, R81 ;  /* 0x0000000450517824 */ /* 0x000fe200078e0251 */
[----:B------:R-:W-:Y:S01]  /*ead0*/  LOP3.LUT R10, R10, 0x1804, RZ, 0x3c, !PT ;  /* 0x000018040a0a7812 */ /* 0x000fe200078e3cff */
[----:B------:R-:W-:Y:S01]  /*eae0*/  IMAD R80, R28, 0x4, R31 ;  /* 0x000000041c507824 */ /* 0x000fe200078e021f */
[----:B------:R-:W-:Y:S01]  /*eaf0*/  LOP3.LUT R36, R36, 0xffffff0, RZ, 0xc0, !PT ;  /* 0x0ffffff024247812 */ /* 0x000fe200078ec0ff */
[----:B------:R-:W-:Y:S01]  /*eb00*/  STL [R1+0x18], R9 ;  /* 0x0000180901007387 */ /* 0x000fe20000100800 */
[----:B-1----:R-:W-:-:S03]  /*eb10*/  LEA.HI R8, R37, R30, RZ, 0x1e ;  /* 0x0000001e25087211 */ /* 0x002fc600078ff0ff */
[----:B------:R-:W-:Y:S01]  /*eb20*/  STL [R1+0x710], R82 ;  /* 0x0007105201007387 */ /* 0x000fe20000100800 */
[----:B------:R-:W-:Y:S01]  /*eb30*/  LOP3.LUT R31, R11, 0x20, RZ, 0xfc, !PT ;  /* 0x000000200b1f7812 */ /* 0x000fe200078efcff */
[----:B------:R-:W-:Y:S01]  /*eb40*/  IMAD R35, R34, 0x4, R35 ;  /* 0x0000000422237824 */ /* 0x000fe200078e0223 */
[C---:B------:R-:W-:Y:S01]  /*eb50*/  LOP3.LUT P1, RZ, R0.reuse, 0x100, RZ, 0xc0, !PT ;  /* 0x0000010000ff7812 */ /* 0x040fe2000782c0ff */
[----:B------:R1:W-:Y:S01]  /*eb60*/  STL [R1+0x5c], R8 ;  /* 0x00005c0801007387 */ /* 0x0003e20000100800 */
[----:B------:R-:W-:Y:S01]  /*eb70*/  LOP3.LUT R0, R0, 0xdfffffff, RZ, 0xc0, !PT ;  /* 0xdfffffff00007812 */ /* 0x000fe200078ec0ff */
[----:B------:R-:W-:Y:S01]  /*eb80*/  IMAD R34, R29, 0x4, R36 ;  /* 0x000000041d227824 */ /* 0x000fe200078e0224 */
[----:B------:R-:W-:Y:S02]  /*eb90*/  SHF.R.U32.HI R30, RZ, 0x4, R10 ;  /* 0x00000004ff1e7819 */ /* 0x000fe4000001160a */
[----:B------:R-:W-:Y:S02]  /*eba0*/  SHF.R.U32.HI R38, RZ, 0x2, R9 ;  /* 0x00000002ff267819 */ /* 0x000fe40000011609 */
[----:B------:R-:W-:-:S02]  /*ebb0*/  SHF.R.U32.HI R36, RZ, 0x2, R31 ;  /* 0x00000002ff247819 */ /* 0x000fc4000001161f */
[----:B-1----:R-:W-:Y:S02]  /*ebc0*/  SHF.R.U32.HI R8, RZ, 0x2, R40 ;  /* 0x00000002ff087819 */ /* 0x002fe40000011628 */
[----:B------:R-:W-:Y:S02]  /*ebd0*/  @P2 LOP3.LUT R0, R0, 0x20000000, RZ, 0xfc, !PT ;  /* 0x2000000000002812 */ /* 0x000fe400078efcff */
[----:B------:R-:W-:Y:S02]  /*ebe0*/  LOP3.LUT R30, R30, 0xffffff0, RZ, 0xc0, !PT ;  /* 0x0ffffff01e1e7812 */ /* 0x000fe400078ec0ff */
[----:B------:R-:W-:Y:S02]  /*ebf0*/  LOP3.LUT R37, R9, R8, RZ, 0x3c, !PT ;  /* 0x0000000809257212 */ /* 0x000fe400078e3cff */
[----:B------:R-:W-:Y:S02]  /*ec00*/  LOP3.LUT R38, R38, 0x3ffffff8, RZ, 0xc0, !PT ;  /* 0x3ffffff826267812 */ /* 0x000fe400078ec0ff */
[----:B------:R-:W-:Y:S01]  /*ec10*/  LOP3.LUT R36, R36, 0x3ffffff8, RZ, 0xc0, !PT ;  /* 0x3ffffff824247812 */ /* 0x000fe200078ec0ff */
[----:B------:R-:W-:Y:S01]  /*ec20*/  IMAD R33, R32, 0x4, R33 ;  /* 0x0000000420217824 */ /* 0x000fe200078e0221 */
[----:B------:R-:W-:Y:S01]  /*ec30*/  LOP3.LUT P6, RZ, R0, 0x1, RZ, 0xc0, !PT ;  /* 0x0000000100ff7812 */ /* 0x000fe200078cc0ff */
[----:B------:R-:W-:Y:S01]  /*ec40*/  STL [R1+0x714], R81 ;  /* 0x0007145101007387 */ /* 0x000fe20000100800 */
[----:B------:R-:W-:Y:S01]  /*ec50*/  IMAD R32, R10, 0x4, R30 ;  /* 0x000000040a207824 */ /* 0x000fe200078e021e */
[----:B------:R-:W-:Y:S01]  /*ec60*/  LOP3.LUT R29, R11, 0x40, RZ, 0xfc, !PT ;  /* 0x000000400b1d7812 */ /* 0x000fe200078efcff */
[----:B------:R-:W-:Y:S01]  /*ec70*/  IMAD R8, R37, 0x4, R38 ;  /* 0x0000000425087824 */ /* 0x000fe200078e0226 */
[----:B------:R-:W-:Y:S01]  /*ec80*/  STL [R1+0x718], R80 ;  /* 0x0007185001007387 */ /* 0x000fe20000100800 */
[----:B------:R-:W-:Y:S01]  /*ec90*/  LOP3.LUT R10, R11, 0x60, RZ, 0xfc, !PT ;  /* 0x000000600b0a7812 */ /* 0x000fe200078efcff */
[----:B------:R-:W-:-:S02]  /*eca0*/  IMAD R31, R31, 0x4, R36 ;  /* 0x000000041f1f7824 */ /* 0x000fc400078e0224 */
[----:B------:R-:W-:Y:S01]  /*ecb0*/  STL [R1+0x71c], R35 ;  /* 0x00071c2301007387 */ /* 0x000fe20000100800 */
[----:B------:R-:W-:-:S03]  /*ecc0*/  SHF.R.U32.HI R30, RZ, 0x2, R29 ;  /* 0x00000002ff1e7819 */ /* 0x000fc6000001161d */
[----:B------:R-:W-:Y:S01]  /*ecd0*/  STL [R1+0x720], R34 ;  /* 0x0007202201007387 */ /* 0x000fe20000100800 */
[----:B------:R-:W-:-:S03]  /*ece0*/  SHF.R.U32.HI R28, RZ, 0x2, R10 ;  /* 0x00000002ff1c7819 */ /* 0x000fc6000001160a */
[----:B------:R-:W-:Y:S01]  /*ecf0*/  STL [R1+0x724], R33 ;  /* 0x0007242101007387 */ /* 0x000fe20000100800 */
[----:B------:R-:W-:-:S03]  /*ed00*/  LOP3.LUT P2, RZ, R0, 0x400, RZ, 0xc0, !PT ;  /* 0x0000040000ff7812 */ /* 0x000fc6000784c0ff */
[----:B------:R-:W-:Y:S01]  /*ed10*/  STL [R1+0x728], R32 ;  /* 0x0007282001007387 */ /* 0x000fe20000100800 */
[----:B------:R-:W-:-:S03]  /*ed20*/  LOP3.LUT R37, R11, 0x80, RZ, 0xfc, !PT ;  /* 0x000000800b257812 */ /* 0x000fc600078efcff */
[----:B------:R-:W-:Y:S01]  /*ed30*/  STL [R1+0x1c], R8 ;  /* 0x00001c0801007387 */ /* 0x000fe20000100800 */
[----:B------:R-:W-:Y:S02]  /*ed40*/  LOP3.LUT R0, R0, 0xbfffffff, RZ, 0xc0, !PT ;  /* 0xbfffffff00007812 */ /* 0x000fe400078ec0ff */
[----:B------:R-:W-:Y:S01]  /*ed50*/  LOP3.LUT R30, R30, 0x3ffffff8, RZ, 0xc0, !PT ;  /* 0x3ffffff81e1e7812 */ /* 0x000fe200078ec0ff */
[----:B------:R1:W-:Y:S01]  /*ed60*/  STL [R1+0x58], R31 ;  /* 0x0000581f01007387 */ /* 0x0003e20000100800 */
[----:B------:R-:W-:Y:S02]  /*ed70*/  LOP3.LUT R28, R28, 0x3ffffff8, RZ, 0xc0, !PT ;  /* 0x3ffffff81c1c7812 */ /* 0x000fe400078ec0ff */
[----:B------:R-:W-:Y:S01]  /*ed80*/  SHF.R.U32.HI R38, RZ, 0x2, R37 ;  /* 0x00000002ff267819 */ /* 0x000fe20000011625 */
[----:B------:R-:W-:Y:S01]  /*ed90*/  IMAD R9, R29, 0x4, R30 ;  /* 0x000000041d097824 */ /* 0x000fe200078e021e */
[----:B------:R-:W-:Y:S02]  /*eda0*/  @P6 LOP3.LUT R0, R0, 0x40000000, RZ, 0xfc, !PT ;  /* 0x4000000000006812 */ /* 0x000fe400078efcff */
[----:B-1----:R-:W-:Y:S01]  /*edb0*/  LOP3.LUT R31, R11, 0xa0, RZ, 0xfc, !PT ;  /* 0x000000a00b1f7812 */ /* 0x002fe200078efcff */
[----:B------:R-:W-:-:S03]  /*edc0*/  IMAD R8, R10, 0x4, R28 ;  /* 0x000000040a087824 */ /* 0x000fc600078e021c */
[----:B------:R-:W-:Y:S02]  /*edd0*/  SHF.R.U32.HI R36, RZ, 0x2, R31 ;  /* 0x00000002ff247819 */ /* 0x000fe4000001161f */
[----:B------:R-:W-:Y:S02]  /*ede0*/  LOP3.LUT R38, R38, 0x3ffffff8, RZ, 0xc0, !PT ;  /* 0x3ffffff826267812 */ /* 0x000fe400078ec0ff */
[----:B------:R-:W-:Y:S02]  /*edf0*/  LOP3.LUT P5, RZ, R0, 0x2, RZ, 0xc0, !PT ;  /* 0x0000000200ff7812 */ /* 0x000fe400078ac0ff */
[----:B------:R-:W-:Y:S01]  /*ee00*/  LOP3.LUT R36, R36, 0x3ffffff8, RZ, 0xc0, !PT ;  /* 0x3ffffff824247812 */ /* 0x000fe200078ec0ff */
[----:B------:R-:W-:Y:S01]  /*ee10*/  STL [R1+0x54], R9 ;  /* 0x0000540901007387 */ /* 0x000fe20000100800 */
[C---:B------:R-:W-:Y:S02]  /*ee20*/  LOP3.LUT R29, R11.reuse, 0xc0, RZ, 0xfc, !PT ;  /* 0x000000c00b1d7812 */ /* 0x040fe400078efcff */
[----:B------:R-:W-:Y:S01]  /*ee30*/  LOP3.LUT R10, R11, 0xe0, RZ, 0xfc, !PT ;  /* 0x000000e00b0a7812 */ /* 0x000fe200078efcff */
[----:B------:R1:W-:Y:S01]  /*ee40*/  STL [R1+0x50], R8 ;  /* 0x0000500801007387 */ /* 0x0003e20000100800 */
[----:B------:R-:W-:Y:S01]  /*ee50*/  IMAD R31, R31, 0x4, R36 ;  /* 0x000000041f1f7824 */ /* 0x000fe200078e0224 */
[----:B------:R-:W-:-:S02]  /*ee60*/  SHF.R.U32.HI R30, RZ, 0x2, R29 ;  /* 0x00000002ff1e7819 */ /* 0x000fc4000001161d */
[C---:B------:R-:W-:Y:S02]  /*ee70*/  LOP3.LUT P6, RZ, R0.reuse, 0x800, RZ, 0xc0, !PT ;  /* 0x0000080000ff7812 */ /* 0x040fe400078cc0ff */
[----:B------:R-:W-:Y:S01]  /*ee80*/  SHF.R.U32.HI R28, RZ, 0x2, R10 ;  /* 0x00000002ff1c7819 */ /* 0x000fe2000001160a */
[----:B-1----:R-:W-:Y:S01]  /*ee90*/  IMAD R8, R37, 0x4, R38 ;  /* 0x0000000425087824 */ /* 0x002fe200078e0226 */
[----:B------:R-:W-:Y:S02]  /*eea0*/  LOP3.LUT R0, R0, 0x7fffffff, RZ, 0xc0, !PT ;  /* 0x7fffffff00007812 */ /* 0x000fe400078ec0ff */
[----:B------:R-:W-:Y:S02]  /*eeb0*/  LOP3.LUT R37, R11, 0x100, RZ, 0xfc, !PT ;  /* 0x000001000b257812 */ /* 0x000fe400078efcff */
[----:B------:R-:W-:Y:S01]  /*eec0*/  STL [R1+0x4c], R8 ;  /* 0x00004c0801007387 */ /* 0x000fe20000100800 */
[----:B------:R-:W-:-:S03]  /*eed0*/  LOP3.LUT R30, R30, 0x3ffffff8, RZ, 0xc0, !PT ;  /* 0x3ffffff81e1e7812 */ /* 0x000fc600078ec0ff */
[----:B------:R1:W-:Y:S01]  /*eee0*/  STL [R1+0x48], R31 ;  /* 0x0000481f01007387 */ /* 0x0003e20000100800 */
[----:B------:R-:W-:Y:S02]  /*eef0*/  LOP3.LUT R28, R28, 0x3ffffff8, RZ, 0xc0, !PT ;  /* 0x3ffffff81c1c7812 */ /* 0x000fe400078ec0ff */
[----:B------:R-:W-:Y:S02]  /*ef00*/  @P5 LOP3.LUT R0, R0, 0x80000000, RZ, 0xfc, !PT ;  /* 0x8000000000005812 */ /* 0x000fe400078efcff */
[----:B------:R-:W-:Y:S02]  /*ef10*/  SHF.R.U32.HI R38, RZ, 0x2, R37 ;  /* 0x00000002ff267819 */ /* 0x000fe40000011625 */
[----:B-1----:R-:W-:Y:S01]  /*ef20*/  LOP3.LUT R31, R11, 0x120, RZ, 0xfc, !PT ;  /* 0x000001200b1f7812 */ /* 0x002fe200078efcff */
[----:B------:R-:W-:Y:S01]  /*ef30*/  IMAD R9, R29, 0x4, R30 ;  /* 0x000000041d097824 */ /* 0x000fe200078e021e */
[----:B------:R-:W-:Y:S02]  /*ef40*/  LOP3.LUT P5, RZ, R0, 0x1000, RZ, 0xc0, !PT ;  /* 0x0000100000ff7812 */ /* 0x000fe400078ac0ff */
[----:B------:R-:W-:Y:S01]  /*ef50*/  SHF.R.U32.HI R36, RZ, 0x2, R31 ;  /* 0x00000002ff247819 */ /* 0x000fe2000001161f */
[----:B------:R-:W-:Y:S01]  /*ef60*/  IMAD R8, R10, 0x4, R28 ;  /* 0x000000040a087824 */ /* 0x000fe200078e021c */
[----:B------:R-:W-:-:S02]  /*ef70*/  LOP3.LUT R29, R11, 0x140, RZ, 0xfc, !PT ;  /* 0x000001400b1d7812 */ /* 0x000fc400078efcff */
[----:B------:R-:W-:Y:S02]  /*ef80*/  LOP3.LUT R38, R38, 0x3ffffff8, RZ, 0xc0, !PT ;  /* 0x3ffffff826267812 */ /* 0x000fe400078ec0ff */
[----:B------:R-:W-:Y:S01]  /*ef90*/  LOP3.LUT R36, R36, 0x3ffffff8, RZ, 0xc0, !PT ;  /* 0x3ffffff824247812 */ /* 0x000fe200078ec0ff */
[----:B------:R-:W-:Y:S01]  /*efa0*/  STL [R1+0x44], R9 ;  /* 0x0000440901007387 */ /* 0x000fe20000100800 */
[----:B------:R-:W-:Y:S01]  /*efb0*/  SHF.R.U32.HI R30, RZ, 0x2, R29 ;  /* 0x00000002ff1e7819 */ /* 0x000fe2000001161d */
[----:B------:R-:W-:Y:S02]  /*efc0*/  CS2R R116, SRZ ;  /* 0x0000000000747805 */ /* 0x000fe4000001ff00 */
[----:B------:R1:W-:Y:S01]  /*efd0*/  STL [R1+0x40], R8 ;  /* 0x0000400801007387 */ /* 0x0003e20000100800 */
[----:B------:R-:W-:Y:S01]  /*efe0*/  CS2R R118, SRZ ;  /* 0x0000000000767805 */ /* 0x000fe2000001ff00 */
[----:B------:R-:W-:Y:S01]  /*eff0*/  LOP3.LUT R10, R11, 0x160, RZ, 0xfc, !PT ;  /* 0x000001600b0a7812 */ /* 0x000fe200078efcff */
[----:B------:R-:W-:Y:S01]  /*f000*/  IMAD R31, R31, 0x4, R36 ;  /* 0x000000041f1f7824 */ /* 0x000fe200078e0224 */
[----:B------:R-:W-:Y:S01]  /*f010*/  LOP3.LUT R30, R30, 0x3ffffff8, RZ, 0xc0, !PT ;  /* 0x3ffffff81e1e7812 */ /* 0x000fe200078ec0ff */
[----:B------:R-:W-:-:S04]  /*f020*/  IMAD.WIDE R4, R93, R90, c[0x0][0x180] ;  /* 0x000060005d047625 */ /* 0x000fc800078e025a */
[----:B-1----:R-:W-:Y:S01]  /*f030*/  IMAD R8, R37, 0x4, R38 ;  /* 0x0000000425087824 */ /* 0x002fe200078e0226 */
[----:B------:R-:W-:Y:S01]  /*f040*/  SHF.R.U32.HI R28, RZ, 0x2, R10 ;  /* 0x00000002ff1c7819 */ /* 0x000fe2000001160a */
[----:B------:R-:W-:Y:S01]  /*f050*/  IMAD.MOV.U32 R6, RZ, RZ, 0x4 ;  /* 0x00000004ff067424 */ /* 0x000fe200078e00ff */
[----:B------:R-:W2:Y:S01]  /*f060*/  @P5 LDG.E.EL.128 R116, [R4.64+0x7800] ;  /* 0x0078000604745981 */ /* 0x000ea2000c2e1d00 */
[----:B------:R-:W-:-:S03]  /*f070*/  IMAD R9, R29, 0x4, R30 ;  /* 0x000000041d097824 */ /* 0x000fc600078e021e */
[----:B------:R-:W-:Y:S01]  /*f080*/  STL [R1+0x3c], R8 ;  /* 0x00003c0801007387 */ /* 0x000fe20000100800 */
[----:B------:R-:W-:-:S03]  /*f090*/  LOP3.LUT R29, R11, 0x1a0, RZ, 0xfc, !PT ;  /* 0x000001a00b1d7812 */ /* 0x000fc600078efcff */
[----:B------:R1:W-:Y:S01]  /*f0a0*/  STL [R1+0x38], R31 ;  /* 0x0000381f01007387 */ /* 0x0003e20000100800 */
[----:B------:R-:W-:Y:S01]  /*f0b0*/  LOP3.LUT R28, R28, 0x3ffffff8, RZ, 0xc0, !PT ;  /* 0x3ffffff81c1c7812 */ /* 0x000fe200078ec0ff */
[----:B------:R-:W-:Y:S01]  /*f0c0*/  CS2R R120, SRZ ;  /* 0x0000000000787805 */ /* 0x000fe2000001ff00 */
[----:B------:R-:W-:Y:S01]  /*f0d0*/  CS2R R122, SRZ ;  /* 0x00000000007a7805 */ /* 0x000fe2000001ff00 */
[----:B------:R-:W-:Y:S01]  /*f0e0*/  IMAD.WIDE R6, R93, R6, c[0x0][0x178] ;  /* 0x00005e005d067625 */ /* 0x000fe200078e0206 */
[----:B------:R-:W-:Y:S01]  /*f0f0*/  CS2R R20, SRZ ;  /* 0x0000000000147805 */ /* 0x000fe2000001ff00 */
[----:B------:R-:W-:Y:S01]  /*f100*/  CS2R R22, SRZ ;  /* 0x0000000000167805 */ /* 0x000fe2000001ff00 */
[----:B-1----:R-:W-:Y:S02]  /*f110*/  LOP3.LUT R31, R11, 0x180, RZ, 0xfc, !PT ;  /* 0x000001800b1f7812 */ /* 0x002fe400078efcff */
[----:B------:R-:W-:Y:S01]  /*f120*/  SHF.R.U32.HI R36, RZ, 0x2, R29 ;  /* 0x00000002ff247819 */ /* 0x000fe2000001161d */
[----:B------:R-:W-:Y:S01]  /*f130*/  IMAD R8, R10, 0x4, R28 ;  /* 0x000000040a087824 */ /* 0x000fe200078e021c */
[----:B------:R-:W-:Y:S01]  /*f140*/  SHF.R.U32.HI R37, RZ, 0x2, R31 ;  /* 0x00000002ff257819 */ /* 0x000fe2000001161f */
[----:B------:R-:W3:Y:S01]  /*f150*/  @P5 LDG.E.EL.128 R120, [R6.64+0xf000] ;  /* 0x00f0000606785981 */ /* 0x000ee2000c2e1d00 */
[----:B------:R-:W-:-:S02]  /*f160*/  LOP3.LUT R36, R36, 0x3ffffff8, RZ, 0xc0, !PT ;  /* 0x3ffffff824247812 */ /* 0x000fc400078ec0ff */
[----:B------:R-:W-:Y:S01]  /*f170*/  LOP3.LUT R37, R37, 0x3ffffff8, RZ, 0xc0, !PT ;  /* 0x3ffffff825257812 */ /* 0x000fe200078ec0ff */
[----:B------:R-:W4:Y:S01]  /*f180*/  @P6 LDG.E.EL.128 R20, [R4.64+0x7800] ;  /* 0x0078000604146981 */ /* 0x000f22000c2e1d00 */
[----:B------:R-:W-:Y:S01]  /*f190*/  CS2R R16, SRZ ;  /* 0x0000000000107805 */ /* 0x000fe2000001ff00 */
[----:B------:R-:W-:Y:S02]  /*f1a0*/  CS2R R18, SRZ ;  /* 0x0000000000127805 */ /* 0x000fe4000001ff00 */
[----:B------:R-:W-:Y:S04]  /*f1b0*/  STL [R1+0x34], R9 ;  /* 0x0000340901007387 */ /* 0x000fe80000100800 */
[----:B------:R1:W-:Y:S04]  /*f1c0*/  STL [R1+0x30], R8 ;  /* 0x0000300801007387 */ /* 0x0003e80000100800 */
[----:B------:R-:W4:Y:S01]  /*f1d0*/  @P6 LDG.E.EL.128 R16, [R6.64+0xf000] ;  /* 0x00f0000606106981 */ /* 0x000f22000c2e1d00 */
[----:B-1----:R-:W-:-:S02]  /*f1e0*/  IMAD R8, R31, 0x4, R37 ;  /* 0x000000041f087824 */ /* 0x002fc400078e0225 */
[----:B------:R-:W-:-:S03]  /*f1f0*/  IMAD R31, R29, 0x4, R36 ;  /* 0x000000041d1f7824 */ /* 0x000fc600078e0224 */
[----:B------:R1:W-:Y:S04]  /*f200*/  STL [R1+0x2c], R8 ;  /* 0x00002c0801007387 */ /* 0x0003e80000100800 */
[----:B------:R1:W-:Y:S04]  /*f210*/  STL [R1+0x28], R31 ;  /* 0x0000281f01007387 */ /* 0x0003e80000100800 */
[----:B------:R-:W4:Y:S01]  /*f220*/  LDL.LU R33, [R1+0x8c] ;  /* 0x00008c0001217983 */ /* 0x000f220000300800 */
[----:B------:R-:W-:Y:S01]  /*f230*/  CS2R R24, SRZ ;  /* 0x0000000000187805 */ /* 0x000fe2000001ff00 */
[----:B------:R-:W-:-:S06]  /*f240*/  CS2R R26, SRZ ;  /* 0x00000000001a7805 */ /* 0x000fcc000001ff00 */
[----:B------:R-:W4:Y:S01]  /*f250*/  @P5 LDG.E.EL.128 R24, [R6.64+0xf010] ;  /* 0x00f0100606185981 */ /* 0x000f22000c2e1d00 */
[----:B------:R-:W-:Y:S01]  /*f260*/  CS2R R12, SRZ ;  /* 0x00000000000c7805 */ /* 0x000fe2000001ff00 */
[----:B------:R-:W-:-:S06]  /*f270*/  CS2R R14, SRZ ;  /* 0x00000000000e7805 */ /* 0x000fcc000001ff00 */
[----:B------:R-:W4:Y:S01]  /*f280*/  @P6 LDG.E.EL.128 R12, [R6.64+0xf010] ;  /* 0x00f01006060c6981 */ /* 0x000f22000c2e1d00 */
[----:B------:R-:W-:Y:S01]  /*f290*/  CS2R R104, SRZ ;  /* 0x0000000000687805 */ /* 0x000fe2000001ff00 */
[----:B------:R-:W-:Y:S01]  /*f2a0*/  CS2R R106, SRZ ;  /* 0x00000000006a7805 */ /* 0x000fe2000001ff00 */
[----:B------:R-:W-:Y:S01]  /*f2b0*/  CS2R R100, SRZ ;  /* 0x0000000000647805 */ /* 0x000fe2000001ff00 */
[----:B------:R-:W-:Y:S01]  /*f2c0*/  CS2R R102, SRZ ;  /* 0x0000000000667805 */ /* 0x000fe2000001ff00 */
[----:B------:R-:W-:-:S03]  /*f2d0*/  CS2R R240, SRZ ;  /* 0x0000000000f07805 */ /* 0x000fc6000001ff00 */
[----:B------:R-:W4:Y:S01]  /*f2e0*/  @P0 LDG.E.EL.128 R104, [R4.64+0x7800] ;  /* 0x0078000604680981 */ /* 0x000f22000c2e1d00 */
[----:B------:R-:W-:Y:S01]  /*f2f0*/  CS2R R242, SRZ ;  /* 0x0000000000f27805 */ /* 0x000fe2000001ff00 */
[----:B------:R-:W-:Y:S01]  /*f300*/  CS2R R96, SRZ ;  /* 0x0000000000607805 */ /* 0x000fe2000001ff00 */
[----:B------:R-:W-:Y:S01]  /*f310*/  CS2R R98, SRZ ;  /* 0x0000000000627805 */ /* 0x000fe2000001ff00 */
[----:B------:R-:W4:Y:S01]  /*f320*/  @P2 LDG.E.EL.128 R100, [R4.64+0x7800] ;  /* 0x0078000604642981 */ /* 0x000f22000c2e1d00 */
[----:B------:R-:W-:Y:S01]  /*f330*/  CS2R R248, SRZ ;  /* 0x0000000000f87805 */ /* 0x000fe2000001ff00 */
[----:B------:R-:W-:Y:S01]  /*f340*/  CS2R R250, SRZ ;  /* 0x0000000000fa7805 */ /* 0x000fe2000001ff00 */
[----:B------:R-:W-:Y:S01]  /*f350*/  CS2R R244, SRZ ;  /* 0x0000000000f47805 */ /* 0x000fe2000001ff00 */
[----:B------:R-:W-:Y:S01]  /*f360*/  CS2R R246, SRZ ;  /* 0x0000000000f67805 */ /* 0x000fe2000001ff00 */
[----:B------:R-:W4:Y:S04]  /*f370*/  @P0 LDG.E.EL.128 R240, [R6.64+0xf000] ;  /* 0x00f0000606f00981 */ /* 0x000f28000c2e1d00 */
[----:B------:R-:W4:Y:S04]  /*f380*/  @P1 LDG.E.EL.128 R96, [R4.64+0x7800] ;  /* 0x0078000604601981 */ /* 0x000f28000c2e1d00 */
[----:B------:R-:W4:Y:S04]  /*f390*/  @P2 LDG.E.EL.128 R248, [R6.64+0xf000] ;  /* 0x00f0000606f82981 */ /* 0x000f28000c2e1d00 */
[----:B------:R-:W4:Y:S01]  /*f3a0*/  @P2 LDG.E.EL.128 R244, [R6.64+0xf010] ;  /* 0x00f0100606f42981 */ /* 0x000f22000c2e1d00 */
[----:B------:R-:W-:Y:S01]  /*f3b0*/  CS2R R84, SRZ ;  /* 0x0000000000547805 */ /* 0x000fe2000001ff00 */
[----:B------:R-:W-:-:S06]  /*f3c0*/  CS2R R86, SRZ ;  /* 0x0000000000567805 */ /* 0x000fcc000001ff00 */
[----:B------:R-:W4:Y:S01]  /*f3d0*/  @P0 LDG.E.EL.128 R84, [R6.64+0xf010] ;  /* 0x00f0100606540981 */ /* 0x000f22000c2e1d00 */
[----:B------:R-:W-:Y:S01]  /*f3e0*/  CS2R R212, SRZ ;  /* 0x0000000000d47805 */ /* 0x000fe2000001ff00 */
[----:B------:R-:W-:-:S06]  /*f3f0*/  CS2R R214, SRZ ;  /* 0x0000000000d67805 */ /* 0x000fcc000001ff00 */
[----:B------:R-:W4:Y:S01]  /*f400*/  @P1 LDG.E.EL.128 R212, [R6.64+0xf000] ;  /* 0x00f0000606d41981 */ /* 0x000f22000c2e1d00 */
[C---:B------:R-:W-:Y:S02]  /*f410*/  LOP3.LUT R10, R11.reuse, 0x1c0, RZ, 0xfc, !PT ;  /* 0x000001c00b0a7812 */ /* 0x040fe400078efcff */
[----:B------:R-:W-:Y:S02]  /*f420*/  LOP3.LUT R11, R11, 0x1e0, RZ, 0xfc, !PT ;  /* 0x000001e00b0b7812 */ /* 0x000fe400078efcff */
[----:B------:R-:W-:Y:S02]  /*f430*/  SHF.R.U32.HI R30, RZ, 0x2, R10 ;  /* 0x00000002ff1e7819 */ /* 0x000fe4000001160a */
[----:B------:R-:W-:Y:S02]  /*f440*/  SHF.R.U32.HI R28, RZ, 0x2, R11 ;  /* 0x00000002ff1c7819 */ /* 0x000fe4000001160b */
[----:B------:R-:W-:Y:S02]  /*f450*/  LOP3.LUT R30, R30, 0x3ffffff8, RZ, 0xc0, !PT ;  /* 0x3ffffff81e1e7812 */ /* 0x000fe400078ec0ff */
[----:B------:R-:W-:-:S03]  /*f460*/  LOP3.LUT R28, R28, 0x3ffffff8, RZ, 0xc0, !PT ;  /* 0x3ffffff81c1c7812 */ /* 0x000fc600078ec0ff */
[----:B------:R-:W-:Y:S02]  /*f470*/  IMAD R9, R10, 0x4, R30 ;  /* 0x000000040a097824 */ /* 0x000fe400078e021e */
[----:B-1----:R-:W-:Y:S01]  /*f480*/  IMAD R8, R11, 0x4, R28 ;  /* 0x000000040b087824 */ /* 0x002fe200078e021c */
[----:B------:R-:W-:Y:S01]  /*f490*/  CS2R R136, SRZ ;  /* 0x0000000000887805 */ /* 0x000fe2000001ff00 */
[----:B------:R-:W-:Y:S01]  /*f4a0*/  CS2R R138, SRZ ;  /* 0x00000000008a7805 */ /* 0x000fe2000001ff00 */
[----:B------:R-:W-:Y:S01]  /*f4b0*/  CS2R R44, SRZ ;  /* 0x00000000002c7805 */ /* 0x000fe2000001ff00 */
[----:B------:R-:W-:-:S04]  /*f4c0*/  CS2R R46, SRZ ;  /* 0x00000000002e7805 */ /* 0x000fc8000001ff00 */
[----:B------:R1:W4:Y:S01]  /*f4d0*/  @P1 LDG.E.EL.128 R136, [R6.64+0xf010] ;  /* 0x00f0100606881981 */ /* 0x000322000c2e1d00 */
[----:B------:R-:W-:Y:S01]  /*f4e0*/  CS2R R40, SRZ ;  /* 0x0000000000287805 */ /* 0x000fe2000001ff00 */
[----:B------:R-:W-:Y:S02]  /*f4f0*/  CS2R R42, SRZ ;  /* 0x00000000002a7805 */ /* 0x000fe4000001ff00 */
[----:B------:R-:W-:Y:S04]  /*f500*/  STL [R1+0x24], R9 ;  /* 0x0000240901007387 */ /* 0x000fe80000100800 */
[----:B------:R1:W-:Y:S01]  /*f510*/  STL [R1+0x20], R8 ;  /* 0x0000200801007387 */ /* 0x0003e20000100800 */
[----:B------:R-:W-:Y:S01]  /*f520*/  CS2R R36, SRZ ;  /* 0x0000000000247805 */ /* 0x000fe2000001ff00 */
[----:B------:R-:W-:Y:S01]  /*f530*/  CS2R R38, SRZ ;  /* 0x0000000000267805 */ /* 0x000fe2000001ff00 */
[----:B------:R-:W-:Y:S01]  /*f540*/  CS2R R30, SRZ ;  /* 0x00000000001e7805 */ /* 0x000fe2000001ff00 */
[----:B------:R-:W-:Y:S01]  /*f550*/  CS2R R60, SRZ ;  /* 0x00000000003c7805 */ /* 0x000fe2000001ff00 */
[----:B------:R-:W-:Y:S01]  /*f560*/  CS2R R62, SRZ ;  /* 0x00000000003e7805 */ /* 0x000fe2000001ff00 */
[----:B------:R-:W-:-:S02]  /*f570*/  LOP3.LUT P4, RZ, R0, 0x8, RZ, 0xc0, !PT ;  /* 0x0000000800ff7812 */ /* 0x000fc4000788c0ff */
[----:B------:R-:W-:Y:S01]  /*f580*/  LOP3.LUT P3, RZ, R0, 0x4, RZ, 0xc0, !PT ;  /* 0x0000000400ff7812 */ /* 0x000fe2000786c0ff */
        /* <DEDUP_REMOVED lines=26> */
[----:B--2---:R-:W-:-:S02]  /*f730*/  PRMT R10, R116, 0x7632, R10 ;  /* 0x00007632740a7816 */ /* 0x004fc4000000000a */
[----:B------:R-:W-:-:S03]  /*f740*/  PRMT R11, R117, 0x7632, R11 ;  /* 0x00007632750b7816 */ /* 0x000fc6000000000b */
[----:B------:R-:W-:Y:S02]  /*f750*/  IMAD.U32 R10, R10, 0x10000, RZ ;  /* 0x000100000a0a7824 */ /* 0x000fe400078e00ff */
[----:B------:R-:W-:Y:S02]  /*f760*/  IMAD.U32 R11, R11, 0x10000, RZ ;  /* 0x000100000b0b7824 */ /* 0x000fe400078e00ff */
[----:B---3--:R-:W-:Y:S02]  /*f770*/  FADD R157, R10, R121 ;  /* 0x000000790a9d7221 */ /* 0x008fe40000000000 */
[----:B------:R-:W-:Y:S01]  /*f780*/  FADD R95, R11, R123 ;  /* 0x0000007b0b5f7221 */ /* 0x000fe20000000000 */
[----:B----4-:R-:W-:Y:S02]  /*f790*/  PRMT R10, R20, 0x7632, R10 ;  /* 0x00007632140a7816 */ /* 0x010fe4000000000a */
[----:B------:R-:W-:-:S03]  /*f7a0*/  PRMT R11, R21, 0x7632, R11 ;  /* 0x00007632150b7816 */ /* 0x000fc6000000000b */
[----:B------:R-:W-:Y:S02]  /*f7b0*/  IMAD.U32 R10, R10, 0x10000, RZ ;  /* 0x000100000a0a7824 */ /* 0x000fe400078e00ff */
[----:B------:R-:W-:Y:S02]  /*f7c0*/  IMAD.U32 R11, R11, 0x10000, RZ ;  /* 0x000100000b0b7824 */ /* 0x000fe400078e00ff */
[----:B------:R-:W-:Y:S02]  /*f7d0*/  FADD R93, R10, R17 ;  /* 0x000000110a5d7221 */ /* 0x000fe40000000000 */
[----:B------:R-:W-:Y:S01]  /*f7e0*/  FADD R91, R11, R19 ;  /* 0x000000130b5b7221 */ /* 0x000fe20000000000 */
[C---:B------:R-:W-:Y:S01]  /*f7f0*/  PRMT R28, R118.reuse, 0x7632, R28 ;  /* 0x00007632761c7816 */ /* 0x040fe2000000001c */
[----:B------:R-:W-:-:S04]  /*f800*/  IMAD.U32 R118, R118, 0x10000, RZ ;  /* 0x0001000076767824 */ /* 0x000fc800078e00ff */
[----:B------:R-:W-:Y:S02]  /*f810*/  IMAD.U32 R28, R28, 0x10000, RZ ;  /* 0x000100001c1c7824 */ /* 0x000fe400078e00ff */
[----:B------:R-:W-:-:S05]  /*f820*/  IMAD.WIDE R10, R33, R90, c[0x0][0x198] ;  /* 0x00006600210a7625 */ /* 0x000fca00078e025a */
[----:B------:R2:W3:Y:S01]  /*f830*/  @P1 LDG.E.EL.128 R44, [R10.64] ;  /* 0x000000060a2c1981 */ /* 0x0004e2000c2e1d00 */
[----:B------:R-:W-:Y:S01]  /*f840*/  LOP3.LUT P1, RZ, R0, 0x10000000, RZ, 0xc0, !PT ;  /* 0x1000000000ff7812 */ /* 0x000fe2000782c0ff */
[----:B------:R-:W-:Y:S01]  /*f850*/  FADD R83, R28, R25 ;  /* 0x000000191c537221 */ /* 0x000fe20000000000 */
[----:B-1----:R-:W-:Y:S01]  /*f860*/  FADD R8, R118, R24 ;  /* 0x0000001876087221 */ /* 0x002fe20000000000 */
[----:B------:R-:W-:Y:S01]  /*f870*/  IMAD.U32 R25, R21, 0x10000, RZ ;  /* 0x0001000015197824 */ /* 0x000fe200078e00ff */
[----:B------:R-:W-:Y:S01]  /*f880*/  PRMT R29, R119, 0x7632, R29 ;  /* 0x00007632771d7816 */ /* 0x000fe2000000001d */
[----:B------:R-:W-:Y:S01]  /*f890*/  IMAD.U32 R24, R20, 0x10000, RZ ;  /* 0x0001000014187824 */ /* 0x000fe200078e00ff */
[C---:B------:R-:W-:Y:S01]  /*f8a0*/  PRMT R20, R22.reuse, 0x7632, R20 ;  /* 0x0000763216147816 */ /* 0x040fe20000000014 */
[C---:B------:R-:W-:Y:S01]  /*f8b0*/  IMAD.U32 R21, R23.reuse, 0x10000, RZ ;  /* 0x0001000017157824 */ /* 0x040fe200078e00ff */
[----:B------:R-:W-:Y:S01]  /*f8c0*/  PRMT R23, R23, 0x7632, R23 ;  /* 0x0000763217177816 */ /* 0x000fe20000000017 */
[----:B------:R-:W-:Y:S01]  /*f8d0*/  IMAD.U32 R22, R22, 0x10000, RZ ;  /* 0x0001000016167824 */ /* 0x000fe200078e00ff */
[----:B------:R2:W4:Y:S01]  /*f8e0*/  @P4 LDG.E.EL.128 R56, [R10.64] ;  /* 0x000000060a384981 */ /* 0x000522000c2e1d00 */
[----:B------:R-:W-:-:S03]  /*f8f0*/  IMAD.U32 R20, R20, 0x10000, RZ ;  /* 0x0001000014147824 */ /* 0x000fc600078e00ff */
[----:B------:R2:W3:Y:S01]  /*f900*/  @P1 LDG.E.EL.128 R40, [R10.64] ;  /* 0x000000060a281981 */ /* 0x0004e2000c2e1d00 */
[----:B------:R-:W-:Y:S01]  /*f910*/  LOP3.LUT P1, RZ, R0, 0x8000000, RZ, 0xc0, !PT ;  /* 0x0800000000ff7812 */ /* 0x000fe2000782c0ff */
[----:B------:R-:W-:Y:S01]  /*f920*/  IMAD.U32 R23, R23, 0x10000, RZ ;  /* 0x0001000017177824 */ /* 0x000fe200078e00ff */
[----:B------:R-:W-:Y:S01]  /*f930*/  FADD R35, R22, R12 ;  /* 0x0000000c16237221 */ /* 0x000fe20000000000 */
[----:B------:R-:W-:Y:S01]  /*f940*/  FADD R81, R21, R14 ;  /* 0x0000000e15517221 */ /* 0x000fe20000000000 */
[----:B------:R-:W-:Y:S01]  /*f950*/  FADD R80, R20, R13 ;  /* 0x0000000d14507221 */ /* 0x000fe20000000000 */
[----:B------:R-:W-:Y:S01]  /*f960*/  FADD R82, R23, R15 ;  /* 0x0000000f17527221 */ /* 0x000fe20000000000 */
[----:B------:R-:W-:Y:S01]  /*f970*/  CS2R R12, SRZ ;  /* 0x00000000000c7805 */ /* 0x000fe2000001ff00 */
[----:B------:R-:W-:Y:S01]  /*f980*/  CS2R R14, SRZ ;  /* 0x00000000000e7805 */ /* 0x000fe2000001ff00 */
[----:B------:R-:W-:Y:S01]  /*f990*/  IMAD.U32 R119, R119, 0x10000, RZ ;  /* 0x0001000077777824 */ /* 0x000fe200078e00ff */
[----:B------:R2:W3:Y:S01]  /*f9a0*/  @P3 LDG.E.EL.128 R52, [R10.64] ;  /* 0x000000060a343981 */ /* 0x0004e2000c2e1d00 */
[----:B------:R-:W-:-:S03]  /*f9b0*/  IMAD.U32 R29, R29, 0x10000, RZ ;  /* 0x000100001d1d7824 */ /* 0x000fc600078e00ff */
[----:B------:R2:W3:Y:S01]  /*f9c0*/  @P0 LDG.E.EL.128 R12, [R10.64] ;  /* 0x000000060a0c0981 */ /* 0x0004e2000c2e1d00 */
[----:B------:R-:W-:-:S03]  /*f9d0*/  LOP3.LUT P0, RZ, R0, 0x10, RZ, 0xc0, !PT ;  /* 0x0000001000ff7812 */ /* 0x000fc6000780c0ff */
[----:B------:R2:W3:Y:S01]  /*f9e0*/  @P1 LDG.E.EL.128 R36, [R10.64] ;  /* 0x000000060a241981 */ /* 0x0004e2000c2e1d00 */
[----:B------:R-:W-:Y:S01]  /*f9f0*/  LOP3.LUT P1, RZ, R0, 0x4000000, RZ, 0xc0, !PT ;  /* 0x0400000000ff7812 */ /* 0x000fe2000782c0ff */
[----:B------:R-:W-:Y:S01]  /*fa00*/  FADD R9, R119, R26 ;  /* 0x0000001a77097221 */ /* 0x000fe20000000000 */
[----:B------:R-:W-:Y:S01]  /*fa10*/  FADD R159, R29, R27 ;  /* 0x0000001b1d9f7221 */ /* 0x000fe20000000000 */
[----:B------:R-:W-:Y:S01]  /*fa20*/  FADD R94, R24, R16 ;  /* 0x00000010185e7221 */ /* 0x000fe20000000000 */
[----:B------:R-:W-:Y:S01]  /*fa30*/  FADD R92, R25, R18 ;  /* 0x00000012195c7221 */ /* 0x000fe20000000000 */
[----:B------:R-:W-:Y:S01]  /*fa40*/  CS2R R26, SRZ ;  /* 0x00000000001a7805 */ /* 0x000fe2000001ff00 */
[----:B------:R-:W-:Y:S01]  /*fa50*/  CS2R R24, SRZ ;  /* 0x0000000000187805 */ /* 0x000fe2000001ff00 */
[----:B------:R-:W-:Y:S01]  /*fa60*/  CS2R R20, SRZ ;  /* 0x0000000000147805 */ /* 0x000fe2000001ff00 */
[----:B------:R-:W-:Y:S01]  /*fa70*/  CS2R R22, SRZ ;  /* 0x0000000000167805 */ /* 0x000fe2000001ff00 */
[----:B------:R-:W-:Y:S01]  /*fa80*/  CS2R R16, SRZ ;  /* 0x0000000000107805 */ /* 0x000fe2000001ff00 */
[----:B------:R-:W-:Y:S01]  /*fa90*/  CS2R R18, SRZ ;  /* 0x0000000000127805 */ /* 0x000fe2000001ff00 */
[----:B------:R-:W-:Y:S01]  /*faa0*/  CS2R R28, SRZ ;  /* 0x00000000001c7805 */ /* 0x000fe2000001ff00 */
[----:B------:R2:W3:Y:S01]  /*fab0*/  @P5 LDG.E.EL.128 R24, [R10.64] ;  /* 0x000000060a185981 */ /* 0x0004e2000c2e1d00 */
[----:B------:R-:W-:-:S03]  /*fac0*/  LOP3.LUT P5, RZ, R0, 0x80000000, RZ, 0xc0, !PT ;  /* 0x8000000000ff7812 */ /* 0x000fc600078ac0ff */
[----:B------:R2:W3:Y:S01]  /*fad0*/  @P6 LDG.E.EL.128 R20, [R10.64] ;  /* 0x000000060a146981 */ /* 0x0004e2000c2e1d00 */
[----:B------:R-:W-:-:S03]  /*fae0*/  LOP3.LUT P6, RZ, R0, 0x40000000, RZ, 0xc0, !PT ;  /* 0x4000000000ff7812 */ /* 0x000fc600078cc0ff */
[----:B------:R2:W3:Y:S01]  /*faf0*/  @P2 LDG.E.EL.128 R16, [R10.64] ;  /* 0x000000060a102981 */ /* 0x0004e2000c2e1d00 */
[----:B------:R-:W-:-:S03]  /*fb00*/  LOP3.LUT P2, RZ, R0, 0x20000000, RZ, 0xc0, !PT ;  /* 0x2000000000ff7812 */ /* 0x000fc6000784c0ff */
[----:B------:R2:W3:Y:S01]  /*fb10*/  @P1 LDG.E.EL.128 R28, [R10.64] ;  /* 0x000000060a1c1981 */ /* 0x0004e2000c2e1d00 */
[----:B------:R-:W-:-:S03]  /*fb20*/  LOP3.LUT P1, RZ, R0, 0x2000000, RZ, 0xc0, !PT ;  /* 0x0200000000ff7812 */ /* 0x000fc6000782c0ff */
[----:B------:R2:W3:Y:S01]  /*fb30*/  @P0 LDG.E.EL.128 R60, [R10.64] ;  /* 0x000000060a3c0981 */ /* 0x0004e2000c2e1d00 */
[C---:B------:R-:W-:Y:S02]  /*fb40*/  LOP3.LUT P0, RZ, R0.reuse, 0x1000000, RZ, 0xc0, !PT ;  /* 0x0100000000ff7812 */ /* 0x040fe4000780c0ff */
[----:B------:R-:W-:Y:S01]  /*fb50*/  LOP3.LUT R0, R0, 0xffdfffff, RZ, 0xc0, !PT ;  /* 0xffdfffff00007812 */ /* 0x000fe200078ec0ff */
[----:B------:R2:W3:Y:S03]  /*fb60*/  @P5 LDG.E.EL.128 R48, [R10.64] ;  /* 0x000000060a305981 */ /* 0x0004e6000c2e1d00 */
[----:B------:R-:W-:Y:S01]  /*fb70*/  @P4 LOP3.LUT R0, R0, 0x200000, RZ, 0xfc, !PT ;  /* 0x0020000000004812 */ /* 0x000fe200078efcff */
[----:B------:R2:W3:Y:S04]  /*fb80*/  @P6 LDG.E.EL.128 R76, [R10.64] ;  /* 0x000000060a4c6981 */ /* 0x0004e8000c2e1d00 */
[----:B------:R2:W3:Y:S01]  /*fb90*/  @P1 LDG.E.EL.128 R68, [R10.64] ;  /* 0x000000060a441981 */ /* 0x0004e2000c2e1d00 */
[----:B------:R-:W-:-:S03]  /*fba0*/  LOP3.LUT P4, RZ, R0, 0x80, RZ, 0xc0, !PT ;  /* 0x0000008000ff7812 */ /* 0x000fc6000788c0ff */
[----:B------:R2:W3:Y:S01]  /*fbb0*/  @P0 LDG.E.EL.128 R72, [R10.64] ;  /* 0x000000060a480981 */ /* 0x0004e2000c2e1d00 */
[----:B------:R-:W-:-:S03]  /*fbc0*/  LOP3.LUT R0, R0, 0xffbfffff, RZ, 0xc0, !PT ;  /* 0xffbfffff00007812 */ /* 0x000fc600078ec0ff */
[----:B------:R2:W3:Y:S01]  /*fbd0*/  @P2 LDG.E.EL.128 R64, [R10.64] ;  /* 0x000000060a402981 */ /* 0x0004e2000c2e1d00 */
[C---:B------:R-:W-:Y:S01]  /*fbe0*/  PRMT R108, R100.reuse, 0x7632, R108 ;  /* 0x00007632646c7816 */ /* 0x040fe2000000006c */
[----:B------:R-:W-:Y:S01]  /*fbf0*/  IMAD.U32 R109, R100, 0x10000, RZ ;  /* 0x00010000646d7824 */ /* 0x000fe200078e00ff */
[C---:B------:R-:W-:Y:S01]  /*fc00*/  PRMT R100, R101.reuse, 0x7632, R100 ;  /* 0x0000763265647816 */ /* 0x040fe20000000064 */
[----:B------:R-:W-:Y:S01]  /*fc10*/  IMAD.U32 R110, R101, 0x10000, RZ ;  /* 0x00010000656e7824 */ /* 0x000fe200078e00ff */
[----:B------:R-:W-:Y:S01]  /*fc20*/  PRMT R101, R102, 0x7632, R101 ;  /* 0x0000763266657816 */ /* 0x000fe20000000065 */
[C---:B------:R-:W-:Y:S01]  /*fc30*/  IMAD.U32 R216, R96.reuse, 0x10000, RZ ;  /* 0x0001000060d87824 */ /* 0x040fe200078e00ff */
[----:B------:R-:W-:Y:S01]  /*fc40*/  PRMT R217, R96, 0x7632, R217 ;  /* 0x0000763260d97816 */ /* 0x000fe200000000d9 */
[C---:B------:R-:W-:Y:S01]  /*fc50*/  IMAD.U32 R90, R97.reuse, 0x10000, RZ ;  /* 0x00010000615a7824 */ /* 0x040fe200078e00ff */
[----:B------:R-:W-:Y:S01]  /*fc60*/  PRMT R89, R97, 0x7632, R89 ;  /* 0x0000763261597816 */ /* 0x000fe20000000059 */
[----:B------:R-:W-:Y:S01]  /*fc70*/  IMAD.U32 R111, R102, 0x10000, RZ ;  /* 0x00010000666f7824 */ /* 0x000fe200078e00ff */
[----:B--2---:R-:W-:Y:S01]  /*fc80*/  PRMT R10, R104, 0x7632, R10 ;  /* 0x00007632680a7816 */ /* 0x004fe2000000000a */
[----:B------:R1:W4:Y:S01]  /*fc90*/  @P4 LDG.E.EL.128 R124, [R4.64+0x7800] ;  /* 0x00780006047c4981 */ /* 0x000322000c2e1d00 */
[----:B------:R-:W-:-:S02]  /*fca0*/  PRMT R11, R105, 0x7632, R11 ;  /* 0x00007632690b7816 */ /* 0x000fc4000000000b */
[----:B------:R-:W-:Y:S01]  /*fcb0*/  @P3 LOP3.LUT R0, R0, 0x400000, RZ, 0xfc, !PT ;  /* 0x0040000000003812 */ /* 0x000fe200078efcff */
[----:B------:R-:W-:Y:S01]  /*fcc0*/  IMAD.U32 R10, R10, 0x10000, RZ ;  /* 0x000100000a0a7824 */ /* 0x000fe200078e00ff */
[----:B------:R-:W-:Y:S01]  /*fcd0*/  PRMT R32, R98, 0x7632, R32 ;  /* 0x0000763262207816 */ /* 0x000fe20000000020 */
[----:B------:R-:W-:Y:S01]  /*fce0*/  IMAD.U32 R11, R11, 0x10000, RZ ;  /* 0x000100000b0b7824 */ /* 0x000fe200078e00ff */
[----:B------:R-:W-:Y:S01]  /*fcf0*/  LOP3.LUT R0, R0, 0xff7fffff, RZ, 0xc0, !PT ;  /* 0xff7fffff00007812 */ /* 0x000fe200078ec0ff */
[----:B------:R-:W-:Y:S01]  /*fd00*/  FADD R241, R10, R241 ;  /* 0x000000f10af17221 */ /* 0x000fe20000000000 */
[----:B------:R-:W-:Y:S01]  /*fd10*/  IMAD.U32 R100, R100, 0x10000, RZ ;  /* 0x0001000064647824 */ /* 0x000fe200078e00ff */
[----:B------:R-:W-:Y:S01]  /*fd20*/  FADD R243, R11, R243 ;  /* 0x000000f30bf37221 */ /* 0x000fe20000000000 */
[----:B------:R-:W-:Y:S01]  /*fd30*/  IMAD.U32 R101, R101, 0x10000, RZ ;  /* 0x0001000065657824 */ /* 0x000fe200078e00ff */
[C---:B------:R-:W-:Y:S01]  /*fd40*/  PRMT R34, R99.reuse, 0x7632, R34 ;  /* 0x0000763263227816 */ /* 0x040fe20000000022 */
[----:B------:R-:W-:Y:S01]  /*fd50*/  IMAD.U32 R11, R98, 0x10000, RZ ;  /* 0x00010000620b7824 */ /* 0x000fe200078e00ff */
[----:B------:R-:W-:Y:S01]  /*fd60*/  CS2R R96, SRZ ;  /* 0x0000000000607805 */ /* 0x000fe2000001ff00 */
[----:B------:R-:W-:Y:S01]  /*fd70*/  IMAD.U32 R10, R99, 0x10000, RZ ;  /* 0x00010000630a7824 */ /* 0x000fe200078e00ff */
[----:B------:R1:W4:Y:S01]  /*fd80*/  @P4 LDG.E.EL.128 R132, [R6.64+0xf010] ;  /* 0x00f0100606844981 */ /* 0x000322000c2e1d00 */
[----:B------:R-:W-:Y:S01]  /*fd90*/  CS2R R98, SRZ ;  /* 0x0000000000627805 */ /* 0x000fe2000001ff00 */
[----:B------:R-:W-:Y:S01]  /*fda0*/  @P5 LOP3.LUT R0, R0, 0x800000, RZ, 0xfc, !PT ;  /* 0x0080000000005812 */ /* 0x000fe200078efcff */
[----:B------:R-:W-:Y:S01]  /*fdb0*/  FADD R251, R100, R251 ;  /* 0x000000fb64fb7221 */ /* 0x000fe20000000000 */
[----:B------:R-:W-:Y:S01]  /*fdc0*/  FADD R245, R101, R245 ;  /* 0x000000f565f57221 */ /* 0x000fe20000000000 */
[----:B------:R-:W-:-:S02]  /*fdd0*/  PRMT R102, R103, 0x7632, R102 ;  /* 0x0000763267667816 */ /* 0x000fc40000000066 */
[----:B------:R-:W-:Y:S01]  /*fde0*/  PRMT R100, R106, 0x7632, R100 ;  /* 0x000076326a647816 */ /* 0x000fe20000000064 */
[----:B------:R1:W4:Y:S01]  /*fdf0*/  @P4 LDG.E.EL.128 R96, [R6.64+0xf000] ;  /* 0x00f0000606604981 */ /* 0x000322000c2e1d00 */
[----:B------:R-:W-:Y:S02]  /*fe00*/  PRMT R101, R107, 0x7632, R101 ;  /* 0x000076326b657816 */ /* 0x000fe40000000065 */
[C---:B------:R-:W-:Y:S02]  /*fe10*/  LOP3.LUT P5, RZ, R0.reuse, 0x40, RZ, 0xc0, !PT ;  /* 0x0000004000ff7812 */ /* 0x040fe400078ac0ff */
[C---:B------:R-:W-:Y:S02]  /*fe20*/  LOP3.LUT P3, RZ, R0.reuse, 0x20, RZ, 0xc0, !PT ;  /* 0x0000002000ff7812 */ /* 0x040fe4000786c0ff */
[----:B------:R-:W-:Y:S01]  /*fe30*/  LOP3.LUT P4, RZ, R0, 0x10, RZ, 0xc0, !PT ;  /* 0x0000001000ff7812 */ /* 0x000fe2000788c0ff */
[----:B------:R-:W-:Y:S02]  /*fe40*/  IMAD.U32 R116, R116, 0x10000, RZ ;  /* 0x0001000074747824 */ /* 0x000fe400078e00ff */
[----:B------:R-:W-:-:S02]  /*fe50*/  IMAD.U32 R117, R117, 0x10000, RZ ;  /* 0x0001000075757824 */ /* 0x000fc400078e00ff */
[----:B------:R-:W-:Y:S02]  /*fe60*/  IMAD.U32 R103, R103, 0x10000, RZ ;  /* 0x0001000067677824 */ /* 0x000fe400078e00ff */
[----:B------:R-:W-:Y:S02]  /*fe70*/  IMAD.U32 R108, R108, 0x10000, RZ ;  /* 0x000100006c6c7824 */ /* 0x000fe400078e00ff */
[----:B------:R-:W-:Y:S02]  /*fe80*/  IMAD.U32 R102, R102, 0x10000, RZ ;  /* 0x0001000066667824 */ /* 0x000fe400078e00ff */
[----:B------:R-:W-:Y:S02]  /*fe90*/  IMAD.U32 R104, R104, 0x10000, RZ ;  /* 0x0001000068687824 */ /* 0x000fe400078e00ff */
[----:B------:R-:W-:Y:S02]  /*fea0*/  IMAD.U32 R105, R105, 0x10000, RZ ;  /* 0x0001000069697824 */ /* 0x000fe400078e00ff */
[----:B------:R-:W-:-:S02]  /*feb0*/  IMAD.U32 R106, R106, 0x10000, RZ ;  /* 0x000100006a6a7824 */ /* 0x000fc400078e00ff */
[----:B------:R-:W-:Y:S02]  /*fec0*/  IMAD.U32 R107, R107, 0x10000, RZ ;  /* 0x000100006b6b7824 */ /* 0x000fe400078e00ff */
[----:B------:R-:W-:Y:S02]  /*fed0*/  IMAD.U32 R100, R100, 0x10000, RZ ;  /* 0x0001000064647824 */ /* 0x000fe400078e00ff */
[----:B------:R-:W-:Y:S01]  /*fee0*/  IMAD.U32 R101, R101, 0x10000, RZ ;  /* 0x0001000065657824 */ /* 0x000fe200078e00ff */
[----:B------:R-:W-:Y:S01]  /*fef0*/  FADD R158, R116, R120 ;  /* 0x00000078749e7221 */ /* 0x000fe20000000000 */
        /* <DEDUP_REMOVED lines=23> */
[----:B------:R1:W4:Y:S04]  /*10070*/  @P5 LDG.E.EL.128 R112, [R4.64+0x7800] ;  /* 0x0078000604705981 */ /* 0x000328000c2e1d00 */
[----:B------:R1:W4:Y:S04]  /*10080*/  @P5 LDG.E.EL.128 R128, [R6.64+0xf000] ;  /* 0x00f0000606805981 */ /* 0x000328000c2e1d00 */
[----:B------:R1:W4:Y:S01]  /*10090*/  @P5 LDG.E.EL.128 R120, [R6.64+0xf010] ;  /* 0x00f0100606785981 */ /* 0x000322000c2e1d00 */
[----:B------:R-:W-:-:S03]  /*100a0*/  LOP3.LUT P5, RZ, R0, 0x800000, RZ, 0xc0, !PT ;  /* 0x0080000000ff7812 */ /* 0x000fc600078ac0ff */
[----:B------:R1:W4:Y:S04]  /*100b0*/  @P3 LDG.E.EL.128 R100, [R4.64+0x7800] ;  /* 0x0078000604643981 */ /* 0x000328000c2e1d00 */
[----:B------:R1:W4:Y:S04]  /*100c0*/  @P3 LDG.E.EL.128 R116, [R6.64+0xf000] ;  /* 0x00f0000606743981 */ /* 0x000328000c2e1d00 */
[----:B------:R1:W4:Y:S01]  /*100d0*/  @P3 LDG.E.EL.128 R108, [R6.64+0xf010] ;  /* 0x00f01006066c3981 */ /* 0x000322000c2e1d00 */
[----:B------:R-:W-:-:S03]  /*100e0*/  LOP3.LUT P3, RZ, R0, 0x400000, RZ, 0xc0, !PT ;  /* 0x0040000000ff7812 */ /* 0x000fc6000786c0ff */
[----:B------:R1:W4:Y:S04]  /*100f0*/  @P4 LDG.E.EL.128 R172, [R4.64+0x7800] ;  /* 0x0078000604ac4981 */ /* 0x000328000c2e1d00 */
[----:B------:R1:W4:Y:S04]  /*10100*/  @P4 LDG.E.EL.128 R104, [R6.64+0xf000] ;  /* 0x00f0000606684981 */ /* 0x000328000c2e1d00 */
[----:B------:R1:W4:Y:S01]  /*10110*/  @P4 LDG.E.EL.128 R180, [R6.64+0xf010] ;  /* 0x00f0100606b44981 */ /* 0x000322000c2e1d00 */
        /* <DEDUP_REMOVED lines=29> */
[----:B------:R1:W4:Y:S01]  /*102f0*/  @P4 LDG.E.EL.128 R176, [R6.64+0xf000] ;  /* 0x00f0000606b04981 */ /* 0x000322000c2e1d00 */
[----:B------:R-:W-:Y:S01]  /*10300*/  CS2R R160, SRZ ;  /* 0x0000000000a07805 */ /* 0x000fe2000001ff00 */
[----:B------:R-:W-:-:S02]  /*10310*/  CS2R R162, SRZ ;  /* 0x0000000000a27805 */ /* 0x000fc4000001ff00 */
[----:B------:R1:W4:Y:S01]  /*10320*/  @P4 LDG.E.EL.128 R168, [R6.64+0xf010] ;  /* 0x00f0100606a84981 */ /* 0x000322000c2e1d00 */
[----:B------:R-:W-:Y:S01]  /*10330*/  CS2R R220, SRZ ;  /* 0x0000000000dc7805 */ /* 0x000fe2000001ff00 */
[----:B------:R-:W-:Y:S02]  /*10340*/  CS2R R222, SRZ ;  /* 0x0000000000de7805 */ /* 0x000fe4000001ff00 */
[----:B------:R1:W4:Y:S01]  /*10350*/  @P3 LDG.E.EL.128 R164, [R6.64+0xf000] ;  /* 0x00f0000606a43981 */ /* 0x000322000c2e1d00 */
[----:B------:R-:W-:Y:S01]  /*10360*/  CS2R R218, SRZ ;  /* 0x0000000000da7805 */ /* 0x000fe2000001ff00 */
[----:B------:R-:W-:Y:S02]  /*10370*/  CS2R R232, SRZ ;  /* 0x0000000000e87805 */ /* 0x000fe4000001ff00 */
        /* <DEDUP_REMOVED lines=10> */
[----:B------:R-:W-:-:S03]  /*10420*/  CS2R R238, SRZ ;  /* 0x0000000000ee7805 */ /* 0x000fc6000001ff00 */
[----:B------:R1:W4:Y:S04]  /*10430*/  @P6 LDG.E.EL.128 R208, [R6.64+0xf010] ;  /* 0x00f0100606d06981 */ /* 0x000328000c2e1d00 */
[----:B------:R1:W4:Y:S04]  /*10440*/  @P0 LDG.E.EL.128 R204, [R6.64+0xf000] ;  /* 0x00f0000606cc0981 */ /* 0x000328000c2e1d00 */
[----:B------:R1:W4:Y:S04]  /*10450*/  @P0 LDG.E.EL.128 R200, [R6.64+0xf010] ;  /* 0x00f0100606c80981 */ /* 0x000328000c2e1d00 */
[----:B------:R1:W4:Y:S04]  /*10460*/  @P1 LDG.E.EL.128 R196, [R6.64+0xf000] ;  /* 0x00f0000606c41981 */ /* 0x000328000c2e1d00 */
[----:B------:R1:W4:Y:S04]  /*10470*/  @P1 LDG.E.EL.128 R192, [R6.64+0xf010] ;  /* 0x00f0100606c01981 */ /* 0x000328000c2e1d00 */
[----:B------:R1:W4:Y:S04]  /*10480*/  @P2 LDG.E.EL.128 R188, [R6.64+0xf000] ;  /* 0x00f0000606bc2981 */ /* 0x000328000c2e1d00 */
[----:B------:R1:W4:Y:S01]  /*10490*/  @P2 LDG.E.EL.128 R184, [R6.64+0xf010] ;  /* 0x00f0100606b82981 */ /* 0x000322000c2e1d00 */
[----:B------:R-:W-:-:S03]  /*104a0*/  FADD R214, R90, R214 ;  /* 0x000000d65ad67221 */ /* 0x000fc60000000000 */
[----:B------:R4:W4:Y:S04]  /*104b0*/  @P4 LDG.E.EL.128 R160, [R4.64+0x7800] ;  /* 0x0078000604a04981 */ /* 0x000928000c2e1d00 */
[----:B------:R4:W4:Y:S01]  /*104c0*/  @P3 LDG.E.EL.128 R220, [R4.64+0x7800] ;  /* 0x0078000604dc3981 */ /* 0x000922000c2e1d00 */
[----:B-1----:R-:W-:Y:S02]  /*104d0*/  IMAD.MOV.U32 R7, RZ, RZ, R217 ;  /* 0x000000ffff077224 */ /* 0x002fe400078e00d9 */
[----:B------:R-:W-:Y:S01]  /*104e0*/  IMAD.MOV.U32 R6, RZ, RZ, R216 ;  /* 0x000000ffff067224 */ /* 0x000fe200078e00d8 */
[----:B------:R4:W4:Y:S01]  /*104f0*/  @P6 LDG.E.EL.128 R232, [R4.64+0x7800] ;  /* 0x0078000604e86981 */ /* 0x000922000c2e1d00 */
[----:B------:R-:W-:-:S03]  /*10500*/  CS2R R216, SRZ ;  /* 0x0000000000d87805 */ /* 0x000fc6000001ff00 */
[----:B------:R4:W4:Y:S04]  /*10510*/  @P0 LDG.E.EL.128 R228, [R4.64+0x7800] ;  /* 0x0078000604e40981 */ /* 0x000928000c2e1d00 */
[----:B------:R4:W4:Y:S04]  /*10520*/  @P5 LDG.E.EL.128 R216, [R4.64+0x7800] ;  /* 0x0078000604d85981 */ /* 0x000928000c2e1d00 */
[----:B------:R4:W4:Y:S04]  /*10530*/  @P1 LDG.E.EL.128 R224, [R4.64+0x7800] ;  /* 0x0078000604e01981 */ /* 0x000928000c2e1d00 */
[----:B------:R4:W4:Y:S02]  /*10540*/  @P2 LDG.E.EL.128 R236, [R4.64+0x7800] ;  /* 0x0078000604ec2981 */ /* 0x000924000c2e1d00 */
[----:B----4-:R-:W-:-:S02]  /*10550*/  IMAD.U32 R4, R89, 0x10000, RZ ;  /* 0x0001000059047824 */ /* 0x010fc400078e00ff */
[----:B------:R-:W4:Y:S04]  /*10560*/  LDL.LU R89, [R1+0x730] ;  /* 0x0007300001597983 */ /* 0x000f280000300800 */
[----:B------:R-:W3:Y:S01]  /*10570*/  LDL.LU R90, [R1+0x72c] ;  /* 0x00072c00015a7983 */ /* 0x000ee20000300800 */
[----:B------:R-:W-:-:S03]  /*10580*/  FADD R215, R4, R215 ;  /* 0x000000d704d77221 */ /* 0x000fc60000000000 */
[----:B------:R-:W1:Y:S01]  /*10590*/  LDS R4, [R2] ;  /* 0x0000000002047984 */ /* 0x000e620000000800 */
[----:B------:R-:W-:Y:S01]  /*105a0*/  IMAD.U32 R5, R7, 0x10000, RZ ;  /* 0x0001000007057824 */ /* 0x000fe200078e00ff */
[----:B------:R-:W-:Y:S02]  /*105b0*/  FADD R212, R6, R212 ;  /* 0x000000d406d47221 */ /* 0x000fe40000000000 */
[----:B------:R-:W1:Y:S01]  /*105c0*/  LDS R6, [R3+0x1000] ;  /* 0x0010000003067984 */ /* 0x000e620000000800 */
[----:B------:R-:W-:-:S03]  /*105d0*/  FADD R213, R5, R213 ;  /* 0x000000d505d57221 */ /* 0x000fc60000000000 */
[----:B------:R-:W1:Y:S04]  /*105e0*/  LDS R5, [R2+0x40] ;  /* 0x0000400002057984 */ /* 0x000e680000000800 */
[----:B-1----:R-:W-:Y:S04]  /*105f0*/  STL [R1+0x2d4], R4 ;  /* 0x0002d40401007387 */ /* 0x002fe80000100800 */
[----:B------:R-:W1:Y:S04]  /*10600*/  LDS R4, [R3+0x1040] ;  /* 0x0010400003047984 */ /* 0x000e680000000800 */
[----:B------:R-:W-:Y:S04]  /*10610*/  STL [R1+0x2ec], R6 ;  /* 0x0002ec0601007387 */ /* 0x000fe80000100800 */
[----:B------:R-:W1:Y:S04]  /*10620*/  LDS R6, [R2+0x80] ;  /* 0x0000800002067984 */ /* 0x000e680000000800 */
[----:B------:R-:W-:Y:S04]  /*10630*/  STL [R1+0x33c], R5 ;  /* 0x00033c0501007387 */ /* 0x000fe80000100800 */
        /* <DEDUP_REMOVED lines=21> */
[----:B------:R-:W-:Y:S06]  /*10790*/  BAR.SYNC.DEFER_BLOCKING 0x0 ;  /* 0x0000000000007b1d */ /* 0x000fec0000010000 */
[----:B------:R-:W-:Y:S04]  /*107a0*/  STL [R1+0x404], R6 ;  /* 0x0004040601007387 */ /* 0x000fe80000100800 */
[----:B------:R-:W-:Y:S04]  /*107b0*/  STL [R1+0x400], R5 ;  /* 0x0004000501007387 */ /* 0x000fe80000100800 */
[----:B-1----:R-:W-:Y:S04]  /*107c0*/  STL [R1+0x3fc], R4 ;  /* 0x0003fc0401007387 */ /* 0x002fe80000100800 */
[----:B---3--:R-:W-:Y:S04]  /*107d0*/  STS.128 [R90], R24 ;  /* 0x000000185a007388 */ /* 0x008fe80000000c00 */
[----:B----4-:R-:W-:Y:S04]  /*107e0*/  STS.128 [R89], R20 ;  /* 0x0000001459007388 */ /* 0x010fe80000000c00 */
[----:B------:R-:W-:Y:S04]  /*107f0*/  STS.128 [R88], R16 ;  /* 0x0000001058007388 */ /* 0x000fe80000000c00 */
[----:B------:R-:W-:Y:S04]  /*10800*/  STS.128 [R252], R12 ;  /* 0x0000000cfc007388 */ /* 0x000fe80000000c00 */
[----:B------:R-:W-:Y:S06]  /*10810*/  BAR.SYNC.DEFER_BLOCKING 0x0 ;  /* 0x0000000000007b1d */ /* 0x000fec0000010000 */
[----:B------:R-:W1:Y:S04]  /*10820*/  LDS R4, [R2] ;  /* 0x0000000002047984 */ /* 0x000e680000000800 */
[----:B------:R-:W3:Y:S04]  /*10830*/  LDS R6, [R3+0x1000] ;  /* 0x0010000003067984 */ /* 0x000ee80000000800 */
[----:B------:R-:W4:Y:S04]  /*10840*/  LDS R5, [R2+0x40] ;  /* 0x0000400002057984 */ /* 0x000f280000000800 */
[----:B-1----:R-:W-:Y:S04]  /*10850*/  STL [R1+0x21c], R4 ;  /* 0x00021c0401007387 */ /* 0x002fe80000100800 */
[----:B------:R-:W1:Y:S04]  /*10860*/  LDS R4, [R3+0x1040] ;  /* 0x0010400003047984 */ /* 0x000e680000000800 */
[----:B---3--:R-:W-:Y:S04]  /*10870*/  STL [R1+0x224], R6 ;  /* 0x0002240601007387 */ /* 0x008fe80000100800 */
[----:B------:R-:W3:Y:S04]  /*10880*/  LDS R6, [R2+0x80] ;  /* 0x0000800002067984 */ /* 0x000ee80000000800 */
[----:B----4-:R-:W-:Y:S04]  /*10890*/  STL [R1+0x2d8], R5 ;  /* 0x0002d80501007387 */ /* 0x010fe80000100800 */
        /* <DEDUP_REMOVED lines=21> */
[----:B------:R-:W-:Y:S06]  /*109f0*/  BAR.SYNC.DEFER_BLOCKING 0x0 ;  /* 0x0000000000007b1d */ /* 0x000fec0000010000 */
[----:B------:R-:W-:Y:S04]  /*10a00*/  STS.128 [R90], R44 ;  /* 0x0000002c5a007388 */ /* 0x000fe80000000c00 */
[----:B------:R-:W-:Y:S04]  /*10a10*/  STS.128 [R89], R40 ;  /* 0x0000002859007388 */ /* 0x000fe80000000c00 */
[----:B------:R-:W-:Y:S04]  /*10a20*/  STS.128 [R88], R36 ;  /* 0x0000002458007388 */ /* 0x000fe80000000c00 */
[----:B------:R-:W-:Y:S04]  /*10a30*/  STS.128 [R252], R28 ;  /* 0x0000001cfc007388 */ /* 0x000fe80000000c00 */
[----:B---3--:R-:W-:Y:S04]  /*10a40*/  STL [R1+0x3f0], R6 ;  /* 0x0003f00601007387 */ /* 0x008fe80000100800 */
[----:B------:R-:W-:Y:S06]  /*10a50*/  BAR.SYNC.DEFER_BLOCKING 0x0 ;  /* 0x0000000000007b1d */ /* 0x000fec0000010000 */
[----:B----4-:R-:W-:Y:S04]  /*10a60*/  STL [R1+0x3f4], R5 ;  /* 0x0003f40501007387 */ /* 0x010fe80000100800 */
[----:B-1----:R-:W-:Y:S04]  /*10a70*/  STL [R1+0x3a0], R4 ;  /* 0x0003a00401007387 */ /* 0x002fe80000100800 */
        /* <DEDUP_REMOVED lines=34> */
[----:B------:R-:W-:Y:S06]  /*10ca0*/  BAR.SYNC.DEFER_BLOCKING 0x0 ;  /* 0x0000000000007b1d */ /* 0x000fec0000010000 */
[----:B---3--:R-:W-:Y:S04]  /*10cb0*/  STL [R1+0x3e0], R6 ;  /* 0x0003e00601007387 */ /* 0x008fe80000100800 */
[----:B----4-:R-:W-:Y:S04]  /*10cc0*/  STL [R1+0x3dc], R5 ;  /* 0x0003dc0501007387 */ /* 0x010fe80000100800 */
[----:B------:R-:W3:Y:S04]  /*10cd0*/  LDS R5, [R2] ;  /* 0x0000000002057984 */ /* 0x000ee80000000800 */
[----:B-1----:R1:W-:Y:S04]  /*10ce0*/  STL [R1+0x3d8], R4 ;  /* 0x0003d80401007387 */ /* 0x0023e80000100800 */
[----:B------:R-:W4:Y:S04]  /*10cf0*/  LDS R7, [R3+0x1000] ;  /* 0x0010000003077984 */ /* 0x000f280000000800 */
[----:B------:R-:W4:Y:S01]  /*10d00*/  LDS R6, [R2+0x40] ;  /* 0x0000400002067984 */ /* 0x000f220000000800 */
[----:B-1----:R-:W-:-:S03]  /*10d10*/  IMAD.U32 R4, R32, 0x10000, RZ ;  /* 0x0001000020047824 */ /* 0x002fc600078e00ff */
[----:B------:R-:W2:Y:S04]  /*10d20*/  LDL.LU R32, [R1+0x728] ;  /* 0x0007280001207983 */ /* 0x000ea80000300800 */
[----:B---3--:R-:W-:Y:S04]  /*10d30*/  STL [R1+0x27c], R5 ;  /* 0x00027c0501007387 */ /* 0x008fe80000100800 */
[----:B------:R-:W1:Y:S04]  /*10d40*/  LDS R5, [R3+0x1040] ;  /* 0x0010400003057984 */ /* 0x000e680000000800 */
[----:B----4-:R-:W-:Y:S04]  /*10d50*/  STL [R1+0x240], R7 ;  /* 0x0002400701007387 */ /* 0x010fe80000100800 */
[----:B------:R-:W3:Y:S04]  /*10d60*/  LDS R7, [R2+0x80] ;  /* 0x0000800002077984 */ /* 0x000ee80000000800 */
[----:B------:R-:W-:Y:S04]  /*10d70*/  STL [R1+0x310], R6 ;  /* 0x0003100601007387 */ /* 0x000fe80000100800 */
[----:B------:R-:W4:Y:S04]  /*10d80*/  LDS R6, [R3+0x1080] ;  /* 0x0010800003067984 */ /* 0x000f280000000800 */
[----:B-1----:R-:W-:Y:S04]  /*10d90*/  STL [R1+0x308], R5 ;  /* 0x0003080501007387 */ /* 0x002fe80000100800 */
[----:B------:R-:W1:Y:S04]  /*10da0*/  LDS R5, [R2+0xc0] ;  /* 0x0000c00002057984 */ /* 0x000e680000000800 */
[----:B---3--:R-:W-:Y:S04]  /*10db0*/  STL [R1+0x358], R7 ;  /* 0x0003580701007387 */ /* 0x008fe80000100800 */
[----:B------:R-:W3:Y:S04]  /*10dc0*/  LDS R7, [R3+0x10c0] ;  /* 0x0010c00003077984 */ /* 0x000ee80000000800 */
[----:B----4-:R-:W-:Y:S04]  /*10dd0*/  STL [R1+0x354], R6 ;  /* 0x0003540601007387 */ /* 0x010fe80000100800 */
[----:B------:R-:W4:Y:S01]  /*10de0*/  LDS R6, [R2+0x100] ;  /* 0x0001000002067984 */ /* 0x000f220000000800 */
[----:B------:R-:W-:-:S03]  /*10df0*/  LOP3.LUT R0, R0, 0xffffdfff, RZ, 0xc0, !PT ;  /* 0xffffdfff00007812 */ /* 0x000fc600078ec0ff */
[----:B-1----:R-:W-:Y:S04]  /*10e00*/  STL [R1+0x37c], R5 ;  /* 0x00037c0501007387 */ /* 0x002fe80000100800 */
[----:B------:R-:W1:Y:S01]  /*10e10*/  LDS R5, [R3+0x1100] ;  /* 0x0011000003057984 */ /* 0x000e620000000800 */
[----:B------:R-:W-:-:S04]  /*10e20*/  @P4 LOP3.LUT R0, R0, 0x2000, RZ, 0xfc, !PT ;  /* 0x0000200000004812 */ /* 0x000fc800078efcff */
[C---:B------:R-:W-:Y:S02]  /*10e30*/  LOP3.LUT P4, RZ, R0.reuse, 0x200, RZ, 0xc0, !PT ;  /* 0x0000020000ff7812 */ /* 0x040fe4000788c0ff */
[----:B------:R-:W-:Y:S01]  /*10e40*/  LOP3.LUT R0, R0, 0xfffbffff, RZ, 0xc0, !PT ;  /* 0xfffbffff00007812 */ /* 0x000fe200078ec0ff */
[----:B---3--:R-:W-:Y:S04]  /*10e50*/  STL [R1+0x370], R7 ;  /* 0x0003700701007387 */ /* 0x008fe80000100800 */
[----:B------:R-:W3:Y:S04]  /*10e60*/  LDS R7, [R2+0x140] ;  /* 0x0001400002077984 */ /* 0x000ee80000000800 */
[----:B----4-:R-:W-:Y:S02]  /*10e70*/  STL [R1+0x390], R6 ;  /* 0x0003900601007387 */ /* 0x010fe40000100800 */
[----:B------:R-:W-:-:S02]  /*10e80*/  @P4 LOP3.LUT R0, R0, 0x40000, RZ, 0xfc, !PT ;  /* 0x0004000000004812 */ /* 0x000fc400078efcff */
[----:B------:R-:W4:Y:S02]  /*10e90*/  LDS R6, [R3+0x1140] ;  /* 0x0011400003067984 */ /* 0x000f240000000800 */
[C---:B------:R-:W-:Y:S02]  /*10ea0*/  LOP3.LUT P4, RZ, R0.reuse, 0x400, RZ, 0xc0, !PT ;  /* 0x0000040000ff7812 */ /* 0x040fe4000788c0ff */
[----:B------:R-:W-:Y:S01]  /*10eb0*/  LOP3.LUT R0, R0, 0xfff7ffff, RZ, 0xc0, !PT ;  /* 0xfff7ffff00007812 */ /* 0x000fe200078ec0ff */
[----:B-1----:R-:W-:Y:S04]  /*10ec0*/  STL [R1+0x378], R5 ;  /* 0x0003780501007387 */ /* 0x002fe80000100800 */
[----:B------:R-:W1:Y:S06]  /*10ed0*/  LDS R5, [R2+0x180] ;  /* 0x0001800002057984 */ /* 0x000e6c0000000800 */
[----:B------:R-:W-:-:S04]  /*10ee0*/  @P4 LOP3.LUT R0, R0, 0x80000, RZ, 0xfc, !PT ;  /* 0x0008000000004812 */ /* 0x000fc800078efcff */
[C---:B------:R-:W-:Y:S02]  /*10ef0*/  LOP3.LUT P4, RZ, R0.reuse, 0x800, RZ, 0xc0, !PT ;  /* 0x0000080000ff7812 */ /* 0x040fe4000788c0ff */
[----:B------:R-:W-:Y:S01]  /*10f00*/  LOP3.LUT R0, R0, 0xffefffff, RZ, 0xc0, !PT ;  /* 0xffefffff00007812 */ /* 0x000fe200078ec0ff */
[----:B---3--:R-:W-:Y:S04]  /*10f10*/  STL [R1+0x398], R7 ;  /* 0x0003980701007387 */ /* 0x008fe80000100800 */
[----:B------:R-:W3:Y:S06]  /*10f20*/  LDS R7, [R3+0x1180] ;  /* 0x0011800003077984 */ /* 0x000eec0000000800 */
[----:B------:R-:W-:-:S04]  /*10f30*/  @P4 LOP3.LUT R0, R0, 0x100000, RZ, 0xfc, !PT ;  /* 0x0010000000004812 */ /* 0x000fc800078efcff */
[C---:B------:R-:W-:Y:S02]  /*10f40*/  LOP3.LUT P4, RZ, R0.reuse, 0x1000, RZ, 0xc0, !PT ;  /* 0x0000100000ff7812 */ /* 0x040fe4000788c0ff */
[----:B------:R-:W-:Y:S01]  /*10f50*/  LOP3.LUT R0, R0, 0xffffbfff, RZ, 0xc0, !PT ;  /* 0xffffbfff00007812 */ /* 0x000fe200078ec0ff */
[----:B----4-:R-:W-:Y:S03]  /*10f60*/  STL [R1+0x384], R6 ;  /* 0x0003840601007387 */ /* 0x010fe60000100800 */
[----:B------:R-:W-:Y:S01]  /*10f70*/  @P3 LOP3.LUT R0, R0, 0x4000, RZ, 0xfc, !PT ;  /* 0x0000400000003812 */ /* 0x000fe200078efcff */
[----:B------:R-:W4:Y:S03]  /*10f80*/  LDS R6, [R2+0x1c0] ;  /* 0x0001c00002067984 */ /* 0x000f260000000800 */
[C---:B------:R-:W-:Y:S01]  /*10f90*/  LOP3.LUT P3, RZ, R0.reuse, 0x20, RZ, 0xc0, !PT ;  /* 0x0000002000ff7812 */ /* 0x040fe2000786c0ff */
[----:B-1----:R-:W-:Y:S04]  /*10fa0*/  STL [R1+0x3b8], R5 ;  /* 0x0003b80501007387 */ /* 0x002fe80000100800 */
[----:B------:R-:W1:Y:S04]  /*10fb0*/  LDS R5, [R3+0x11c0] ;  /* 0x0011c00003057984 */ /* 0x000e680000000800 */
[----:B------:R-:W-:Y:S01]  /*10fc0*/  BAR.SYNC.DEFER_BLOCKING 0x0 ;  /* 0x0000000000007b1d */ /* 0x000fe20000010000 */
[----:B------:R-:W-:-:S04]  /*10fd0*/  LOP3.LUT R0, R0, 0xffff7fff, RZ, 0xc0, !PT ;  /* 0xffff7fff00007812 */ /* 0x000fc800078ec0ff */
[----:B------:R-:W-:-:S04]  /*10fe0*/  @P3 LOP3.LUT R0, R0, 0x8000, RZ, 0xfc, !PT ;  /* 0x0000800000003812 */ /* 0x000fc800078efcff */
[C---:B------:R-:W-:Y:S02]  /*10ff0*/  LOP3.LUT P3, RZ, R0.reuse, 0x40, RZ, 0xc0, !PT ;  /* 0x0000004000ff7812 */ /* 0x040fe4000786c0ff */
[----:B------:R-:W-:Y:S01]  /*11000*/  LOP3.LUT R0, R0, 0xfffeffff, RZ, 0xc0, !PT ;  /* 0xfffeffff00007812 */ /* 0x000fe200078ec0ff */
[----:B------:R-:W-:Y:S04]  /*11010*/  STS.128 [R90], R76 ;  /* 0x0000004c5a007388 */ /* 0x000fe80000000c00 */
[----:B------:R-:W-:Y:S04]  /*11020*/  STS.128 [R89], R72 ;  /* 0x0000004859007388 */ /* 0x000fe80000000c00 */
[----:B------:R-:W-:Y:S04]  /*11030*/  STS.128 [R88], R68 ;  /* 0x0000004458007388 */ /* 0x000fe80000000c00 */
[----:B------:R-:W-:Y:S01]  /*11040*/  STS.128 [R252], R64 ;  /* 0x00000040fc007388 */ /* 0x000fe20000000c00 */
[----:B------:R-:W-:-:S04]  /*11050*/  @P3 LOP3.LUT R0, R0, 0x10000, RZ, 0xfc, !PT ;  /* 0x0001000000003812 */ /* 0x000fc800078efcff */
[C---:B------:R-:W-:Y:S01]  /*11060*/  LOP3.LUT P3, RZ, R0.reuse, 0x80, RZ, 0xc0, !PT ;  /* 0x0000008000ff7812 */ /* 0x040fe2000786c0ff */
[----:B------:R-:W-:Y:S01]  /*11070*/  FADD R136, R11, R136 ;  /* 0x000000880b887221 */ /* 0x000fe20000000000 */
[----:B---3--:R-:W-:Y:S01]  /*11080*/  STL [R1+0x388], R7 ;  /* 0x0003880701007387 */ /* 0x008fe20000100800 */
[----:B------:R-:W-:Y:S01]  /*11090*/  IMAD.MOV.U32 R11, RZ, RZ, 0x2 ;  /* 0x00000002ff0b7424 */ /* 0x000fe200078e00ff */
[----:B------:R-:W-:Y:S01]  /*110a0*/  LOP3.LUT R0, R0, 0xfffdffff, RZ, 0xc0, !PT ;  /* 0xfffdffff00007812 */ /* 0x000fe200078ec0ff */
[----:B------:R-:W-:Y:S01]  /*110b0*/  FADD R137, R4, R137 ;  /* 0x0000008904897221 */ /* 0x000fe20000000000 */
[----:B----4-:R3:W-:Y:S01]  /*110c0*/  STL [R1+0x3b4], R6 ;  /* 0x0003b40601007387 */ /* 0x0107e20000100800 */
[----:B------:R-:W-:Y:S01]  /*110d0*/  FADD R138, R10, R138 ;  /* 0x0000008a0a8a7221 */ /* 0x000fe20000000000 */
[----:B------:R-:W-:Y:S02]  /*110e0*/  IMAD.WIDE R10, R33, R11, c[0x0][0x1a0] ;  /* 0x00006800210a7625 */ /* 0x000fe400078e020b */
[----:B-1----:R1:W-:Y:S03]  /*110f0*/  STL [R1+0x3b0], R5 ;  /* 0x0003b00501007387 */ /* 0x0023e60000100800 */
[----:B------:R-:W-:Y:S01]  /*11100*/  @P3 LOP3.LUT R0, R0, 0x20000, RZ, 0xfc, !PT ;  /* 0x0002000000003812 */ /* 0x000fe200078efcff */
[----:B------:R-:W-:Y:S01]  /*11110*/  CS2R R12, SRZ ;  /* 0x00000000000c7805 */ /* 0x000fe2000001ff00 */
[----:B------:R-:W-:Y:S01]  /*11120*/  CS2R R14, SRZ ;  /* 0x00000000000e7805 */ /* 0x000fe2000001ff00 */
[----:B---3--:R-:W-:Y:S01]  /*11130*/  CS2R R6, SRZ ;  /* 0x0000000000067805 */ /* 0x008fe2000001ff00 */
[----:B-1----:R-:W-:Y:S01]  /*11140*/  CS2R R4, SRZ ;  /* 0x0000000000047805 */ /* 0x002fe2000001ff00 */
[----:B------:R-:W-:Y:S01]  /*11150*/  BAR.SYNC.DEFER_BLOCKING 0x0 ;  /* 0x0000000000007b1d */ /* 0x000fe20000010000 */
[C---:B------:R-:W-:Y:S01]  /*11160*/  LOP3.LUT P3, RZ, R0.reuse, 0x100, RZ, 0xc0, !PT ;  /* 0x0000010000ff7812 */ /* 0x040fe2000786c0ff */
        /* <DEDUP_REMOVED lines=24> */
[----:B------:R1:W4:Y:S01]  /*112f0*/  @P3 LDG.E.EL.128 R24, [R10.64] ;  /* 0x000000060a183981 */ /* 0x000322000c2e1d00 */
[----:B------:R-:W-:Y:S01]  /*11300*/  LOP3.LUT P3, RZ, R0, 0x20000, RZ, 0xc0, !PT ;  /* 0x0002000000ff7812 */ /* 0x000fe2000786c0ff */
[----:B------:R-:W-:Y:S01]  /*11310*/  CS2R R64, SRZ ;  /* 0x0000000000407805 */ /* 0x000fe2000001ff00 */
[----:B------:R-:W-:Y:S01]  /*11320*/  CS2R R66, SRZ ;  /* 0x0000000000427805 */ /* 0x000fe2000001ff00 */
[----:B------:R-:W-:Y:S01]  /*11330*/  CS2R R68, SRZ ;  /* 0x0000000000447805 */ /* 0x000fe2000001ff00 */
[----:B------:R-:W-:Y:S01]  /*11340*/  CS2R R70, SRZ ;  /* 0x0000000000467805 */ /* 0x000fe2000001ff00 */
[----:B------:R-:W-:Y:S01]  /*11350*/  CS2R R72, SRZ ;  /* 0x0000000000487805 */ /* 0x000fe2000001ff00 */
[----:B------:R-:W-:Y:S01]  /*11360*/  CS2R R74, SRZ ;  /* 0x00000000004a7805 */ /* 0x000fe2000001ff00 */
[----:B------:R-:W-:Y:S01]  /*11370*/  IMAD.U32 R76, R34, 0x10000, RZ ;  /* 0x00010000224c7824 */ /* 0x000fe200078e00ff */
[----:B------:R1:W2:Y:S04]  /*11380*/  @P5 LDG.E.EL.128 R56, [R10.64] ;  /* 0x000000060a385981 */ /* 0x0002a8000c2e1d00 */
[----:B------:R1:W2:Y:S01]  /*11390*/  @P4 LDG.E.EL.128 R12, [R10.64] ;  /* 0x000000060a0c4981 */ /* 0x0002a2000c2e1d00 */
[----:B------:R-:W-:-:S03]  /*113a0*/  LOP3.LUT P4, RZ, R0, 0x80000, RZ, 0xc0, !PT ;  /* 0x0008000000ff7812 */ /* 0x000fc6000788c0ff */
[----:B------:R1:W2:Y:S01]  /*113b0*/  @P3 LDG.E.EL.128 R28, [R10.64] ;  /* 0x000000060a1c3981 */ /* 0x0002a2000c2e1d00 */
[----:B------:R-:W-:-:S03]  /*113c0*/  LOP3.LUT P3, RZ, R0, 0x10000, RZ, 0xc0, !PT ;  /* 0x0001000000ff7812 */ /* 0x000fc6000786c0ff */
[----:B------:R1:W2:Y:S04]  /*113d0*/  @P6 LDG.E.EL.128 R60, [R10.64] ;  /* 0x000000060a3c6981 */ /* 0x0002a8000c2e1d00 */
        /* <DEDUP_REMOVED lines=11> */
[----:B------:R-:W2:Y:S01]  /*11490*/  LDL.LU R33, [R1+0x724] ;  /* 0x0007240001217983 */ /* 0x000ea20000300800 */
[----:B------:R-:W-:-:S05]  /*114a0*/  FADD R139, R76, R139 ;  /* 0x0000008b4c8b7221 */ /* 0x000fca0000000000 */
[----:B------:R1:W2:Y:S01]  /*114b0*/  @P4 LDG.E.EL.128 R44, [R10.64] ;  /* 0x000000060a2c4981 */ /* 0x0002a2000c2e1d00 */
[----:B------:R-:W-:Y:S02]  /*114c0*/  LOP3.LUT P4, RZ, R0, 0x2000, RZ, 0xc0, !PT ;  /* 0x0000200000ff7812 */ /* 0x000fe4000788c0ff */
[----:B------:R-:W-:Y:S01]  /*114d0*/  PRMT R76, R125, 0x7632, R76 ;  /* 0x000076327d4c7816 */ /* 0x000fe2000000004c */
[----:B------:R1:W2:Y:S04]  /*114e0*/  @P3 LDG.E.EL.128 R52, [R10.64] ;  /* 0x000000060a343981 */ /* 0x0002a8000c2e1d00 */
[----:B------:R-:W-:Y:S01]  /*114f0*/  IMAD.U32 R76, R76, 0x10000, RZ ;  /* 0x000100004c4c7824 */ /* 0x000fe200078e00ff */
[----:B------:R-:W2:Y:S05]  /*11500*/  LDL.LU R34, [R1+0x720] ;  /* 0x0007200001227983 */ /* 0x000eaa0000300800 */
[----:B------:R1:W2:Y:S01]  /*11510*/  @P4 LDG.E.EL.128 R48, [R10.64] ;  /* 0x000000060a304981 */ /* 0x0002a2000c2e1d00 */
[----:B------:R-:W-:Y:S01]  /*11520*/  FADD R99, R76, R99 ;  /* 0x000000634c637221 */ /* 0x000fe20000000000 */
[----:B-1----:R-:W-:-:S02]  /*11530*/  PRMT R11, R126, 0x7632, R11 ;  /* 0x000076327e0b7816 */ /* 0x002fc4000000000b */
[----:B------:R-:W-:-:S03]  /*11540*/  PRMT R10, R127, 0x7632, R10 ;  /* 0x000076327f0a7816 */ /* 0x000fc6000000000a */
[----:B------:R-:W-:Y:S02]  /*11550*/  IMAD.U32 R11, R11, 0x10000, RZ ;  /* 0x000100000b0b7824 */ /* 0x000fe400078e00ff */
[----:B------:R-:W-:Y:S01]  /*11560*/  IMAD.U32 R10, R10, 0x10000, RZ ;  /* 0x000100000a0a7824 */ /* 0x000fe200078e00ff */
[----:B------:R-:W-:Y:S01]  /*11570*/  PRMT R76, R113, 0x7632, R76 ;  /* 0x00007632714c7816 */ /* 0x000fe2000000004c */
[----:B------:R-:W-:Y:S01]  /*11580*/  FADD R133, R11, R133 ;  /* 0x000000850b857221 */ /* 0x000fe20000000000 */
[----:B------:R-:W-:Y:S01]  /*11590*/  PRMT R11, R114, 0x7632, R11 ;  /* 0x00007632720b7816 */ /* 0x000fe2000000000b */
[----:B------:R-:W-:Y:S01]  /*115a0*/  FADD R135, R10, R135 ;  /* 0x000000870a877221 */ /* 0x000fe20000000000 */
[----:B------:R-:W-:Y:S01]  /*115b0*/  PRMT R10, R115, 0x7632, R10 ;  /* 0x00007632730a7816 */ /* 0x000fe2000000000a */
[----:B------:R-:W-:Y:S02]  /*115c0*/  IMAD.U32 R76, R76, 0x10000, RZ ;  /* 0x000100004c4c7824 */ /* 0x000fe400078e00ff */
[----:B------:R-:W-:-:S02]  /*115d0*/  IMAD.U32 R11, R11, 0x10000, RZ ;  /* 0x000100000b0b7824 */ /* 0x000fc400078e00ff */
[----:B------:R-:W-:Y:S01]  /*115e0*/  IMAD.U32 R10, R10, 0x10000, RZ ;  /* 0x000100000a0a7824 */ /* 0x000fe200078e00ff */
[----:B------:R-:W-:Y:S01]  /*115f0*/  FADD R131, R76, R131 ;  /* 0x000000834c837221 */ /* 0x000fe20000000000 */
[----:B------:R-:W-:Y:S01]  /*11600*/  FADD R121, R11, R121 ;  /* 0x000000790b797221 */ /* 0x000fe20000000000 */
[----:B------:R-:W-:Y:S01]  /*11610*/  PRMT R76, R101, 0x7632, R76 ;  /* 0x00007632654c7816 */ /* 0x000fe2000000004c */
[----:B------:R-:W-:Y:S01]  /*11620*/  FADD R123, R10, R123 ;  /* 0x0000007b0a7b7221 */ /* 0x000fe20000000000 */
[----:B------:R-:W-:Y:S02]  /*11630*/  PRMT R11, R102, 0x7632, R11 ;  /* 0x00007632660b7816 */ /* 0x000fe4000000000b */
        /* <DEDUP_REMOVED lines=78> */
[----:B------:R-:W1:Y:S01]  /*11b20*/  LDS R76, [R2+0x80] ;  /* 0x00008000024c7984 */ /* 0x000e620000000800 */
[----:B------:R-:W-:-:S03]  /*11b30*/  FADD R187, R10, R187 ;  /* 0x000000bb0abb7221 */ /* 0x000fc60000000000 */
[----:B------:R-:W1:Y:S04]  /*11b40*/  LDS R11, [R3+0x1080] ;  /* 0x00108000030b7984 */ /* 0x000e680000000800 */
[----:B------:R-:W1:Y:S04]  /*11b50*/  LDS R10, [R2+0xc0] ;  /* 0x0000c000020a7984 */ /* 0x000e680000000800 */
[----:B-1----:R-:W-:Y:S04]  /*11b60*/  STL [R1+0x2ac], R76 ;  /* 0x0002ac4c01007387 */ /* 0x002fe80000100800 */
[----:B------:R-:W1:Y:S04]  /*11b70*/  LDS R76, [R3+0x10c0] ;  /* 0x0010c000034c7984 */ /* 0x000e680000000800 */
[----:B------:R-:W-:Y:S04]  /*11b80*/  STL [R1+0x2bc], R11 ;  /* 0x0002bc0b01007387 */ /* 0x000fe80000100800 */
        /* <DEDUP_REMOVED lines=17> */
[----:B------:R-:W-:Y:S04]  /*11ca0*/  LDS R173, [R2] ;  /* 0x0000000002ad7984 */ /* 0x000fe80000000800 */
[----:B------:R-:W-:Y:S04]  /*11cb0*/  LDS R174, [R3+0x1000] ;  /* 0x0010000003ae7984 */ /* 0x000fe80000000800 */
[----:B------:R-:W-:Y:S04]  /*11cc0*/  LDS R230, [R2+0x40] ;  /* 0x0000400002e67984 */ /* 0x000fe80000000800 */
[----:B-1----:R-:W-:Y:S04]  /*11cd0*/  STL [R1+0x338], R76 ;  /* 0x0003384c01007387 */ /* 0x002fe80000100800 */
[----:B------:R-:W-:Y:S04]  /*11ce0*/  LDS R234, [R3+0x1040] ;  /* 0x0010400003ea7984 */ /* 0x000fe80000000800 */
[----:B---3--:R-:W-:Y:S04]  /*11cf0*/  STL [R1+0x30c], R11 ;  /* 0x00030c0b01007387 */ /* 0x008fe80000100800 */
[----:B------:R-:W1:Y:S04]  /*11d00*/  LDS R76, [R3+0x1180] ;  /* 0x00118000034c7984 */ /* 0x000e680000000800 */
[----:B----4-:R-:W-:Y:S04]  /*11d10*/  STL [R1+0x334], R10 ;  /* 0x0003340a01007387 */ /* 0x010fe80000100800 */
[----:B------:R-:W3:Y:S04]  /*11d20*/  LDS R11, [R2+0x1c0] ;  /* 0x0001c000020b7984 */ /* 0x000ee80000000800 */
[----:B------:R-:W4:Y:S04]  /*11d30*/  LDS R10, [R3+0x11c0] ;  /* 0x0011c000030a7984 */ /* 0x000f280000000800 */
[----:B------:R-:W-:Y:S06]  /*11d40*/  BAR.SYNC.DEFER_BLOCKING 0x0 ;  /* 0x0000000000007b1d */ /* 0x000fec0000010000 */
[----:B------:R-:W-:Y:S04]  /*11d50*/  STS.128 [R90], R4 ;  /* 0x000000045a007388 */ /* 0x000fe80000000c00 */
[----:B--2---:R-:W-:Y:S04]  /*11d60*/  STS.128 [R89], R12 ;  /* 0x0000000c59007388 */ /* 0x004fe80000000c00 */
[----:B------:R-:W-:Y:S04]  /*11d70*/  STS.128 [R88], R16 ;  /* 0x0000001058007388 */ /* 0x000fe80000000c00 */
[----:B------:R-:W-:Y:S04]  /*11d80*/  STS.128 [R252], R20 ;  /* 0x00000014fc007388 */ /* 0x000fe80000000c00 */
[----:B------:R-:W-:Y:S06]  /*11d90*/  BAR.SYNC.DEFER_BLOCKING 0x0 ;  /* 0x0000000000007b1d */ /* 0x000fec0000010000 */
[----:B------:R-:W2:Y:S04]  /*11da0*/  LDS R6, [R2+0xc0] ;  /* 0x0000c00002067984 */ /* 0x000ea80000000800 */
[----:B-1----:R-:W-:Y:S04]  /*11db0*/  STL [R1+0x330], R76 ;  /* 0x0003304c01007387 */ /* 0x002fe80000100800 */
[----:B---3--:R-:W-:Y:S04]  /*11dc0*/  STL [R1+0x304], R11 ;  /* 0x0003040b01007387 */ /* 0x008fe80000100800 */
[----:B----4-:R-:W-:Y:S04]  /*11dd0*/  STL [R1+0x32c], R10 ;  /* 0x00032c0a01007387 */ /* 0x010fe80000100800 */
[----:B------:R-:W1:Y:S04]  /*11de0*/  LDS R10, [R3+0x10c0] ;  /* 0x0010c000030a7984 */ /* 0x000e680000000800 */
[----:B------:R-:W3:Y:S01]  /*11df0*/  LDS R7, [R2+0x100] ;  /* 0x0001000002077984 */ /* 0x000ee20000000800 */
[----:B------:R-:W-:Y:S01]  /*11e00*/  PRMT R77, R124, 0x7632, R77 ;  /* 0x000076327c4d7816 */ /* 0x000fe2000000004d */
[----:B------:R-:W-:-:S02]  /*11e10*/  IMAD.U32 R175, R175, 0x10000, RZ ;  /* 0x00010000afaf7824 */ /* 0x000fc400078e00ff */
[----:B------:R-:W-:Y:S01]  /*11e20*/  IMAD.U32 R235, R235, 0x10000, RZ ;  /* 0x00010000ebeb7824 */ /* 0x000fe200078e00ff */
[----:B------:R-:W-:Y:S01]  /*11e30*/  LDS R5, [R2] ;  /* 0x0000000002057984 */ /* 0x000fe20000000800 */
[----:B------:R-:W-:-:S03]  /*11e40*/  IMAD.U32 R77, R77, 0x10000, RZ ;  /* 0x000100004d4d7824 */ /* 0x000fc600078e00ff */
[----:B------:R-:W-:Y:S04]  /*11e50*/  LDS R4, [R3+0x1000] ;  /* 0x0010000003047984 */ /* 0x000fe80000000800 */
[----:B--2---:R-:W-:Y:S04]  /*11e60*/  STL [R1+0x2a4], R6 ;  /* 0x0002a40601007387 */ /* 0x004fe80000100800 */
[----:B------:R-:W2:Y:S01]  /*11e70*/  LDS R6, [R3+0x1100] ;  /* 0x0011000003067984 */ /* 0x000ea20000000800 */
[----:B------:R-:W-:Y:S01]  /*11e80*/  FADD R97, R77, R97 ;  /* 0x000000614d617221 */ /* 0x000fe20000000000 */
[----:B------:R-:W-:-:S05]  /*11e90*/  PRMT R77, R112, 0x7632, R77 ;  /* 0x00007632704d7816 */ /* 0x000fca000000004d */
[----:B------:R-:W-:-:S04]  /*11ea0*/  IMAD.U32 R77, R77, 0x10000, RZ ;  /* 0x000100004d4d7824 */ /* 0x000fc800078e00ff */
[----:B------:R-:W-:Y:S01]  /*11eb0*/  FADD R129, R77, R129 ;  /* 0x000000814d817221 */ /* 0x000fe20000000000 */
[----:B------:R-:W-:-:S05]  /*11ec0*/  PRMT R77, R100, 0x7632, R77 ;  /* 0x00007632644d7816 */ /* 0x000fca000000004d */
[----:B------:R-:W-:-:S04]  /*11ed0*/  IMAD.U32 R77, R77, 0x10000, RZ ;  /* 0x000100004d4d7824 */ /* 0x000fc800078e00ff */
[----:B------:R-:W-:Y:S01]  /*11ee0*/  FADD R117, R77, R117 ;  /* 0x000000754d757221 */ /* 0x000fe20000000000 */
[----:B------:R-:W-:Y:S01]  /*11ef0*/  PRMT R77, R172, 0x7632, R77 ;  /* 0x00007632ac4d7816 */ /* 0x000fe2000000004d */
[----:B-1----:R-:W-:Y:S04]  /*11f00*/  STL [R1+0x2a8], R10 ;  /* 0x0002a80a01007387 */ /* 0x002fe80000100800 */
[----:B------:R-:W1:Y:S01]  /*11f10*/  LDS R10, [R2+0x140] ;  /* 0x00014000020a7984 */ /* 0x000e620000000800 */
[----:B------:R-:W-:-:S03]  /*11f20*/  IMAD.U32 R77, R77, 0x10000, RZ ;  /* 0x000100004d4d7824 */ /* 0x000fc600078e00ff */
[----:B---3--:R-:W-:Y:S04]  /*11f30*/  STL [R1+0x2c8], R7 ;  /* 0x0002c80701007387 */ /* 0x008fe80000100800 */
[----:B------:R-:W3:Y:S01]  /*11f40*/  LDS R7, [R3+0x1140] ;  /* 0x0011400003077984 */ /* 0x000ee20000000800 */
[----:B------:R-:W-:-:S03]  /*11f50*/  FADD R105, R77, R105 ;  /* 0x000000694d697221 */ /* 0x000fc60000000000 */
[----:B--2---:R-:W-:Y:S04]  /*11f60*/  STL [R1+0x2cc], R6 ;  /* 0x0002cc0601007387 */ /* 0x004fe80000100800 */
[----:B------:R-:W2:Y:S01]  /*11f70*/  LDS R6, [R2+0x180] ;  /* 0x0001800002067984 */ /* 0x000ea20000000800 */
[----:B------:R-:W-:-:S05]  /*11f80*/  PRMT R77, R160, 0x7632, R77 ;  /* 0x00007632a04d7816 */ /* 0x000fca000000004d */
[----:B------:R-:W-:-:S04]  /*11f90*/  IMAD.U32 R77, R77, 0x10000, RZ ;  /* 0x000100004d4d7824 */ /* 0x000fc800078e00ff */
[----:B------:R-:W-:Y:S01]  /*11fa0*/  FADD R177, R77, R177 ;  /* 0x000000b14db17221 */ /* 0x000fe20000000000 */
[----:B------:R-:W-:-:S05]  /*11fb0*/  PRMT R77, R220, 0x7632, R77 ;  /* 0x00007632dc4d7816 */ /* 0x000fca000000004d */
[----:B------:R-:W-:-:S04]  /*11fc0*/  IMAD.U32 R77, R77, 0x10000, RZ ;  /* 0x000100004d4d7824 */ /* 0x000fc800078e00ff */
[----:B------:R-:W-:Y:S01]  /*11fd0*/  FADD R165, R77, R165 ;  /* 0x000000a54da57221 */ /* 0x000fe20000000000 */
[----:B------:R-:W-:-:S05]  /*11fe0*/  PRMT R77, R216, 0x7632, R77 ;  /* 0x00007632d84d7816 */ /* 0x000fca000000004d */
[----:B------:R-:W-:Y:S02]  /*11ff0*/  IMAD.U32 R77, R77, 0x10000, RZ ;  /* 0x000100004d4d7824 */ /* 0x000fe400078e00ff */
[----:B------:R-:W-:Y:S02]  /*12000*/  IMAD.U32 R172, R172, 0x10000, RZ ;  /* 0x00010000acac7824 */ /* 0x000fe400078e00ff */
[----:B------:R-:W-:Y:S01]  /*12010*/  FADD R149, R77, R149 ;  /* 0x000000954d957221 */ /* 0x000fe20000000000 */
[C---:B------:R-:W-:Y:S01]  /*12020*/  PRMT R77, R232.reuse, 0x7632, R77 ;  /* 0x00007632e84d7816 */ /* 0x040fe2000000004d */
[----:B------:R-:W-:Y:S01]  /*12030*/  IMAD.U32 R232, R232, 0x10000, RZ ;  /* 0x00010000e8e87824 */ /* 0x000fe200078e00ff */
[----:B-1----:R-:W-:Y:S01]  /*12040*/  STL [R1+0x2fc], R10 ;  /* 0x0002fc0a01007387 */ /* 0x002fe20000100800 */
[----:B------:R-:W-:Y:S01]  /*12050*/  FADD R104, R172, R104 ;  /* 0x00000068ac687221 */ /* 0x000fe20000000000 */
[----:B------:R-:W-:Y:S01]  /*12060*/  FADD R182, R175, R182 ;  /* 0x000000b6afb67221 */ /* 0x000fe20000000000 */
[----:B------:R-:W-:Y:S01]  /*12070*/  FADD R140, R232, R140 ;  /* 0x0000008ce88c7221 */ /* 0x000fe20000000000 */
[----:B---3--:R-:W-:Y:S01]  /*12080*/  STL [R1+0x314], R7 ;  /* 0x0003140701007387 */ /* 0x008fe20000100800 */
[----:B------:R-:W-:-:S03]  /*12090*/  FADD R210, R235, R210 ;  /* 0x000000d2ebd27221 */ /* 0x000fc60000000000 */
[----:B--2---:R-:W-:Y:S04]  /*120a0*/  STL [R1+0x320], R6 ;  /* 0x0003200601007387 */ /* 0x004fe80000100800 */
[----:B------:R-:W-:Y:S04]  /*120b0*/  LDS R172, [R2+0x40] ;  /* 0x0000400002ac7984 */ /* 0x000fe80000000800 */
[----:B------:R-:W-:Y:S04]  /*120c0*/  LDS R175, [R3+0x1040] ;  /* 0x0010400003af7984 */ /* 0x000fe80000000800 */
[----:B------:R-:W-:Y:S04]  /*120d0*/  LDS R232, [R2+0x80] ;  /* 0x0000800002e87984 */ /* 0x000fe80000000800 */
[----:B------:R-:W-:Y:S04]  /*120e0*/  LDS R235, [R3+0x1080] ;  /* 0x0010800003eb7984 */ /* 0x000fe80000000800 */
[----:B------:R-:W1:Y:S04]  /*120f0*/  LDS R10, [R3+0x1180] ;  /* 0x00118000030a7984 */ /* 0x000e680000000800 */
[----:B------:R-:W2:Y:S04]  /*12100*/  LDS R7, [R2+0x1c0] ;  /* 0x0001c00002077984 */ /* 0x000ea80000000800 */
[----:B------:R-:W3:Y:S04]  /*12110*/  LDS R6, [R3+0x11c0] ;  /* 0x0011c00003067984 */ /* 0x000ee80000000800 */
[----:B------:R-:W-:Y:S06]  /*12120*/  BAR.SYNC.DEFER_BLOCKING 0x0 ;  /* 0x0000000000007b1d */ /* 0x000fec0000010000 */
[----:B------:R-:W-:Y:S04]  /*12130*/  STS.128 [R90], R24 ;  /* 0x000000185a007388 */ /* 0x000fe80000000c00 */
[----:B------:R-:W-:Y:S04]  /*12140*/  STS.128 [R89], R28 ;  /* 0x0000001c59007388 */ /* 0x000fe80000000c00 */
[----:B------:R-:W-:Y:S04]  /*12150*/  STS.128 [R88], R36 ;  /* 0x0000002458007388 */ /* 0x000fe80000000c00 */
[----:B------:R-:W-:Y:S04]  /*12160*/  STS.128 [R252], R40 ;  /* 0x00000028fc007388 */ /* 0x000fe80000000c00 */
[----:B------:R-:W-:Y:S06]  /*12170*/  BAR.SYNC.DEFER_BLOCKING 0x0 ;  /* 0x0000000000007b1d */ /* 0x000fec0000010000 */
[----:B------:R-:W4:Y:S04]  /*12180*/  LDS R11, [R2+0xc0] ;  /* 0x0000c000020b7984 */ /* 0x000f280000000800 */
[----:B-1----:R-:W-:Y:S04]  /*12190*/  STL [R1+0x31c], R10 ;  /* 0x00031c0a01007387 */ /* 0x002fe80000100800 */
[----:B--2---:R-:W-:Y:S04]  /*121a0*/  STL [R1+0x318], R7 ;  /* 0x0003180701007387 */ /* 0x004fe80000100800 */
[----:B---3--:R-:W-:Y:S04]  /*121b0*/  STL [R1+0x2d0], R6 ;  /* 0x0002d00601007387 */ /* 0x008fe80000100800 */
[----:B------:R-:W1:Y:S04]  /*121c0*/  LDS R12, [R2+0x100] ;  /* 0x00010000020c7984 */ /* 0x000e680000000800 */
[----:B------:R-:W-:Y:S01]  /*121d0*/  LDS R13, [R2+0x140] ;  /* 0x00014000020d7984 */ /* 0x000fe20000000800 */
[----:B------:R-:W-:-:S02]  /*121e0*/  IMAD.U32 R222, R222, 0x10000, RZ ;  /* 0x00010000dede7824 */ /* 0x000fc400078e00ff */
[----:B------:R-:W-:Y:S01]  /*121f0*/  IMAD.U32 R216, R216, 0x10000, RZ ;  /* 0x00010000d8d87824 */ /* 0x000fe200078e00ff */
[----:B------:R-:W-:Y:S01]  /*12200*/  LDS R10, [R2] ;  /* 0x00000000020a7984 */ /* 0x000fe20000000800 */
[----:B------:R-:W-:Y:S02]  /*12210*/  IMAD.U32 R229, R229, 0x10000, RZ ;  /* 0x00010000e5e57824 */ /* 0x000fe400078e00ff */
[----:B------:R-:W-:Y:S01]  /*12220*/  IMAD.U32 R231, R231, 0x10000, RZ ;  /* 0x00010000e7e77824 */ /* 0x000fe200078e00ff */
[----:B------:R-:W-:Y:S04]  /*12230*/  LDS R7, [R3+0x1000] ;  /* 0x0010000003077984 */ /* 0x000fe80000000800 */
[----:B------:R-:W-:Y:S04]  /*12240*/  LDS R6, [R3+0x1040] ;  /* 0x0010400003067984 */ /* 0x000fe80000000800 */
[----:B----4-:R-:W-:Y:S04]  /*12250*/  STL [R1+0x294], R11 ;  /* 0x0002940b01007387 */ /* 0x010fe80000100800 */
[----:B------:R-:W2:Y:S04]  /*12260*/  LDS R11, [R3+0x1100] ;  /* 0x00110000030b7984 */ /* 0x000ea80000000800 */
[----:B-1----:R-:W-:Y:S04]  /*12270*/  STL [R1+0x2b8], R12 ;  /* 0x0002b80c01007387 */ /* 0x002fe80000100800 */
[----:B------:R-:W1:Y:S04]  /*12280*/  LDS R12, [R3+0x1140] ;  /* 0x00114000030c7984 */ /* 0x000e680000000800 */
[----:B--2---:R-:W-:Y:S04]  /*12290*/  STL [R1+0x28c], R11 ;  /* 0x00028c0b01007387 */ /* 0x004fe80000100800 */
[----:B------:R-:W2:Y:S01]  /*122a0*/  LDS R11, [R2+0x180] ;  /* 0x00018000020b7984 */ /* 0x000ea20000000800 */
[----:B------:R-:W-:Y:S01]  /*122b0*/  FADD R152, R222, R152 ;  /* 0x00000098de987221 */ /* 0x000fe20000000000 */
[----:B------:R-:W-:-:S02]  /*122c0*/  FADD R148, R216, R148 ;  /* 0x00000094d8947221 */ /* 0x000fc40000000000 */
[----:B------:R-:W-:Y:S01]  /*122d0*/  STL [R1+0x2dc], R13 ;  /* 0x0002dc0d01007387 */ /* 0x000fe20000100800 */
[----:B------:R-:W-:Y:S01]  /*122e0*/  FADD R206, R229, R206 ;  /* 0x000000cee5ce7221 */ /* 0x000fe20000000000 */
[----:B------:R-:W-:Y:S02]  /*122f0*/  FADD R202, R231, R202 ;  /* 0x000000cae7ca7221 */ /* 0x000fe40000000000 */
[----:B------:R-:W-:Y:S04]  /*12300*/  LDS R216, [R2+0x40] ;  /* 0x0000400002d87984 */ /* 0x000fe80000000800 */
[----:B-1----:R-:W-:Y:S04]  /*12310*/  STL [R1+0x2a0], R12 ;  /* 0x0002a00c01007387 */ /* 0x002fe80000100800 */
[----:B------:R-:W-:Y:S04]  /*12320*/  LDS R229, [R2+0x80] ;  /* 0x0000800002e57984 */ /* 0x000fe80000000800 */
[----:B------:R-:W-:Y:S04]  /*12330*/  LDS R222, [R3+0x1080] ;  /* 0x0010800003de7984 */ /* 0x000fe80000000800 */
[----:B------:R-:W-:Y:S04]  /*12340*/  LDS R231, [R3+0x10c0] ;  /* 0x0010c00003e77984 */ /* 0x000fe80000000800 */
[----:B------:R-:W1:Y:S04]  /*12350*/  LDS R13, [R3+0x1180] ;  /* 0x00118000030d7984 */ /* 0x000e680000000800 */
[----:B------:R-:W3:Y:S04]  /*12360*/  LDS R12, [R2+0x1c0] ;  /* 0x0001c000020c7984 */ /* 0x000ee80000000800 */
[----:B--2---:R-:W-:Y:S04]  /*12370*/  STL [R1+0x29c], R11 ;  /* 0x00029c0b01007387 */ /* 0x004fe80000100800 */
[----:B------:R-:W2:Y:S04]  /*12380*/  LDS R11, [R3+0x11c0] ;  /* 0x0011c000030b7984 */ /* 0x000ea80000000800 */
[----:B------:R-:W-:Y:S06]  /*12390*/  BAR.SYNC.DEFER_BLOCKING 0x0 ;  /* 0x0000000000007b1d */ /* 0x000fec0000010000 */
[----:B------:R-:W-:Y:S04]  /*123a0*/  STS.128 [R90], R44 ;  /* 0x0000002c5a007388 */ /* 0x000fe80000000c00 */
[----:B------:R-:W-:Y:S04]  /*123b0*/  STS.128 [R89], R48 ;  /* 0x0000003059007388 */ /* 0x000fe80000000c00 */
[----:B------:R-:W-:Y:S04]  /*123c0*/  STS.128 [R88], R52 ;  /* 0x0000003458007388 */ /* 0x000fe80000000c00 */
[----:B------:R-:W-:Y:S04]  /*123d0*/  STS.128 [R252], R56 ;  /* 0x00000038fc007388 */ /* 0x000fe80000000c00 */
[----:B------:R-:W-:Y:S06]  /*123e0*/  BAR.SYNC.DEFER_BLOCKING 0x0 ;  /* 0x0000000000007b1d */ /* 0x000fec0000010000 */
[----:B------:R-:W4:Y:S04]  /*123f0*/  LDS R15, [R2+0x100] ;  /* 0x00010000020f7984 */ /* 0x000f280000000800 */
[----:B------:R-:W4:Y:S01]  /*12400*/  LDS R14, [R2+0x140] ;  /* 0x00014000020e7984 */ /* 0x000f220000000800 */
[----:B------:R-:W-:-:S02]  /*12410*/  IMAD.U32 R124, R124, 0x10000, RZ ;  /* 0x000100007c7c7824 */ /* 0x000fc400078e00ff */
[----:B------:R-:W-:Y:S01]  /*12420*/  IMAD.U32 R125, R125, 0x10000, RZ ;  /* 0x000100007d7d7824 */ /* 0x000fe200078e00ff */
[----:B-1----:R-:W-:Y:S01]  /*12430*/  STL [R1+0x2e4], R13 ;  /* 0x0002e40d01007387 */ /* 0x002fe20000100800 */
[----:B------:R-:W-:Y:S01]  /*12440*/  IMAD.U32 R126, R126, 0x10000, RZ ;  /* 0x000100007e7e7824 */ /* 0x000fe200078e00ff */
[----:B------:R-:W-:Y:S01]  /*12450*/  FADD R96, R124, R96 ;  /* 0x000000607c607221 */ /* 0x000fe20000000000 */
[----:B------:R-:W-:Y:S01]  /*12460*/  IMAD.U32 R127, R127, 0x10000, RZ ;  /* 0x000100007f7f7824 */ /* 0x000fe200078e00ff */
[----:B---3--:R-:W-:Y:S01]  /*12470*/  STL [R1+0x2e0], R12 ;  /* 0x0002e00c01007387 */ /* 0x008fe20000100800 */
[----:B------:R-:W-:Y:S01]  /*12480*/  IMAD.MOV.U32 R124, RZ, RZ, R35 ;  /* 0x000000ffff7c7224 */ /* 0x000fe200078e0023 */
[----:B------:R-:W-:Y:S02]  /*12490*/  FADD R98, R125, R98 ;  /* 0x000000627d627221 */ /* 0x000fe40000000000 */
[----:B--2---:R-:W-:Y:S01]  /*124a0*/  STL [R1+0x298], R11 ;  /* 0x0002980b01007387 */ /* 0x004fe20000100800 */
[----:B------:R-:W-:Y:S01]  /*124b0*/  FADD R132, R126, R132 ;  /* 0x000000847e847221 */ /* 0x000fe20000000000 */
[----:B------:R-:W-:Y:S01]  /*124c0*/  IMAD.MOV.U32 R125, RZ, RZ, R80 ;  /* 0x000000ffff7d7224 */ /* 0x000fe200078e0050 */
[----:B------:R-:W-:Y:S01]  /*124d0*/  FADD R134, R127, R134 ;  /* 0x000000867f867221 */ /* 0x000fe20000000000 */
[----:B------:R-:W-:Y:S01]  /*124e0*/  IMAD.MOV.U32 R126, RZ, RZ, R81 ;  /* 0x000000ffff7e7224 */ /* 0x000fe200078e0051 */
[----:B------:R-:W-:Y:S01]  /*124f0*/  LDS R13, [R2] ;  /* 0x00000000020d7984 */ /* 0x000fe20000000800 */
[----:B------:R-:W-:-:S02]  /*12500*/  IMAD.MOV.U32 R127, RZ, RZ, R82 ;  /* 0x000000ffff7f7224 */ /* 0x000fc400078e0052 */
[----:B------:R-:W-:Y:S01]  /*12510*/  IMAD.U32 R100, R100, 0x10000, RZ ;  /* 0x0001000064647824 */ /* 0x000fe200078e00ff */
[----:B------:R-:W-:Y:S01]  /*12520*/  LDS R12, [R3+0x1000] ;  /* 0x00100000030c7984 */ /* 0x000fe20000000800 */
[----:B------:R-:W-:Y:S02]  /*12530*/  IMAD.U32 R101, R101, 0x10000, RZ ;  /* 0x0001000065657824 */ /* 0x000fe400078e00ff */
[----:B------:R-:W-:Y:S01]  /*12540*/  IMAD.U32 R77, R77, 0x10000, RZ ;  /* 0x000100004d4d7824 */ /* 0x000fe200078e00ff */
[----:B------:R-:W-:Y:S04]  /*12550*/  LDS R11, [R3+0x1040] ;  /* 0x00104000030b7984 */ /* 0x000fe80000000800 */
[----:B----4-:R-:W-:Y:S04]  /*12560*/  STL [R1+0x290], R15 ;  /* 0x0002900f01007387 */ /* 0x010fe80000100800 */
[----:B------:R-:W2:Y:S04]  /*12570*/  LDL.LU R35, [R1+0x71c] ;  /* 0x00071c0001237983 */ /* 0x000ea80000300800 */
[----:B------:R-:W-:Y:S04]  /*12580*/  STL [R1+0x2b4], R14 ;  /* 0x0002b40e01007387 */ /* 0x000fe80000100800 */
[----:B------:R-:W3:Y:S04]  /*12590*/  LDL.LU R80, [R1+0x718] ;  /* 0x0007180001507983 */ /* 0x000ee80000300800 */
[----:B------:R-:W4:Y:S04]  /*125a0*/  LDL.LU R81, [R1+0x714] ;  /* 0x0007140001517983 */ /* 0x000f280000300800 */
[----:B------:R-:W2:Y:S01]  /*125b0*/  LDL.LU R82, [R1+0x710] ;  /* 0x0007100001527983 */ /* 0x000ea20000300800 */
[----:B------:R-:W-:Y:S01]  /*125c0*/  FADD R116, R100, R116 ;  /* 0x0000007464747221 */ /* 0x000fe20000000000 */
[----:B------:R-:W-:Y:S01]  /*125d0*/  FADD R118, R101, R118 ;  /* 0x0000007665767221 */ /* 0x000fe20000000000 */
[----:B------:R-:W-:Y:S01]  /*125e0*/  IMAD.MOV.U32 R100, RZ, RZ, R8 ;  /* 0x000000ffff647224 */ /* 0x000fe200078e0008 */
[----:B------:R-:W1:Y:S01]  /*125f0*/  LDS R14, [R2+0x180] ;  /* 0x00018000020e7984 */ /* 0x000e620000000800 */
[----:B------:R-:W-:-:S03]  /*12600*/  IMAD.MOV.U32 R101, RZ, RZ, R83 ;  /* 0x000000ffff657224 */ /* 0x000fc600078e0053 */
[----:B------:R-:W2:Y:S04]  /*12610*/  LDL.LU R8, [R1+0x70c] ;  /* 0x00070c0001087983 */ /* 0x000ea80000300800 */
[----:B------:R-:W2:Y:S01]  /*12620*/  LDL.LU R83, [R1+0x708] ;  /* 0x0007080001537983 */ /* 0x000ea20000300800 */
[----:B------:R-:W-:Y:S01]  /*12630*/  FADD R141, R77, R141 ;  /* 0x0000008d4d8d7221 */ /* 0x000fe20000000000 */
[----:B------:R-:W-:Y:S01]  /*12640*/  PRMT R77, R228, 0x7632, R77 ;  /* 0x00007632e44d7816 */ /* 0x000fe2000000004d */
[----:B------:R-:W-:Y:S01]  /*12650*/  IMAD.U32 R102, R102, 0x10000, RZ ;  /* 0x0001000066667824 */ /* 0x000fe200078e00ff */
[----:B------:R-:W1:Y:S03]  /*12660*/  LDS R15, [R2+0x1c0] ;  /* 0x0001c000020f7984 */ /* 0x000e660000000800 */
[----:B------:R-:W-:-:S02]  /*12670*/  IMAD.U32 R77, R77, 0x10000, RZ ;  /* 0x000100004d4d7824 */ /* 0x000fc400078e00ff */
[----:B------:R-:W-:Y:S02]  /*12680*/  IMAD.U32 R103, R103, 0x10000, RZ ;  /* 0x0001000067677824 */ /* 0x000fe400078e00ff */
[----:B------:R-:W-:Y:S01]  /*12690*/  FADD R205, R77, R205 ;  /* 0x000000cd4dcd7221 */ /* 0x000fe20000000000 */
[----:B------:R-:W-:Y:S01]  /*126a0*/  PRMT R77, R224, 0x7632, R77 ;  /* 0x00007632e04d7816 */ /* 0x000fe2000000004d */
[----:B------:R-:W-:Y:S01]  /*126b0*/  IMAD.U32 R160, R160, 0x10000, RZ ;  /* 0x00010000a0a07824 */ /* 0x000fe200078e00ff */
[----:B------:R-:W-:Y:S01]  /*126c0*/  FADD R108, R102, R108 ;  /* 0x0000006c666c7221 */ /* 0x000fe20000000000 */
[----:B------:R-:W-:Y:S01]  /*126d0*/  IMAD.U32 R161, R161, 0x10000, RZ ;  /* 0x00010000a1a17824 */ /* 0x000fe200078e00ff */
[----:B------:R-:W-:Y:S01]  /*126e0*/  FADD R110, R103, R110 ;  /* 0x0000006e676e7221 */ /* 0x000fe20000000000 */
[----:B------:R-:W-:Y:S01]  /*126f0*/  IMAD.U32 R162, R162, 0x10000, RZ ;  /* 0x00010000a2a27824 */ /* 0x000fe200078e00ff */
[----:B------:R-:W-:Y:S01]  /*12700*/  FADD R176, R160, R176 ;  /* 0x000000b0a0b07221 */ /* 0x000fe20000000000 */
[----:B------:R-:W-:-:S02]  /*12710*/  IMAD.U32 R163, R163, 0x10000, RZ ;  /* 0x00010000a3a37824 */ /* 0x000fc400078e00ff */
[----:B------:R-:W-:Y:S02]  /*12720*/  IMAD.U32 R77, R77, 0x10000, RZ ;  /* 0x000100004d4d7824 */ /* 0x000fe400078e00ff */
[----:B------:R-:W-:Y:S01]  /*12730*/  IMAD.MOV.U32 R102, RZ, RZ, R9 ;  /* 0x000000ffff667224 */ /* 0x000fe200078e0009 */
[----:B------:R-:W-:Y:S01]  /*12740*/  FADD R178, R161, R178 ;  /* 0x000000b2a1b27221 */ /* 0x000fe20000000000 */
[----:B------:R-:W-:Y:S01]  /*12750*/  IMAD.U32 R112, R112, 0x10000, RZ ;  /* 0x0001000070707824 */ /* 0x000fe200078e00ff */
[----:B------:R1:W5:Y:S01]  /*12760*/  LDL.LU R9, [R1+0x704] ;  /* 0x0007040001097983 */ /* 0x0003620000300800 */
        /* <DEDUP_REMOVED lines=14> */
[----:B------:R-:W-:Y:S01]  /*12850*/  PRMT R77, R236, 0x7632, R77 ;  /* 0x00007632ec4d7816 */ /* 0x000fe2000000004d */
[----:B------:R1:W5:Y:S01]  /*12860*/  LDL.LU R156, [R1+0x6f4] ;  /* 0x0006f400019c7983 */ /* 0x0003620000300800 */
[----:B------:R-:W-:Y:S01]  /*12870*/  IMAD.MOV.U32 R163, RZ, RZ, R95 ;  /* 0x000000ffffa37224 */ /* 0x000fe200078e005f */
[----:B------:R-:W-:Y:S01]  /*12880*/  FADD R130, R113, R130 ;  /* 0x0000008271827221 */ /* 0x000fe20000000000 */
[----:B------:R-:W-:Y:S01]  /*12890*/  IMAD.U32 R223, R223, 0x10000, RZ ;  /* 0x00010000dfdf7824 */ /* 0x000fe200078e00ff */
[----:B------:R1:W5:Y:S01]  /*128a0*/  LDL.LU R95, [R1+0x6f0] ;  /* 0x0006f000015f7983 */ /* 0x0003620000300800 */
[----:B------:R-:W-:Y:S01]  /*128b0*/  IMAD.U32 R217, R217, 0x10000, RZ ;  /* 0x00010000d9d97824 */ /* 0x000fe200078e00ff */
[----:B------:R-:W-:Y:S01]  /*128c0*/  FADD R120, R114, R120 ;  /* 0x0000007872787221 */ /* 0x000fe20000000000 */
[----:B------:R-:W-:-:S02]  /*128d0*/  IMAD.U32 R219, R219, 0x10000, RZ ;  /* 0x00010000dbdb7824 */ /* 0x000fc400078e00ff */
[----:B------:R-:W-:Y:S02]  /*128e0*/  IMAD.U32 R233, R233, 0x10000, RZ ;  /* 0x00010000e9e97824 */ /* 0x000fe400078e00ff */
[----:B------:R-:W-:Y:S02]  /*128f0*/  IMAD.U32 R226, R226, 0x10000, RZ ;  /* 0x00010000e2e27824 */ /* 0x000fe400078e00ff */
[----:B------:R-:W-:Y:S02]  /*12900*/  IMAD.U32 R236, R236, 0x10000, RZ ;  /* 0x00010000ecec7824 */ /* 0x000fe400078e00ff */
[----:B------:R-:W-:Y:S02]  /*12910*/  IMAD.U32 R237, R237, 0x10000, RZ ;  /* 0x00010000eded7824 */ /* 0x000fe400078e00ff */
[----:B------:R-:W-:Y:S02]  /*12920*/  IMAD.U32 R238, R238, 0x10000, RZ ;  /* 0x00010000eeee7824 */ /* 0x000fe400078e00ff */
[----:B------:R-:W-:Y:S01]  /*12930*/  IMAD.MOV.U32 R112, RZ, RZ, R94 ;  /* 0x000000ffff707224 */ /* 0x000fe200078e005e */
[----:B------:R-:W-:Y:S01]  /*12940*/  FADD R122, R115, R122 ;  /* 0x0000007a737a7221 */ /* 0x000fe20000000000 */
[----:B------:R1:W5:Y:S01]  /*12950*/  LDL.LU R94, [R1+0x6ec] ;  /* 0x0006ec00015e7983 */ /* 0x0003620000300800 */
[----:B------:R-:W-:-:S02]  /*12960*/  IMAD.MOV.U32 R113, RZ, RZ, R93 ;  /* 0x000000ffff717224 */ /* 0x000fc400078e005d */
[----:B------:R-:W-:Y:S01]  /*12970*/  IMAD.MOV.U32 R114, RZ, RZ, R92 ;  /* 0x000000ffff727224 */ /* 0x000fe200078e005c */
[----:B------:R1:W5:Y:S01]  /*12980*/  LDL.LU R93, [R1+0x6e8] ;  /* 0x0006e800015d7983 */ /* 0x0003620000300800 */
[----:B------:R-:W-:Y:S01]  /*12990*/  IMAD.MOV.U32 R115, RZ, RZ, R91 ;  /* 0x000000ffff737224 */ /* 0x000fe200078e005b */
[----:B------:R-:W-:Y:S02]  /*129a0*/  FADD R154, R223, R154 ;  /* 0x0000009adf9a7221 */ /* 0x000fe40000000000 */
[----:B------:R1:W5:Y:S01]  /*129b0*/  LDL.LU R92, [R1+0x6e4] ;  /* 0x0006e400015c7983 */ /* 0x0003620000300800 */
[----:B------:R-:W-:Y:S01]  /*129c0*/  FADD R150, R217, R150 ;  /* 0x00000096d9967221 */ /* 0x000fe20000000000 */
[----:B------:R-:W-:Y:S01]  /*129d0*/  FADD R146, R219, R146 ;  /* 0x00000092db927221 */ /* 0x000fe20000000000 */
[----:B------:R-:W-:Y:S01]  /*129e0*/  FADD R142, R233, R142 ;  /* 0x0000008ee98e7221 */ /* 0x000fe20000000000 */
[----:B------:R2:W5:Y:S01]  /*129f0*/  LDL.LU R91, [R1+0x6e0] ;  /* 0x0006e000015b7983 */ /* 0x0005620000300800 */
[----:B------:R-:W-:Y:S01]  /*12a00*/  FADD R192, R226, R192 ;  /* 0x000000c0e2c07221 */ /* 0x000fe20000000000 */
[----:B------:R-:W-:Y:S01]  /*12a10*/  FADD R188, R236, R188 ;  /* 0x000000bcecbc7221 */ /* 0x000fe20000000000 */
[----:B------:R-:W-:Y:S01]  /*12a20*/  FADD R190, R237, R190 ;  /* 0x000000beedbe7221 */ /* 0x000fe20000000000 */
[----:B------:R-:W-:Y:S01]  /*12a30*/  FADD R184, R238, R184 ;  /* 0x000000b8eeb87221 */ /* 0x000fe20000000000 */
[----:B-1----:R-:W-:Y:S04]  /*12a40*/  STL [R1+0x2c4], R14 ;  /* 0x0002c40e01007387 */ /* 0x002fe80000100800 */
[----:B------:R-:W-:Y:S04]  /*12a50*/  LDS R217, [R2+0x40] ;  /* 0x0000400002d97984 */ /* 0x000fe80000000800 */
[----:B------:R-:W-:Y:S04]  /*12a60*/  LDS R223, [R2+0x80] ;  /* 0x0000800002df7984 */ /* 0x000fe80000000800 */
[----:B------:R-:W-:Y:S04]  /*12a70*/  LDS R219, [R3+0x1080] ;  /* 0x0010800003db7984 */ /* 0x000fe80000000800 */
[----:B------:R-:W-:Y:S04]  /*12a80*/  LDS R233, [R2+0xc0] ;  /* 0x0000c00002e97984 */ /* 0x000fe80000000800 */
[----:B------:R-:W-:Y:S04]  /*12a90*/  LDS R226, [R3+0x10c0] ;  /* 0x0010c00003e27984 */ /* 0x000fe80000000800 */
[----:B------:R-:W-:Y:S04]  /*12aa0*/  LDS R238, [R3+0x1100] ;  /* 0x0011000003ee7984 */ /* 0x000fe80000000800 */
[----:B------:R-:W-:Y:S04]  /*12ab0*/  LDS R237, [R3+0x1140] ;  /* 0x0011400003ed7984 */ /* 0x000fe80000000800 */
[----:B------:R-:W-:Y:S04]  /*12ac0*/  LDS R236, [R3+0x1180] ;  /* 0x0011800003ec7984 */ /* 0x000fe80000000800 */
[----:B------:R-:W1:Y:S04]  /*12ad0*/  LDS R14, [R3+0x11c0] ;  /* 0x0011c000030e7984 */ /* 0x000e680000000800 */
[----:B------:R-:W-:Y:S06]  /*12ae0*/  BAR.SYNC.DEFER_BLOCKING 0x0 ;  /* 0x0000000000007b1d */ /* 0x000fec0000010000 */
[----:B------:R1:W-:Y:S04]  /*12af0*/  STS.128 [R90], R60 ;  /* 0x0000003c5a007388 */ /* 0x0003e80000000c00 */
[----:B------:R1:W-:Y:S04]  /*12b00*/  STS.128 [R89], R64 ;  /* 0x0000004059007388 */ /* 0x0003e80000000c00 */
[----:B------:R1:W-:Y:S04]  /*12b10*/  STS.128 [R88], R68 ;  /* 0x0000004458007388 */ /* 0x0003e80000000c00 */
[----:B------:R-:W-:Y:S04]  /*12b20*/  STS.128 [R252], R72 ;  /* 0x00000048fc007388 */ /* 0x000fe80000000c00 */
[----:B------:R-:W-:Y:S06]  /*12b30*/  BAR.SYNC.DEFER_BLOCKING 0x0 ;  /* 0x0000000000007b1d */ /* 0x000fec0000010000 */
[----:B------:R-:W1:Y:S04]  /*12b40*/  LDS R19, [R2+0x100] ;  /* 0x0001000002137984 */ /* 0x000e680000000800 */
[----:B------:R-:W1:Y:S04]  /*12b50*/  LDS R18, [R3+0x1100] ;  /* 0x0011000003127984 */ /* 0x000e680000000800 */
[----:B------:R-:W1:Y:S01]  /*12b60*/  LDS R17, [R2+0x140] ;  /* 0x0001400002117984 */ /* 0x000e620000000800 */
[----:B------:R-:W-:-:S03]  /*12b70*/  IMAD.U32 R220, R220, 0x10000, RZ ;  /* 0x00010000dcdc7824 */ /* 0x000fc600078e00ff */
[----:B------:R-:W-:Y:S01]  /*12b80*/  STL [R1+0x2c0], R15 ;  /* 0x0002c00f01007387 */ /* 0x000fe20000100800 */
[----:B------:R-:W-:Y:S02]  /*12b90*/  IMAD.U32 R221, R221, 0x10000, RZ ;  /* 0x00010000dddd7824 */ /* 0x000fe400078e00ff */
[----:B------:R-:W-:Y:S01]  /*12ba0*/  IMAD.U32 R218, R218, 0x10000, RZ ;  /* 0x00010000dada7824 */ /* 0x000fe200078e00ff */
[----:B-1----:R-:W-:Y:S01]  /*12bb0*/  STL [R1+0x2b0], R14 ;  /* 0x0002b00e01007387 */ /* 0x002fe20000100800 */
[----:B------:R-:W-:Y:S02]  /*12bc0*/  IMAD.U32 R228, R228, 0x10000, RZ ;  /* 0x00010000e4e47824 */ /* 0x000fe400078e00ff */
[----:B------:R-:W-:Y:S01]  /*12bd0*/  IMAD.U32 R224, R224, 0x10000, RZ ;  /* 0x00010000e0e07824 */ /* 0x000fe200078e00ff */
[----:B------:R1:W5:Y:S01]  /*12be0*/  LDL.LU R90, [R1+0x6dc] ;  /* 0x0006dc00015a7983 */ /* 0x0003620000300800 */
[----:B------:R-:W-:Y:S02]  /*12bf0*/  IMAD.U32 R225, R225, 0x10000, RZ ;  /* 0x00010000e1e17824 */ /* 0x000fe400078e00ff */
[----:B------:R-:W-:Y:S01]  /*12c00*/  IMAD.U32 R227, R227, 0x10000, RZ ;  /* 0x00010000e3e37824 */ /* 0x000fe200078e00ff */
[----:B------:R1:W5:Y:S01]  /*12c10*/  LDL.LU R89, [R1+0x6d8] ;  /* 0x0006d80001597983 */ /* 0x0003620000300800 */
[----:B------:R-:W-:-:S03]  /*12c20*/  IMAD.U32 R239, R239, 0x10000, RZ ;  /* 0x00010000efef7824 */ /* 0x000fc600078e00ff */
[----:B------:R1:W5:Y:S01]  /*12c30*/  LDL.LU R88, [R1+0x6d4] ;  /* 0x0006d40001587983 */ /* 0x0003620000300800 */
        /* <DEDUP_REMOVED lines=8> */
[----:B------:R-:W-:Y:S04]  /*12cc0*/  LDS R16, [R2] ;  /* 0x0000000002107984 */ /* 0x000fe80000000800 */
[----:B------:R-:W-:Y:S04]  /*12cd0*/  STL [R1+0x284], R19 ;  /* 0x0002841301007387 */ /* 0x000fe80000100800 */
[----:B------:R-:W-:Y:S04]  /*12ce0*/  STL [R1+0x288], R18 ;  /* 0x0002881201007387 */ /* 0x000fe80000100800 */
[----:B------:R-:W-:Y:S04]  /*12cf0*/  STL [R1+0x280], R17 ;  /* 0x0002801101007387 */ /* 0x000fe80000100800 */
        /* <DEDUP_REMOVED lines=9> */
[----:B------:R-:W1:Y:S04]  /*12d90*/  LDS R17, [R3+0x1180] ;  /* 0x0011800003117984 */ /* 0x000e680000000800 */
[----:B------:R-:W1:Y:S04]  /*12da0*/  LDS R224, [R2+0x1c0] ;  /* 0x0001c00002e07984 */ /* 0x000e680000000800 */
[----:B------:R-:W1:Y:S04]  /*12db0*/  LDS R239, [R3+0x11c0] ;  /* 0x0011c00003ef7984 */ /* 0x000e680000000800 */
[----:B------:R-:W-:Y:S06]  /*12dc0*/  BAR.SYNC.DEFER_BLOCKING 0x0 ;  /* 0x0000000000007b1d */ /* 0x000fec0000010000 */
[----:B--2---:R-:W-:Y:S04]  /*12dd0*/  STS.128 [R82], R160 ;  /* 0x000000a052007388 */ /* 0x004fe80000000c00 */
[----:B------:R-:W-:Y:S04]  /*12de0*/  STS.128 [R82+0x10], R100 ;  /* 0x0000106452007388 */ /* 0x000fe80000000c00 */
[----:B----4-:R-:W-:Y:S04]  /*12df0*/  STS.128 [R81], R112 ;  /* 0x0000007051007388 */ /* 0x010fe80000000c00 */
[----:B---3--:R-:W-:Y:S04]  /*12e00*/  STS.128 [R80], R124 ;  /* 0x0000007c50007388 */ /* 0x008fe80000000c00 */
[----:B------:R-:W-:Y:S04]  /*12e10*/  STS.128 [R35], R248 ;  /* 0x000000f823007388 */ /* 0x000fe80000000c00 */
[----:B------:R-:W-:Y:S04]  /*12e20*/  STS.128 [R34], R244 ;  /* 0x000000f422007388 */ /* 0x000fe80000000c00 */
[----:B------:R-:W-:Y:S04]  /*12e30*/  STS.128 [R33], R240 ;  /* 0x000000f021007388 */ /* 0x000fe80000000c00 */
[----:B------:R-:W-:Y:S04]  /*12e40*/  STS.128 [R32], R84 ;  /* 0x0000005420007388 */ /* 0x000fe80000000c00 */
[----:B------:R-:W-:Y:S06]  /*12e50*/  BAR.SYNC.DEFER_BLOCKING 0x0 ;  /* 0x0000000000007b1d */ /* 0x000fec0000010000 */
[----:B-1----:R-:W-:Y:S04]  /*12e60*/  STL [R1+0x278], R18 ;  /* 0x0002781201007387 */ /* 0x002fe80000100800 */
[----:B------:R1:W-:Y:S02]  /*12e70*/  STL [R1+0x8c], R17 ;  /* 0x00008c1101007387 */ /* 0x0003e40000100800 */
[----:B-1----:R-:W-:-:S02]  /*12e80*/  IMAD.IADD R17, R83, 0x1, R2 ;  /* 0x0000000153117824 */ /* 0x002fc400078e0202 */
[----:B------:R-:W-:Y:S01]  /*12e90*/  IMAD.U32 R77, R77, 0x10000, RZ ;  /* 0x000100004d4d7824 */ /* 0x000fe200078e00ff */
[----:B------:R1:W5:Y:S04]  /*12ea0*/  LDL.LU R83, [R1+0x6d0] ;  /* 0x0006d00001537983 */ /* 0x0003680000300800 */
[----:B------:R-:W2:Y:S04]  /*12eb0*/  LDS.64 R52, [R17] ;  /* 0x0000000011347984 */ /* 0x000ea80000000a00 */
[----:B------:R-:W3:Y:S04]  /*12ec0*/  LDS.64 R50, [R8+0x2000] ;  /* 0x0020000008327984 */ /* 0x000ee80000000a00 */
[----:B------:R-:W4:Y:S04]  /*12ed0*/  LDS.64 R48, [R17+0x80] ;  /* 0x0000800011307984 */ /* 0x000f280000000a00 */
[----:B------:R-:W1:Y:S04]  /*12ee0*/  LDS.64 R46, [R8+0x2080] ;  /* 0x00208000082e7984 */ /* 0x000e680000000a00 */
        /* <DEDUP_REMOVED lines=12> */
[----:B------:R-:W-:Y:S06]  /*12fb0*/  BAR.SYNC.DEFER_BLOCKING 0x0 ;  /* 0x0000000000007b1d */ /* 0x000fec0000010000 */
[----:B------:R-:W-:Y:S04]  /*12fc0*/  STS.128 [R82], R212 ;  /* 0x000000d452007388 */ /* 0x000fe80000000c00 */
[----:B------:R-:W-:Y:S04]  /*12fd0*/  STS.128 [R82+0x10], R136 ;  /* 0x0000108852007388 */ /* 0x000fe80000000c00 */
[----:B------:R-:W-:Y:S04]  /*12fe0*/  STS.128 [R81], R96 ;  /* 0x0000006051007388 */ /* 0x000fe80000000c00 */
[----:B------:R-:W-:Y:S04]  /*12ff0*/  STS.128 [R80], R132 ;  /* 0x0000008450007388 */ /* 0x000fe80000000c00 */
[----:B------:R-:W-:Y:S04]  /*13000*/  STS.128 [R35], R128 ;  /* 0x0000008023007388 */ /* 0x000fe80000000c00 */
[----:B------:R-:W-:Y:S04]  /*13010*/  STS.128 [R34], R120 ;  /* 0x0000007822007388 */ /* 0x000fe80000000c00 */
[----:B------:R-:W-:Y:S04]  /*13020*/  STS.128 [R33], R116 ;  /* 0x0000007421007388 */ /* 0x000fe80000000c00 */
[----:B------:R-:W-:Y:S04]  /*13030*/  STS.128 [R32], R108 ;  /* 0x0000006c20007388 */ /* 0x000fe80000000c00 */
[----:B------:R-:W-:Y:S01]  /*13040*/  BAR.SYNC.DEFER_BLOCKING 0x0 ;  /* 0x0000000000007b1d */ /* 0x000fe20000010000 */
[----:B------:R-:W-:-:S05]  /*13050*/  FADD R189, R77, R189 ;  /* 0x000000bd4dbd7221 */ /* 0x000fca0000000000 */
[----:B------:R-:W1:Y:S04]  /*13060*/  LDS.64 R96, [R17] ;  /* 0x0000000011607984 */ /* 0x000e680000000a00 */
        /* <DEDUP_REMOVED lines=24> */
[----:B------:R-:W-:Y:S06]  /*131f0*/  BAR.SYNC.DEFER_BLOCKING 0x0 ;  /* 0x0000000000007b1d */ /* 0x000fec0000010000 */
        /* <DEDUP_REMOVED lines=18> */
[----:B------:R1:W-:Y:S04]  /*13320*/  STS.128 [R82+0x10], R208 ;  /* 0x000010d052007388 */ /* 0x0003e80000000c00 */
[----:B------:R2:W-:Y:S04]  /*13330*/  STS.128 [R81], R204 ;  /* 0x000000cc51007388 */ /* 0x0005e80000000c00 */
[----:B------:R3:W-:Y:S04]  /*13340*/  STS.128 [R80], R200 ;  /* 0x000000c850007388 */ /* 0x0007e80000000c00 */
[----:B------:R4:W-:Y:S04]  /*13350*/  STS.128 [R35], R196 ;  /* 0x000000c423007388 */ /* 0x0009e80000000c00 */
[----:B-1----:R1:W5:Y:S04]  /*13360*/  LDL.LU R82, [R1+0x6cc] ;  /* 0x0006cc0001527983 */ /* 0x0023680000300800 */
[----:B--2---:R1:W5:Y:S04]  /*13370*/  LDL.LU R81, [R1+0x6c8] ;  /* 0x0006c80001517983 */ /* 0x0043680000300800 */
[----:B---3--:R1:W5:Y:S04]  /*13380*/  LDL.LU R80, [R1+0x6c4] ;  /* 0x0006c40001507983 */ /* 0x0083680000300800 */
[----:B----4-:R1:W5:Y:S04]  /*13390*/  LDL.LU R35, [R1+0x6c0] ;  /* 0x0006c00001237983 */ /* 0x0103680000300800 */
[----:B------:R2:W-:Y:S04]  /*133a0*/  STS.128 [R34], R192 ;  /* 0x000000c022007388 */ /* 0x0005e80000000c00 */
[----:B------:R3:W-:Y:S04]  /*133b0*/  STS.128 [R33], R188 ;  /* 0x000000bc21007388 */ /* 0x0007e80000000c00 */
[----:B------:R4:W-:Y:S04]  /*133c0*/  STS.128 [R32], R184 ;  /* 0x000000b820007388 */ /* 0x0009e80000000c00 */
[----:B--2---:R1:W5:Y:S04]  /*133d0*/  LDL.LU R34, [R1+0x6bc] ;  /* 0x0006bc0001227983 */ /* 0x0043680000300800 */
[----:B---3--:R1:W5:Y:S04]  /*133e0*/  LDL.LU R33, [R1+0x6b8] ;  /* 0x0006b80001217983 */ /* 0x0083680000300800 */
[----:B----4-:R1:W5:Y:S04]  /*133f0*/  LDL.LU R32, [R1+0x6b4] ;  /* 0x0006b40001207983 */ /* 0x0103680000300800 */
[----:B------:R-:W-:Y:S06]  /*13400*/  BAR.SYNC.DEFER_BLOCKING 0x0 ;  /* 0x0000000000007b1d */ /* 0x000fec0000010000 */
[----:B------:R-:W2:Y:S04]  /*13410*/  LDL.LU R177, [R1+0x194] ;  /* 0x0001940001b17983 */ /* 0x000ea80000300800 */
[----:B------:R-:W3:Y:S04]  /*13420*/  LDL.LU R178, [R1+0x118] ;  /* 0x0001180001b27983 */ /* 0x000ee80000300800 */
[----:B------:R-:W4:Y:S04]  /*13430*/  LDL.LU R179, [R1+0x18c] ;  /* 0x00018c0001b37983 */ /* 0x000f280000300800 */
[----:B------:R-:W2:Y:S04]  /*13440*/  LDL.LU R180, [R1+0x114] ;  /* 0x0001140001b47983 */ /* 0x000ea80000300800 */
        /* <DEDUP_REMOVED lines=14> */
[----:B------:R-:W3:Y:S04]  /*13530*/  LDL.LU R193, [R1+0x58] ;  /* 0x0000580001c17983 */ /* 0x000ee80000300800 */
[----:B------:R-:W4:Y:S04]  /*13540*/  LDL.LU R195, [R1+0x54] ;  /* 0x0000540001c37983 */ /* 0x000f280000300800 */
        /* <DEDUP_REMOVED lines=13> */
[----:B------:R-:W4:Y:S01]  /*13620*/  LDL.LU R245, [R1+0x1c] ;  /* 0x00001c0001f57983 */ /* 0x000f220000300800 */
[----:B------:R-:W-:-:S03]  /*13630*/  LOP3.LUT R0, R0, 0xfff7ffff, RZ, 0xc0, !PT ;  /* 0xfff7ffff00007812 */ /* 0x000fc600078ec0ff */
[----:B------:R-:W-:Y:S04]  /*13640*/  LDS.64 R142, [R17] ;  /* 0x00000000118e7984 */ /* 0x000fe80000000a00 */
[----:B------:R-:W-:Y:S04]  /*13650*/  LDS.64 R140, [R17+0x80] ;  /* 0x00008000118c7984 */ /* 0x000fe80000000a00 */
        /* <DEDUP_REMOVED lines=13> */
[----:B------:R-:W-:Y:S01]  /*13730*/  LDS.64 R164, [R8+0x2380] ;  /* 0x0023800008a47984 */ /* 0x000fe20000000a00 */
[----:B-----5:R-:W-:-:S02]  /*13740*/  I2FP.F32.S32 R166, R92 ;  /* 0x0000005c00a67245 */ /* 0x020fc40000201400 */
[----:B------:R-:W-:Y:S01]  /*13750*/  I2FP.F32.S32 R168, R93 ;  /* 0x0000005d00a87245 */ /* 0x000fe20000201400 */
[----:B------:R-:W-:Y:S01]  /*13760*/  BAR.SYNC.DEFER_BLOCKING 0x0 ;  /* 0x0000000000007b1d */ /* 0x000fe20000010000 */
[----:B------:R-:W-:Y:S02]  /*13770*/  I2FP.F32.S32 R188, R88 ;  /* 0x0000005800bc7245 */ /* 0x000fe40000201400 */
[----:B------:R-:W-:Y:S02]  /*13780*/  I2FP.F32.S32 R187, R89 ;  /* 0x0000005900bb7245 */ /* 0x000fe40000201400 */
[----:B------:R-:W-:Y:S02]  /*13790*/  I2FP.F32.S32 R186, R90 ;  /* 0x0000005a00ba7245 */ /* 0x000fe40000201400 */
[----:B------:R-:W-:Y:S02]  /*137a0*/  I2FP.F32.S32 R169, R94 ;  /* 0x0000005e00a97245 */ /* 0x000fe40000201400 */
[----:B------:R-:W-:-:S02]  /*137b0*/  I2FP.F32.S32 R171, R34 ;  /* 0x0000002200ab7245 */ /* 0x000fc40000201400 */
[----:B------:R-:W-:Y:S02]  /*137c0*/  I2FP.F32.S32 R170, R35 ;  /* 0x0000002300aa7245 */ /* 0x000fe40000201400 */
[----:B------:R-:W-:Y:S02]  /*137d0*/  I2FP.F32.S32 R176, R32 ;  /* 0x0000002000b07245 */ /* 0x000fe40000201400 */
[----:B------:R-:W-:Y:S02]  /*137e0*/  I2FP.F32.S32 R185, R91 ;  /* 0x0000005b00b97245 */ /* 0x000fe40000201400 */
[----:B------:R-:W-:Y:S02]  /*137f0*/  I2FP.F32.S32 R184, R156 ;  /* 0x0000009c00b87245 */ /* 0x000fe40000201400 */
[----:B------:R-:W-:Y:S02]  /*13800*/  I2FP.F32.S32 R167, R95 ;  /* 0x0000005f00a77245 */ /* 0x000fe40000201400 */
[----:B------:R-:W-:-:S02]  /*13810*/  I2FP.F32.S32 R159, R159 ;  /* 0x0000009f009f7245 */ /* 0x000fc40000201400 */
[----:B------:R-:W-:Y:S01]  /*13820*/  @P4 LOP3.LUT R0, R0, 0x80000, RZ, 0xfc, !PT ;  /* 0x0008000000004812 */ /* 0x000fe200078efcff */
[----:B--2---:R-:W-:Y:S01]  /*13830*/  STS [R192], R177 ;  /* 0x000000b1c0007388 */ /* 0x004fe20000000800 */
[----:B------:R-:W-:Y:S02]  /*13840*/  PRMT R156, R5, 0x7632, R156 ;  /* 0x00007632059c7816 */ /* 0x000fe4000000009c */
[C---:B------:R-:W-:Y:S01]  /*13850*/  LOP3.LUT P4, RZ, R0.reuse, 0x400, RZ, 0xc0, !PT ;  /* 0x0000040000ff7812 */ /* 0x040fe2000788c0ff */
[----:B---3--:R2:W-:Y:S01]  /*13860*/  STS [R193], R178 ;  /* 0x000000b2c1007388 */ /* 0x0085e20000000800 */
[----:B------:R-:W-:-:S03]  /*13870*/  LOP3.LUT R0, R0, 0xffefffff, RZ, 0xc0, !PT ;  /* 0xffefffff00007812 */ /* 0x000fc600078ec0ff */
[----:B----4-:R3:W-:Y:S04]  /*13880*/  STS [R195], R179 ;  /* 0x000000b3c3007388 */ /* 0x0107e80000000800 */
[----:B------:R-:W-:Y:S04]  /*13890*/  STS [R197], R180 ;  /* 0x000000b4c5007388 */ /* 0x000fe80000000800 */
[----:B------:R4:W-:Y:S01]  /*138a0*/  STS [R199], R181 ;  /* 0x000000b5c7007388 */ /* 0x0009e20000000800 */
[----:B--2---:R-:W-:Y:S02]  /*138b0*/  I2FP.F32.S32 R178, R82 ;  /* 0x0000005200b27245 */ /* 0x004fe40000201400 */
[----:B------:R-:W-:Y:S01]  /*138c0*/  I2FP.F32.S32 R177, R33 ;  /* 0x0000002100b17245 */ /* 0x000fe20000201400 */
[----:B------:R2:W-:Y:S01]  /*138d0*/  STS [R201], R182 ;  /* 0x000000b6c9007388 */ /* 0x0005e20000000800 */
[----:B------:R-:W-:Y:S01]  /*138e0*/  IMAD.U32 R156, R156, 0x10000, RZ ;  /* 0x000100009c9c7824 */ /* 0x000fe200078e00ff */
[----:B------:R-:W-:-:S02]  /*138f0*/  @P4 LOP3.LUT R0, R0, 0x100000, RZ, 0xfc, !PT ;  /* 0x0010000000004812 */ /* 0x000fc400078efcff */
[----:B------:R1:W-:Y:S01]  /*13900*/  STS [R203], R183 ;  /* 0x000000b7cb007388 */ /* 0x0003e20000000800 */
[----:B---3--:R-:W-:Y:S02]  /*13910*/  I2FP.F32.S32 R179, R83 ;  /* 0x0000005300b37245 */ /* 0x008fe40000201400 */
[----:B----4-:R-:W-:Y:S01]  /*13920*/  I2FP.F32.S32 R181, R158 ;  /* 0x0000009e00b57245 */ /* 0x010fe20000201400 */
[----:B------:R-:W-:Y:S01]  /*13930*/  STS [R205], R213 ;  /* 0x000000d5cd007388 */ /* 0x000fe20000000800 */
[----:B------:R-:W-:Y:S02]  /*13940*/  I2FP.F32.S32 R180, R81 ;  /* 0x0000005100b47245 */ /* 0x000fe40000201400 */
[----:B--2---:R-:W-:Y:S01]  /*13950*/  I2FP.F32.S32 R182, R80 ;  /* 0x0000005000b67245 */ /* 0x004fe20000201400 */
[----:B------:R-:W-:Y:S01]  /*13960*/  STS [R207], R215 ;  /* 0x000000d7cf007388 */ /* 0x000fe20000000800 */
[C---:B------:R-:W-:Y:S02]  /*13970*/  LOP3.LUT P4, RZ, R0.reuse, 0x800, RZ, 0xc0, !PT ;  /* 0x0000080000ff7812 */ /* 0x040fe4000788c0ff */
[----:B-1----:R-:W-:Y:S01]  /*13980*/  I2FP.F32.S32 R183, R157 ;  /* 0x0000009d00b77245 */ /* 0x002fe20000201400 */
[----:B------:R-:W-:Y:S01]  /*13990*/  STS [R208], R241 ;  /* 0x000000f1d0007388 */ /* 0x000fe20000000800 */
[----:B------:R-:W-:-:S03]  /*139a0*/  LOP3.LUT R0, R0, 0xffdfffff, RZ, 0xc0, !PT ;  /* 0xffdfffff00007812 */ /* 0x000fc600078ec0ff */
[----:B------:R-:W-:Y:S04]  /*139b0*/  STS [R249], R243 ;  /* 0x000000f3f9007388 */ /* 0x000fe80000000800 */
[----:B------:R-:W-:Y:S01]  /*139c0*/  STS [R210], R244 ;  /* 0x000000f4d2007388 */ /* 0x000fe20000000800 */
[----:B------:R-:W-:Y:S01]  /*139d0*/  IMAD.U32 R157, R5, 0x10000, RZ ;  /* 0x00010000059d7824 */ /* 0x000fe200078e00ff */
[----:B------:R-:W-:Y:S02]  /*139e0*/  @P4 LOP3.LUT R0, R0, 0x200000, RZ, 0xfc, !PT ;  /* 0x0020000000004812 */ /* 0x000fe400078efcff */
[----:B------:R-:W-:Y:S02]  /*139f0*/  STS [R212], R247 ;  /* 0x000000f7d4007388 */ /* 0x000fe40000000800 */
[----:B------:R-:W-:-:S02]  /*13a00*/  LOP3.LUT P4, RZ, R0, 0x1000, RZ, 0xc0, !PT ;  /* 0x0000100000ff7812 */ /* 0x000fc4000788c0ff */
[----:B------:R1:W-:Y:S01]  /*13a10*/  STS [R214], R248 ;  /* 0x000000f8d6007388 */ /* 0x0003e20000000800 */
[----:B------:R-:W-:-:S03]  /*13a20*/  LOP3.LUT R0, R0, 0xfffbffff, RZ, 0xc0, !PT ;  /* 0xfffbffff00007812 */ /* 0x000fc600078ec0ff */
[----:B------:R2:W-:Y:S01]  /*13a30*/  STS [R240], R250 ;  /* 0x000000faf0007388 */ /* 0x0005e20000000800 */
[----:B------:R-:W-:-:S03]  /*13a40*/  @P3 LOP3.LUT R0, R0, 0x40000, RZ, 0xfc, !PT ;  /* 0x0004000000003812 */ /* 0x000fc600078efcff */
[----:B------:R3:W-:Y:S04]  /*13a50*/  STS [R242], R251 ;  /* 0x000000fbf2007388 */ /* 0x0007e80000000800 */
[----:B------:R-:W-:Y:S01]  /*13a60*/  BAR.SYNC.DEFER_BLOCKING 0x0 ;  /* 0x0000000000007b1d */ /* 0x000fe20000010000 */
[C---:B------:R-:W-:Y:S02]  /*13a70*/  LOP3.LUT P3, RZ, R0.reuse, 0x200, RZ, 0xc0, !PT ;  /* 0x0000020000ff7812 */ /* 0x040fe4000786c0ff */
[----:B------:R-:W-:-:S03]  /*13a80*/  LOP3.LUT R0, R0, 0xfffdffff, RZ, 0xc0, !PT ;  /* 0xfffdffff00007812 */ /* 0x000fc600078ec0ff */
[----:B-1----:R-:W4:Y:S01]  /*13a90*/  LDL.LU R248, [R1+0x418] ;  /* 0x0004180001f87983 */ /* 0x002f220000300800 */
[----:B------:R-:W-:-:S03]  /*13aa0*/  @P5 LOP3.LUT R0, R0, 0x20000, RZ, 0xfc, !PT ;  /* 0x0002000000005812 */ /* 0x000fc600078efcff */
[----:B--2---:R-:W2:Y:S01]  /*13ab0*/  LDL.LU R250, [R1+0x414] ;  /* 0x0004140001fa7983 */ /* 0x004ea20000300800 */
[C---:B------:R-:W-:Y:S02]  /*13ac0*/  LOP3.LUT P5, RZ, R0.reuse, 0x100, RZ, 0xc0, !PT ;  /* 0x0000010000ff7812 */ /* 0x040fe400078ac0ff */
[----:B------:R-:W-:Y:S01]  /*13ad0*/  LOP3.LUT R0, R0, 0xfffeffff, RZ, 0xc0, !PT ;  /* 0xfffeffff00007812 */ /* 0x000fe200078ec0ff */
[----:B---3--:R-:W3:Y:S03]  /*13ae0*/  LDL.LU R251, [R1+0x21c] ;  /* 0x00021c0001fb7983 */ /* 0x008ee60000300800 */
[----:B------:R-:W-:Y:S01]  /*13af0*/  @P6 LOP3.LUT R0, R0, 0x10000, RZ, 0xfc, !PT ;  /* 0x0001000000006812 */ /* 0x000fe200078efcff */
[----:B------:R-:W1:Y:S03]  /*13b00*/  S2R R244, SR_TID.X ;  /* 0x0000000000f47919 */ /* 0x000e660000002100 */
[C---:B------:R-:W-:Y:S01]  /*13b10*/  LOP3.LUT P6, RZ, R0.reuse, 0x80, RZ, 0xc0, !PT ;  /* 0x0000008000ff7812 */ /* 0x040fe200078cc0ff */
[----:B------:R-:W3:Y:S01]  /*13b20*/  LDL.LU R241, [R1+0x440] ;  /* 0x0004400001f17983 */ /* 0x000ee20000300800 */
[----:B------:R-:W-:-:S03]  /*13b30*/  LOP3.LUT R0, R0, 0xffff7fff, RZ, 0xc0, !PT ;  /* 0xffff7fff00007812 */ /* 0x000fc600078ec0ff */
[----:B------:R-:W4:Y:S01]  /*13b40*/  LDS.64 R92, [R245] ;  /* 0x00000000f55c7984 */ /* 0x000f220000000a00 */
[----:B------:R-:W-:-:S03]  /*13b50*/  @P0 LOP3.LUT R0, R0, 0x8000, RZ, 0xfc, !PT ;  /* 0x0000800000000812 */ /* 0x000fc600078efcff */
[----:B------:R-:W3:Y:S01]  /*13b60*/  LDL.LU R243, [R1+0x438] ;  /* 0x0004380001f37983 */ /* 0x000ee20000300800 */
[C---:B------:R-:W-:Y:S02]  /*13b70*/  LOP3.LUT P0, RZ, R0.reuse, 0x40, RZ, 0xc0, !PT ;  /* 0x0000004000ff7812 */ /* 0x040fe4000780c0ff */
[----:B------:R-:W-:Y:S01]  /*13b80*/  LOP3.LUT R0, R0, 0xffffbfff, RZ, 0xc0, !PT ;  /* 0xffffbfff00007812 */ /* 0x000fe200078ec0ff */
[----:B------:R-:W3:Y:S03]  /*13b90*/  LDL.LU R247, [R1+0x408] ;  /* 0x0004080001f77983 */ /* 0x000ee60000300800 */
[----:B------:R-:W-:-:S04]  /*13ba0*/  @P1 LOP3.LUT R0, R0, 0x4000, RZ, 0xfc, !PT ;  /* 0x0000400000001812 */ /* 0x000fc800078efcff */
[----:B------:R-:W-:Y:S02]  /*13bb0*/  LOP3.LUT P1, RZ, R0, 0x20, RZ, 0xc0, !PT ;  /* 0x0000002000ff7812 */ /* 0x000fe4000782c0ff */
[----:B-1----:R-:W-:Y:S02]  /*13bc0*/  LOP3.LUT R244, R244, 0x40, RZ, 0xc0, !PT ;  /* 0x00000040f4f47812 */ /* 0x002fe400078ec0ff */
[----:B------:R-:W-:Y:S02]  /*13bd0*/  LOP3.LUT R0, R0, 0xffffdfff, RZ, 0xc0, !PT ;  /* 0xffffdfff00007812 */ /* 0x000fe400078ec0ff */
[----:B------:R-:W-:Y:S01]  /*13be0*/  SHF.R.U32.HI R244, RZ, 0x2, R244 ;  /* 0x00000002fff47819 */ /* 0x000fe200000116f4 */
[----:B------:R-:W-:Y:S01]  /*13bf0*/  ULDC.64 UR4, c[0x0][0x118] ;  /* 0x0000460000047ab9 */ /* 0x000fe20000000a00 */
[----:B------:R-:W-:Y:S02]  /*13c00*/  @P2 LOP3.LUT R0, R0, 0x2000, RZ, 0xfc, !PT ;  /* 0x0000200000002812 */ /* 0x000fe400078efcff */
[----:B------:R-:W-:-:S02]  /*13c10*/  LOP3.LUT R8, R246, 0x100, R244, 0x96, !PT ;  /* 0x00000100f6087812 */ /* 0x000fc400078e96f4 */
[C---:B------:R-:W-:Y:S02]  /*13c20*/  LOP3.LUT R82, R246.reuse, 0x400, R244, 0x96, !PT ;  /* 0x00000400f6527812 */ /* 0x040fe400078e96f4 */
[----:B------:R-:W-:Y:S02]  /*13c30*/  SHF.R.U32.HI R17, RZ, 0x2, R8 ;  /* 0x00000002ff117819 */ /* 0x000fe40000011608 */
[C-C-:B------:R-:W-:Y:S02]  /*13c40*/  LOP3.LUT R83, R246.reuse, 0x500, R244.reuse, 0x96, !PT ;  /* 0x00000500f6537812 */ /* 0x140fe400078e96f4 */
[----:B------:R-:W-:Y:S02]  /*13c50*/  LOP3.LUT R17, R17, 0x3ffffff8, RZ, 0xc0, !PT ;  /* 0x3ffffff811117812 */ /* 0x000fe400078ec0ff */
[C-C-:B------:R-:W-:Y:S02]  /*13c60*/  LOP3.LUT R88, R246.reuse, 0x800, R244.reuse, 0x96, !PT ;  /* 0x00000800f6587812 */ /* 0x140fe400078e96f4 */
[----:B------:R-:W-:Y:S01]  /*13c70*/  LOP3.LUT R89, R246, 0x900, R244, 0x96, !PT ;  /* 0x00000900f6597812 */ /* 0x000fe200078e96f4 */
[----:B------:R-:W-:Y:S01]  /*13c80*/  IMAD R8, R8, 0x4, R17 ;  /* 0x0000000408087824 */ /* 0x000fe200078e0211 */
[----:B------:R-:W-:-:S02]  /*13c90*/  SHF.R.U32.HI R80, RZ, 0x2, R82 ;  /* 0x00000002ff507819 */ /* 0x000fc40000011652 */
[C-C-:B------:R-:W-:Y:S02]  /*13ca0*/  LOP3.LUT R90, R246.reuse, 0xc00, R244.reuse, 0x96, !PT ;  /* 0x00000c00f65a7812 */ /* 0x140fe400078e96f4 */
[----:B------:R-:W-:Y:S01]  /*13cb0*/  LOP3.LUT R17, R246, 0xd00, R244, 0x96, !PT ;  /* 0x00000d00f6117812 */ /* 0x000fe200078e96f4 */
[----:B------:R-:W1:Y:S01]  /*13cc0*/  LDS.64 R32, [R8] ;  /* 0x0000000008207984 */ /* 0x000e620000000a00 */
[----:B------:R-:W-:Y:S02]  /*13cd0*/  LOP3.LUT R80, R80, 0x3ffffff8, RZ, 0xc0, !PT ;  /* 0x3ffffff850507812 */ /* 0x000fe400078ec0ff */
[----:B------:R-:W-:Y:S01]  /*13ce0*/  LOP3.LUT P2, RZ, R0, 0x10, RZ, 0xc0, !PT ;  /* 0x0000001000ff7812 */ /* 0x000fe2000784c0ff */
[----:B------:R-:W3:Y:S02]  /*13cf0*/  LDL.LU R244, [R1+0x224] ;  /* 0x0002240001f47983 */ /* 0x000ee40000300800 */
[----:B------:R-:W-:Y:S02]  /*13d00*/  IMAD R82, R82, 0x4, R80 ;  /* 0x0000000452527824 */ /* 0x000fe400078e0250 */
[----:B------:R-:W3:Y:S01]  /*13d10*/  LDL.LU R246, [R1+0x410] ;  /* 0x0004100001f67983 */ /* 0x000ee20000300800 */
[----:B----4-:R-:W-:-:S03]  /*13d20*/  FMUL R92, R248, R92 ;  /* 0x0000005cf85c7220 */ /* 0x010fc60000400000 */
[----:B------:R-:W4:Y:S01]  /*13d30*/  LDL.LU R248, [R1+0x420] ;  /* 0x0004200001f87983 */ /* 0x000f220000300800 */
[----:B--2---:R-:W-:-:S03]  /*13d40*/  FMUL R93, R250, R93 ;  /* 0x0000005dfa5d7220 */ /* 0x004fc60000400000 */
[----:B------:R-:W2:Y:S01]  /*13d50*/  LDL.LU R250, [R1+0x22c] ;  /* 0x00022c0001fa7983 */ /* 0x000ea20000300800 */
[C---:B---3--:R-:W-:Y:S01]  /*13d60*/  PRMT R80, R251.reuse, 0x7632, R80 ;  /* 0x00007632fb507816 */ /* 0x048fe20000000050 */
[----:B------:R-:W-:Y:S02]  /*13d70*/  IMAD.U32 R94, R251, 0x10000, RZ ;  /* 0x00010000fb5e7824 */ /* 0x000fe400078e00ff */
[----:B------:R-:W3:Y:S01]  /*13d80*/  LDL.LU R251, [R1+0x424] ;  /* 0x0004240001fb7983 */ /* 0x000ee20000300800 */
[----:B------:R-:W-:Y:S02]  /*13d90*/  SHF.R.U32.HI R35, RZ, 0x2, R83 ;  /* 0x00000002ff237819 */ /* 0x000fe40000011653 */
[----:B------:R-:W-:Y:S02]  /*13da0*/  SHF.R.U32.HI R34, RZ, 0x2, R88 ;  /* 0x00000002ff227819 */ /* 0x000fe40000011658 */
[----:B------:R-:W-:Y:S02]  /*13db0*/  LOP3.LUT R35, R35, 0x3ffffff8, RZ, 0xc0, !PT ;  /* 0x3ffffff823237812 */ /* 0x000fe400078ec0ff */
[----:B------:R-:W-:-:S02]  /*13dc0*/  LOP3.LUT R34, R34, 0x3ffffff8, RZ, 0xc0, !PT ;  /* 0x3ffffff822227812 */ /* 0x000fc400078ec0ff */
[----:B------:R-:W-:Y:S01]  /*13dd0*/  SHF.R.U32.HI R91, RZ, 0x2, R90 ;  /* 0x00000002ff5b7819 */ /* 0x000fe2000001165a */
[----:B------:R-:W-:Y:S02]  /*13de0*/  IMAD R83, R83, 0x4, R35 ;  /* 0x0000000453537824 */ /* 0x000fe400078e0223 */
[----:B------:R-:W-:Y:S01]  /*13df0*/  IMAD R88, R88, 0x4, R34 ;  /* 0x0000000458587824 */ /* 0x000fe200078e0222 */
[----:B------:R-:W-:Y:S01]  /*13e00*/  LOP3.LUT R91, R91, 0x3ffffff8, RZ, 0xc0, !PT ;  /* 0x3ffffff85b5b7812 */ /* 0x000fe200078ec0ff */
[----:B------:R-:W4:Y:S01]  /*13e10*/  LDS.64 R34, [R82] ;  /* 0x0000000052227984 */ /* 0x000f220000000a00 */
[----:B------:R-:W-:Y:S01]  /*13e20*/  FFMA R92, R92, R94, R157 ;  /* 0x0000005e5c5c7223 */ /* 0x000fe2000000009d */
[C---:B------:R-:W-:Y:S02]  /*13e30*/  IMAD.U32 R5, R247.reuse, 0x10000, RZ ;  /* 0x00010000f7057824 */ /* 0x040fe400078e00ff */
[----:B------:R-:W-:Y:S02]  /*13e40*/  IMAD R90, R90, 0x4, R91 ;  /* 0x000000045a5a7824 */ /* 0x000fe400078e025b */
[--C-:B------:R-:W-:Y:S01]  /*13e50*/  FFMA R91, R52, R92, R5.reuse ;  /* 0x0000005c345b7223 */ /* 0x100fe20000000005 */
[----:B------:R-:W-:-:S02]  /*13e60*/  PRMT R5, R247, 0x7632, R5 ;  /* 0x00007632f7057816 */ /* 0x000fc40000000005 */
[----:B------:R-:W2:Y:S01]  /*13e70*/  LDL.LU R247, [R1+0x220] ;  /* 0x0002200001f77983 */ /* 0x000ea20000300800 */
[----:B------:R-:W-:-:S04]  /*13e80*/  SHF.R.U32.HI R95, RZ, 0x2, R89 ;  /* 0x00000002ff5f7819 */ /* 0x000fc80000011659 */
[----:B------:R-:W-:Y:S01]  /*13e90*/  LOP3.LUT R95, R95, 0x3ffffff8, RZ, 0xc0, !PT ;  /* 0x3ffffff85f5f7812 */ /* 0x000fe200078ec0ff */
[----:B------:R-:W-:Y:S01]  /*13ea0*/  IMAD.U32 R158, R80, 0x10000, RZ ;  /* 0x00010000509e7824 */ /* 0x000fe200078e00ff */
[----:B------:R-:W-:Y:S01]  /*13eb0*/  PRMT R92, R4, 0x7632, R92 ;  /* 0x00007632045c7816 */ /* 0x000fe2000000005c */
[----:B-1----:R-:W-:Y:S01]  /*13ec0*/  FMUL R52, R243, R33 ;  /* 0x00000021f3347220 */ /* 0x002fe20000400000 */
[----:B------:R-:W-:Y:S01]  /*13ed0*/  FMUL R32, R241, R32 ;  /* 0x00000020f1207220 */ /* 0x000fe20000400000 */
[--C-:B------:R-:W-:Y:S01]  /*13ee0*/  IMAD R89, R89, 0x4, R95.reuse ;  /* 0x0000000459597824 */ /* 0x100fe200078e025f */
[----:B------:R-:W-:Y:S01]  /*13ef0*/  FFMA R93, R93, R158, R156 ;  /* 0x0000009e5d5d7223 */ /* 0x000fe2000000009c */
[----:B------:R-:W2:Y:S04]  /*13f00*/  LDL.LU R243, [R1+0x40c] ;  /* 0x00040c0001f37983 */ /* 0x000ea80000300800 */
[----:B------:R-:W2:Y:S04]  /*13f10*/  LDL.LU R215, [R1+0x448] ;  /* 0x0004480001d77983 */ /* 0x000ea80000300800 */
[----:B------:R-:W2:Y:S04]  /*13f20*/  LDL.LU R241, [R1+0x44c] ;  /* 0x00044c0001f17983 */ /* 0x000ea80000300800 */
[----:B------:R-:W1:Y:S01]  /*13f30*/  LDS.64 R80, [R83] ;  /* 0x0000000053507984 */ /* 0x000e620000000a00 */
[C---:B------:R-:W-:Y:S01]  /*13f40*/  PRMT R95, R244.reuse, 0x7632, R95 ;  /* 0x00007632f45f7816 */ /* 0x040fe2000000005f */
[----:B------:R-:W-:-:S02]  /*13f50*/  IMAD.U32 R94, R244, 0x10000, RZ ;  /* 0x00010000f45e7824 */ /* 0x000fc400078e00ff */
[----:B------:R-:W2:Y:S02]  /*13f60*/  LDL.LU R244, [R1+0x41c] ;  /* 0x00041c0001f47983 */ /* 0x000ea40000300800 */
[----:B------:R-:W-:Y:S02]  /*13f70*/  IMAD.U32 R156, R95, 0x10000, RZ ;  /* 0x000100005f9c7824 */ /* 0x000fe400078e00ff */
[----:B------:R-:W-:Y:S01]  /*13f80*/  IMAD.U32 R95, R92, 0x10000, RZ ;  /* 0x000100005c5f7824 */ /* 0x000fe200078e00ff */
[C---:B------:R-:W-:Y:S01]  /*13f90*/  PRMT R33, R246.reuse, 0x7632, R33 ;  /* 0x00007632f6217816 */ /* 0x040fe20000000021 */
[----:B------:R-:W-:Y:S02]  /*13fa0*/  IMAD.U32 R92, R5, 0x10000, RZ ;  /* 0x00010000055c7824 */ /* 0x000fe400078e00ff */
[----:B------:R-:W-:Y:S02]  /*13fb0*/  IMAD.U32 R5, R246, 0x10000, RZ ;  /* 0x00010000f6057824 */ /* 0x000fe400078e00ff */
[----:B------:R-:W2:Y:S01]  /*13fc0*/  LDL.LU R246, [R1+0x42c] ;  /* 0x00042c0001f67983 */ /* 0x000ea20000300800 */
[----:B----4-:R-:W-:-:S03]  /*13fd0*/  FMUL R34, R248, R34 ;  /* 0x00000022f8227220 */ /* 0x010fc60000400000 */
[----:B------:R-:W4:Y:S01]  /*13fe0*/  LDL.LU R248, [R1+0x428] ;  /* 0x0004280001f87983 */ /* 0x000f220000300800 */
[----:B---3--:R-:W-:-:S03]  /*13ff0*/  FMUL R35, R251, R35 ;  /* 0x00000023fb237220 */ /* 0x008fc60000400000 */
[----:B------:R-:W3:Y:S01]  /*14000*/  LDL.LU R251, [R1+0x434] ;  /* 0x0004340001fb7983 */ /* 0x000ee20000300800 */
[----:B------:R-:W-:Y:S01]  /*14010*/  IMAD.U32 R4, R4, 0x10000, RZ ;  /* 0x0001000004047824 */ /* 0x000fe200078e00ff */
[----:B------:R-:W-:Y:S01]  /*14020*/  FFMA R52, R52, R156, R95 ;  /* 0x0000009c34347223 */ /* 0x000fe2000000005f */
[----:B------:R-:W-:Y:S02]  /*14030*/  IMAD.U32 R33, R33, 0x10000, RZ ;  /* 0x0001000021217824 */ /* 0x000fe400078e00ff */
[----:B------:R-:W-:Y:S01]  /*14040*/  FFMA R4, R32, R94, R4 ;  /* 0x0000005e20047223 */ /* 0x000fe20000000004 */
[----:B------:R-:W-:Y:S01]  /*14050*/  FFMA R53, R53, R93, R92 ;  /* 0x0000005d35357223 */ /* 0x000fe2000000005c */
[----:B--2---:R-:W-:Y:S02]  /*14060*/  PRMT R93, R250, 0x7632, R93 ;  /* 0x00007632fa5d7816 */ /* 0x004fe4000000005d */
[----:B------:R-:W-:Y:S01]  /*14070*/  FFMA R92, R50, R4, R5 ;  /* 0x00000004325c7223 */ /* 0x000fe20000000005 */
[C---:B------:R-:W-:Y:S01]  /*14080*/  IMAD.U32 R50, R10.reuse, 0x10000, RZ ;  /* 0x000100000a327824 */ /* 0x040fe200078e00ff */
[----:B------:R-:W-:Y:S01]  /*14090*/  FFMA R51, R51, R52, R33 ;  /* 0x0000003433337223 */ /* 0x000fe20000000021 */
[----:B------:R-:W-:Y:S01]  /*140a0*/  PRMT R10, R10, 0x7632, R10 ;  /* 0x000076320a0a7816 */ /* 0x000fe2000000000a */
[----:B------:R-:W-:Y:S01]  /*140b0*/  IMAD.U32 R52, R250, 0x10000, RZ ;  /* 0x00010000fa347824 */ /* 0x000fe200078e00ff */
[----:B------:R-:W3:Y:S01]  /*140c0*/  LDS.64 R32, [R89] ;  /* 0x0000000059207984 */ /* 0x000ee20000000a00 */
[----:B------:R-:W-:-:S03]  /*140d0*/  IMAD.U32 R94, R93, 0x10000, RZ ;  /* 0x000100005d5e7824 */ /* 0x000fc600078e00ff */
[----:B------:R-:W2:Y:S01]  /*140e0*/  LDL.LU R250, [R1+0x27c] ;  /* 0x00027c0001fa7983 */ /* 0x000ea20000300800 */
[----:B------:R-:W-:Y:S01]  /*140f0*/  IMAD.U32 R93, R10, 0x10000, RZ ;  /* 0x000100000a5d7824 */ /* 0x000fe200078e00ff */
[----:B------:R-:W-:Y:S01]  /*14100*/  FFMA R52, R34, R52, R50 ;  /* 0x0000003422347223 */ /* 0x000fe20000000032 */
[----:B------:R-:W-:Y:S01]  /*14110*/  IMAD.U32 R10, R7, 0x10000, RZ ;  /* 0x00010000070a7824 */ /* 0x000fe200078e00ff */
[C---:B------:R-:W-:Y:S01]  /*14120*/  PRMT R7, R247.reuse, 0x7632, R7 ;  /* 0x00007632f7077816 */ /* 0x040fe20000000007 */
[----:B------:R-:W-:Y:S01]  /*14130*/  IMAD.U32 R34, R247, 0x10000, RZ ;  /* 0x00010000f7227824 */ /* 0x000fe200078e00ff */
[----:B------:R-:W2:Y:S04]  /*14140*/  LDS.64 R4, [R88] ;  /* 0x0000000058047984 */ /* 0x000ea80000000a00 */
[----:B------:R-:W4:Y:S04]  /*14150*/  LDL.LU R247, [R1+0x240] ;  /* 0x0002400001f77983 */ /* 0x000f280000300800 */
[----:B------:R-:W4:Y:S04]  /*14160*/  LDL.LU R191, [R1+0x450] ;  /* 0x0004500001bf7983 */ /* 0x000f280000300800 */
[----:B------:R-:W4:Y:S04]  /*14170*/  LDL.LU R194, [R1+0x1cc] ;  /* 0x0001cc0001c27983 */ /* 0x000f280000300800 */
[----:B------:R-:W4:Y:S04]  /*14180*/  LDL.LU R196, [R1+0x148] ;  /* 0x0001480001c47983 */ /* 0x000f280000300800 */
[----:B------:R-:W4:Y:S04]  /*14190*/  LDL.LU R198, [R1+0x1bc] ;  /* 0x0001bc0001c67983 */ /* 0x000f280000300800 */
[----:B------:R-:W4:Y:S04]  /*141a0*/  LDL.LU R200, [R1+0x140] ;  /* 0x0001400001c87983 */ /* 0x000f280000300800 */
[----:B------:R-:W4:Y:S01]  /*141b0*/  LDL.LU R202, [R1+0x1c8] ;  /* 0x0001c80001ca7983 */ /* 0x000f220000300800 */
[----:B-1----:R-:W-:Y:S01]  /*141c0*/  FMUL R80, R215, R80 ;  /* 0x00000050d7507220 */ /* 0x002fe20000400000 */
[----:B------:R-:W-:-:S03]  /*141d0*/  IMAD.U32 R50, R243, 0x10000, RZ ;  /* 0x00010000f3327824 */ /* 0x000fc600078e00ff */
[----:B------:R-:W-:Y:S01]  /*141e0*/  FFMA R10, R80, R34, R10 ;  /* 0x00000022500a7223 */ /* 0x000fe2000000000a */
[----:B------:R-:W-:Y:S01]  /*141f0*/  PRMT R34, R7, 0x7632, R34 ;  /* 0x0000763207227816 */ /* 0x000fe20000000022 */
[----:B---3--:R-:W-:Y:S02]  /*14200*/  FMUL R32, R251, R32 ;  /* 0x00000020fb207220 */ /* 0x008fe40000400000 */
[----:B------:R-:W3:Y:S01]  /*14210*/  LDL.LU R251, [R1+0x138] ;  /* 0x0001380001fb7983 */ /* 0x000ee20000300800 */
[--C-:B------:R-:W-:Y:S01]  /*14220*/  FFMA R96, R96, R52, R50.reuse ;  /* 0x0000003460607223 */ /* 0x100fe20000000032 */
[----:B------:R-:W-:Y:S01]  /*14230*/  PRMT R50, R243, 0x7632, R50 ;  /* 0x00007632f3327816 */ /* 0x000fe20000000032 */
[----:B------:R-:W-:Y:S01]  /*14240*/  FFMA R35, R35, R94, R93 ;  /* 0x0000005e23237223 */ /* 0x000fe2000000005d */
[----:B------:R-:W-:Y:S01]  /*14250*/  PRMT R52, R244, 0x7632, R52 ;  /* 0x00007632f4347816 */ /* 0x000fe20000000034 */
[----:B------:R-:W-:Y:S01]  /*14260*/  FMUL R81, R241, R81 ;  /* 0x00000051f1517220 */ /* 0x000fe20000400000 */
[----:B------:R-:W-:-:S02]  /*14270*/  IMAD.U32 R93, R7, 0x10000, RZ ;  /* 0x00010000075d7824 */ /* 0x000fc400078e00ff */
[----:B------:R-:W-:Y:S01]  /*14280*/  IMAD.U32 R80, R34, 0x10000, RZ ;  /* 0x0001000022507824 */ /* 0x000fe200078e00ff */
[----:B------:R-:W-:Y:S01]  /*14290*/  SHF.R.U32.HI R7, RZ, 0x2, R17 ;  /* 0x00000002ff077819 */ /* 0x000fe20000011611 */
[----:B------:R-:W-:Y:S01]  /*142a0*/  IMAD.U32 R50, R50, 0x10000, RZ ;  /* 0x0001000032327824 */ /* 0x000fe200078e00ff */
[----:B------:R-:W3:Y:S01]  /*142b0*/  LDL.LU R204, [R1+0x1c4] ;  /* 0x0001c40001cc7983 */ /* 0x000ee20000300800 */
[----:B------:R-:W-:Y:S01]  /*142c0*/  IMAD.U32 R34, R244, 0x10000, RZ ;  /* 0x00010000f4227824 */ /* 0x000fe200078e00ff */
[----:B------:R-:W-:Y:S01]  /*142d0*/  FFMA R81, R81, R93, R80 ;  /* 0x0000005d51517223 */ /* 0x000fe20000000050 */
[----:B------:R-:W-:Y:S01]  /*142e0*/  IMAD.U32 R52, R52, 0x10000, RZ ;  /* 0x0001000034347824 */ /* 0x000fe200078e00ff */
[----:B------:R-:W-:Y:S01]  /*142f0*/  FFMA R35, R97, R35, R50 ;  /* 0x0000002361237223 */ /* 0x000fe20000000032 */
[----:B------:R-:W-:Y:S01]  /*14300*/  LOP3.LUT R7, R7, 0x3ffffff8, RZ, 0xc0, !PT ;  /* 0x3ffffff807077812 */ /* 0x000fe200078ec0ff */
[----:B------:R-:W-:Y:S01]  /*14310*/  FFMA R10, R86, R10, R34 ;  /* 0x0000000a560a7223 */ /* 0x000fe20000000022 */
[----:B------:R-:W-:Y:S01]  /*14320*/  FFMA R81, R87, R81, R52 ;  /* 0x0000005157517223 */ /* 0x000fe20000000034 */
[----:B------:R-:W3:Y:S01]  /*14330*/  LDL.LU R206, [R1+0x130] ;  /* 0x0001300001ce7983 */ /* 0x000ee20000300800 */
[----:B------:R-:W-:Y:S01]  /*14340*/  F2FP.BF16.PACK_AB R34, R35, R96 ;  /* 0x000000602322723e */ /* 0x000fe200000010ff */
[----:B------:R-:W-:Y:S01]  /*14350*/  IMAD R52, R17, 0x4, R7 ;  /* 0x0000000411347824 */ /* 0x000fe200078e0207 */
[----:B--2---:R-:W-:Y:S01]  /*14360*/  FMUL R7, R246, R4 ;  /* 0x00000004f6077220 */ /* 0x004fe20000400000 */
[----:B------:R-:W-:Y:S01]  /*14370*/  F2FP.BF16.PACK_AB R35, R81, R10 ;  /* 0x0000000a5123723e */ /* 0x000fe200000010ff */
[----:B----4-:R-:W-:Y:S01]  /*14380*/  FMUL R10, R248, R5 ;  /* 0x00000005f80a7220 */ /* 0x010fe20000400000 */
[----:B------:R-:W-:Y:S01]  /*14390*/  PRMT R4, R250, 0x7632, R4 ;  /* 0x00007632fa047816 */ /* 0x000fe20000000004 */
[----:B------:R-:W2:Y:S01]  /*143a0*/  LDL.LU R209, [R1+0x1b8] ;  /* 0x0001b80001d17983 */ /* 0x000ea20000300800 */
[----:B------:R-:W-:-:S03]  /*143b0*/  PRMT R5, R13, 0x7632, R5 ;  /* 0x000076320d057816 */ /* 0x000fc60000000005 */
[----:B------:R-:W4:Y:S01]  /*143c0*/  LDL.LU R244, [R1+0x128] ;  /* 0x0001280001f47983 */ /* 0x000f220000300800 */
[----:B------:R-:W-:Y:S01]  /*143d0*/  F2FP.BF16.PACK_AB R50, R53, R91 ;  /* 0x0000005b3532723e */ /* 0x000fe200000010ff */
[----:B------:R-:W-:Y:S02]  /*143e0*/  IMAD.U32 R53, R250, 0x10000, RZ ;  /* 0x00010000fa357824 */ /* 0x000fe400078e00ff */
[----:B------:R-:W4:Y:S01]  /*143f0*/  LDL.LU R211, [R1+0x1b4] ;  /* 0x0001b40001d37983 */ /* 0x000f220000300800 */
[----:B------:R-:W-:-:S03]  /*14400*/  IMAD.U32 R80, R13, 0x10000, RZ ;  /* 0x000100000d507824 */ /* 0x000fc600078e00ff */
[----:B------:R-:W4:Y:S01]  /*14410*/  LDL.LU R213, [R1+0x124] ;  /* 0x0001240001d57983 */ /* 0x000f220000300800 */
[----:B------:R-:W-:Y:S02]  /*14420*/  IMAD.U32 R87, R4, 0x10000, RZ ;  /* 0x0001000004577824 */ /* 0x000fe400078e00ff */
[----:B------:R-:W-:Y:S01]  /*14430*/  IMAD.U32 R81, R5, 0x10000, RZ ;  /* 0x0001000005517824 */ /* 0x000fe200078e00ff */
[----:B------:R-:W4:Y:S01]  /*14440*/  LDL.LU R215, [R1+0x1b0] ;  /* 0x0001b00001d77983 */ /* 0x000f220000300800 */
[----:B------:R-:W-:Y:S02]  /*14450*/  IMAD.U32 R13, R247, 0x10000, RZ ;  /* 0x00010000f70d7824 */ /* 0x000fe400078e00ff */
[----:B------:R-:W-:Y:S01]  /*14460*/  IMAD.U32 R17, R12, 0x10000, RZ ;  /* 0x000100000c117824 */ /* 0x000fe200078e00ff */
[----:B------:R-:W4:Y:S01]  /*14470*/  LDL.LU R241, [R1+0x120] ;  /* 0x0001200001f17983 */ /* 0x000f220000300800 */
[----:B------:R-:W-:Y:S01]  /*14480*/  FFMA R86, R7, R53, R80 ;  /* 0x0000003507567223 */ /* 0x000fe20000000050 */
[----:B------:R-:W-:Y:S01]  /*14490*/  FFMA R7, R10, R87, R81 ;  /* 0x000000570a077223 */ /* 0x000fe20000000051 */
[----:B------:R-:W-:Y:S01]  /*144a0*/  FMUL R10, R191, R33 ;  /* 0x00000021bf0a7220 */ /* 0x000fe20000400000 */
[----:B------:R-:W-:Y:S01]  /*144b0*/  FFMA R17, R32, R13, R17 ;  /* 0x0000000d20117223 */ /* 0x000fe20000000011 */
[----:B------:R-:W2:Y:S04]  /*144c0*/  LDS.64 R4, [R90] ;  /* 0x000000005a047984 */ /* 0x000ea80000000a00 */
[----:B------:R-:W2:Y:S04]  /*144d0*/  LDS.64 R32, [R52] ;  /* 0x0000000034207984 */ /* 0x000ea80000000a00 */
[----:B------:R-:W-:Y:S06]  /*144e0*/  BAR.SYNC.DEFER_BLOCKING 0x0 ;  /* 0x0000000000007b1d */ /* 0x000fec0000010000 */
[----:B------:R-:W4:Y:S04]  /*144f0*/  LDL.LU R243, [R1+0x1ac] ;  /* 0x0001ac0001f37983 */ /* 0x000f280000300800 */
[----:B------:R-:W4:Y:S04]  /*14500*/  LDL.LU R246, [R1+0x11c] ;  /* 0x00011c0001f67983 */ /* 0x000f280000300800 */
[----:B------:R-:W4:Y:S04]  /*14510*/  LDL.LU R248, [R1+0x430] ;  /* 0x0004300001f87983 */ /* 0x000f280000300800 */
[----:B------:R-:W4:Y:S04]  /*14520*/  LDL.LU R250, [R1+0x43c] ;  /* 0x00043c0001fa7983 */ /* 0x000f280000300800 */
[----:B------:R-:W-:Y:S04]  /*14530*/  STS [R192], R194 ;  /* 0x000000c2c0007388 */ /* 0x000fe80000000800 */
[----:B------:R-:W-:Y:S04]  /*14540*/  STS [R193], R196 ;  /* 0x000000c4c1007388 */ /* 0x000fe80000000800 */
[----:B------:R-:W-:Y:S04]  /*14550*/  STS [R195], R198 ;  /* 0x000000c6c3007388 */ /* 0x000fe80000000800 */
[----:B------:R-:W-:Y:S04]  /*14560*/  STS [R197], R200 ;  /* 0x000000c8c5007388 */ /* 0x000fe80000000800 */
[----:B------:R-:W-:Y:S04]  /*14570*/  STS [R199], R202 ;  /* 0x000000cac7007388 */ /* 0x000fe80000000800 */
[----:B---3--:R3:W-:Y:S04]  /*14580*/  STS [R201], R251 ;  /* 0x000000fbc9007388 */ /* 0x0087e80000000800 */
[----:B---3--:R-:W2:Y:S04]  /*14590*/  LDL.LU R251, [R1+0x444] ;  /* 0x0004440001fb7983 */ /* 0x008ea80000300800 */
[----:B------:R-:W-:Y:S04]  /*145a0*/  STS [R203], R204 ;  /* 0x000000cccb007388 */ /* 0x000fe80000000800 */
[----:B------:R-:W-:Y:S01]  /*145b0*/  STS [R205], R206 ;  /* 0x000000cecd007388 */ /* 0x000fe20000000800 */
[----:B------:R-:W-:-:S03]  /*145c0*/  PRMT R12, R247, 0x7632, R12 ;  /* 0x00007632f70c7816 */ /* 0x000fc6000000000c */
[----:B--2---:R-:W-:Y:S04]  /*145d0*/  STS [R207], R209 ;  /* 0x000000d1cf007388 */ /* 0x004fe80000000800 */
[----:B----4-:R2:W-:Y:S04]  /*145e0*/  STS [R208], R244 ;  /* 0x000000f4d0007388 */ /* 0x0105e80000000800 */
[----:B------:R-:W-:Y:S04]  /*145f0*/  STS [R249], R211 ;  /* 0x000000d3f9007388 */ /* 0x000fe80000000800 */
[----:B------:R-:W-:Y:S04]  /*14600*/  STS [R210], R213 ;  /* 0x000000d5d2007388 */ /* 0x000fe80000000800 */
[----:B--2---:R-:W2:Y:S04]  /*14610*/  LDL.LU R244, [R1+0x2d4] ;  /* 0x0002d40001f47983 */ /* 0x004ea80000300800 */
[----:B------:R-:W-:Y:S04]  /*14620*/  STS [R212], R215 ;  /* 0x000000d7d4007388 */ /* 0x000fe80000000800 */
[----:B------:R3:W-:Y:S04]  /*14630*/  STS [R214], R241 ;  /* 0x000000f1d6007388 */ /* 0x0007e80000000800 */
[----:B---3--:R-:W3:Y:S04]  /*14640*/  LDL.LU R241, [R1+0x454] ;  /* 0x0004540001f17983 */ /* 0x008ee80000300800 */
[----:B------:R-:W4:Y:S04]  /*14650*/  LDL.LU R247, [R1+0x458] ;  /* 0x0004580001f77983 */ /* 0x000f280000300800 */
[----:B------:R1:W-:Y:S01]  /*14660*/  STS [R240], R243 ;  /* 0x000000f3f0007388 */ /* 0x0003e20000000800 */
[----:B------:R-:W-:-:S03]  /*14670*/  F2FP.BF16.PACK_AB R51, R51, R92 ;  /* 0x0000005c3333723e */ /* 0x000fc600000010ff */
[----:B------:R1:W-:Y:S01]  /*14680*/  STS [R242], R246 ;  /* 0x000000f6f2007388 */ /* 0x0003e20000000800 */
[C---:B------:R-:W-:Y:S01]  /*14690*/  PRMT R81, R248.reuse, 0x7632, R81 ;  /* 0x00007632f8517816 */ /* 0x040fe20000000051 */
[----:B------:R-:W-:Y:S02]  /*146a0*/  IMAD.U32 R80, R248, 0x10000, RZ ;  /* 0x00010000f8507824 */ /* 0x000fe400078e00ff */
[----:B-1----:R-:W4:Y:S01]  /*146b0*/  LDL.LU R243, [R1+0x45c] ;  /* 0x00045c0001f37983 */ /* 0x002f220000300800 */
[----:B------:R-:W-:-:S03]  /*146c0*/  PRMT R53, R250, 0x7632, R53 ;  /* 0x00007632fa357816 */ /* 0x000fc60000000035 */
[----:B------:R-:W4:Y:S01]  /*146d0*/  LDL.LU R246, [R1+0x47c] ;  /* 0x00047c0001f67983 */ /* 0x000f220000300800 */
[----:B------:R-:W-:Y:S02]  /*146e0*/  IMAD.U32 R92, R81, 0x10000, RZ ;  /* 0x00010000515c7824 */ /* 0x000fe400078e00ff */
[----:B------:R-:W-:Y:S01]  /*146f0*/  IMAD.U32 R81, R250, 0x10000, RZ ;  /* 0x00010000fa517824 */ /* 0x000fe200078e00ff */
[----:B------:R-:W4:Y:S01]  /*14700*/  LDL.LU R248, [R1+0x478] ;  /* 0x0004780001f87983 */ /* 0x000f220000300800 */
[----:B------:R-:W-:Y:S01]  /*14710*/  IMAD.U32 R93, R53, 0x10000, RZ ;  /* 0x00010000355d7824 */ /* 0x000fe200078e00ff */
[----:B------:R-:W-:Y:S01]  /*14720*/  FFMA R53, R98, R86, R80 ;  /* 0x0000005662357223 */ /* 0x000fe20000000050 */
[----:B------:R-:W-:Y:S01]  /*14730*/  FFMA R80, R100, R17, R81 ;  /* 0x0000001164507223 */ /* 0x000fe20000000051 */
[----:B------:R-:W4:Y:S01]  /*14740*/  LDL.LU R250, [R1+0x2ec] ;  /* 0x0002ec0001fa7983 */ /* 0x000f220000300800 */
[C---:B------:R-:W-:Y:S01]  /*14750*/  PRMT R13, R12.reuse, 0x7632, R13 ;  /* 0x000076320c0d7816 */ /* 0x040fe2000000000d */
[----:B------:R-:W-:-:S02]  /*14760*/  IMAD.U32 R91, R12, 0x10000, RZ ;  /* 0x000100000c5b7824 */ /* 0x000fc400078e00ff */
[----:B------:R-:W-:Y:S01]  /*14770*/  BAR.SYNC.DEFER_BLOCKING 0x0 ;  /* 0x0000000000007b1d */ /* 0x000fe20000010000 */
[----:B--2---:R-:W-:-:S05]  /*14780*/  FMUL R81, R251, R4 ;  /* 0x00000004fb517220 */ /* 0x004fca0000400000 */
[----:B------:R-:W2:Y:S01]  /*14790*/  LDL.LU R251, [R1+0x2d8] ;  /* 0x0002d80001fb7983 */ /* 0x000ea20000300800 */
[----:B------:R-:W-:-:S03]  /*147a0*/  IMAD.U32 R87, R13, 0x10000, RZ ;  /* 0x000100000d577824 */ /* 0x000fc600078e00ff */
[----:B------:R-:W1:Y:S01]  /*147b0*/  LDS.64 R12, [R245] ;  /* 0x00000000f50c7984 */ /* 0x000e620000000a00 */
[----:B------:R-:W-:Y:S01]  /*147c0*/  PRMT R86, R16, 0x7632, R86 ;  /* 0x0000763210567816 */ /* 0x000fe20000000056 */
[----:B------:R-:W-:Y:S01]  /*147d0*/  FFMA R10, R10, R91, R87 ;  /* 0x0000005b0a0a7223 */ /* 0x000fe20000000057 */
[----:B------:R-:W-:-:S03]  /*147e0*/  FFMA R7, R99, R7, R92 ;  /* 0x0000000763077223 */ /* 0x000fc6000000005c */
[----:B------:R-:W-:Y:S02]  /*147f0*/  IMAD.U32 R91, R86, 0x10000, RZ ;  /* 0x00010000565b7824 */ /* 0x000fe400078e00ff */
[----:B------:R-:W-:Y:S02]  /*14800*/  F2FP.BF16.PACK_AB R53, R7, R53 ;  /* 0x000000350735723e */ /* 0x000fe400000010ff */
[----:B------:R-:W-:Y:S02]  /*14810*/  PRMT R17, R173, 0x7632, R17 ;  /* 0x00007632ad117816 */ /* 0x000fe40000000011 */
[C---:B------:R-:W-:Y:S01]  /*14820*/  PRMT R4, R244.reuse, 0x7632, R4 ;  /* 0x00007632f4047816 */ /* 0x040fe20000000004 */
[----:B------:R-:W-:Y:S02]  /*14830*/  IMAD.U32 R86, R244, 0x10000, RZ ;  /* 0x00010000f4567824 */ /* 0x000fe400078e00ff */
[----:B------:R-:W2:Y:S01]  /*14840*/  LDL.LU R244, [R1+0x460] ;  /* 0x0004600001f47983 */ /* 0x000ea20000300800 */
[----:B------:R-:W-:Y:S01]  /*14850*/  IMAD.U32 R92, R17, 0x10000, RZ ;  /* 0x00010000115c7824 */ /* 0x000fe200078e00ff */
[----:B---3--:R-:W-:-:S02]  /*14860*/  FMUL R5, R241, R5 ;  /* 0x00000005f1057220 */ /* 0x008fc40000400000 */
[----:B------:R-:W3:Y:S01]  /*14870*/  LDL.LU R241, [R1+0x4a0] ;  /* 0x0004a00001f17983 */ /* 0x000ee20000300800 */
[----:B----4-:R-:W-:-:S03]  /*14880*/  FMUL R7, R247, R32 ;  /* 0x00000020f7077220 */ /* 0x010fc60000400000 */
[----:B------:R-:W4:Y:S01]  /*14890*/  LDL.LU R247, [R1+0x2f0] ;  /* 0x0002f00001f77983 */ /* 0x000f220000300800 */
[----:B------:R-:W-:Y:S01]  /*148a0*/  FFMA R10, R101, R10, R93 ;  /* 0x0000000a650a7223 */ /* 0x000fe2000000005d */
[----:B------:R-:W-:Y:S01]  /*148b0*/  IMAD.U32 R173, R173, 0x10000, RZ ;  /* 0x00010000adad7824 */ /* 0x000fe200078e00ff */
[----:B------:R-:W-:Y:S01]  /*148c0*/  FFMA R5, R5, R92, R91 ;  /* 0x0000005c05057223 */ /* 0x000fe2000000005b */
[----:B------:R-:W-:Y:S02]  /*148d0*/  IMAD.U32 R87, R16, 0x10000, RZ ;  /* 0x0001000010577824 */ /* 0x000fe400078e00ff */
[----:B------:R-:W-:Y:S01]  /*148e0*/  IMAD.U32 R4, R4, 0x10000, RZ ;  /* 0x0001000004047824 */ /* 0x000fe200078e00ff */
[----:B------:R-:W-:Y:S01]  /*148f0*/  F2FP.BF16.PACK_AB R80, R10, R80 ;  /* 0x000000500a50723e */ /* 0x000fe200000010ff */
[----:B------:R-:W-:Y:S01]  /*14900*/  FFMA R81, R81, R173, R87 ;  /* 0x000000ad51517223 */ /* 0x000fe20000000057 */
[C---:B------:R-:W-:Y:S01]  /*14910*/  PRMT R10, R174.reuse, 0x7632, R10 ;  /* 0x00007632ae0a7816 */ /* 0x040fe2000000000a */
[----:B------:R-:W-:Y:S01]  /*14920*/  FFMA R5, R143, R5, R4 ;  /* 0x000000058f057223 */ /* 0x000fe20000000004 */
[----:B------:R-:W-:-:S02]  /*14930*/  IMAD.U32 R4, R174, 0x10000, RZ ;  /* 0x00010000ae047824 */ /* 0x000fc400078e00ff */
[C---:B------:R-:W-:Y:S01]  /*14940*/  IMAD.U32 R32, R15.reuse, 0x10000, RZ ;  /* 0x000100000f207824 */ /* 0x040fe200078e00ff */
[--C-:B------:R-:W-:Y:S01]  /*14950*/  FFMA R81, R142, R81, R86.reuse ;  /* 0x000000518e517223 */ /* 0x100fe20000000056 */
[----:B------:R-:W-:Y:S01]  /*14960*/  IMAD.U32 R87, R10, 0x10000, RZ ;  /* 0x000100000a577824 */ /* 0x000fe200078e00ff */
[----:B------:R-:W-:Y:S01]  /*14970*/  PRMT R86, R15, 0x7632, R86 ;  /* 0x000076320f567816 */ /* 0x000fe20000000056 */
[----:B------:R-:W-:Y:S01]  /*14980*/  FMUL R10, R243, R33 ;  /* 0x00000021f30a7220 */ /* 0x000fe20000400000 */
[----:B------:R-:W-:Y:S01]  /*14990*/  FFMA R7, R7, R4, R32 ;  /* 0x0000000407077223 */ /* 0x000fe20000000020 */
[----:B------:R-:W3:Y:S01]  /*149a0*/  LDL.LU R243, [R1+0x4a8] ;  /* 0x0004a80001f37983 */ /* 0x000ee20000300800 */
[----:B-1----:R-:W-:-:S03]  /*149b0*/  FMUL R32, R246, R12 ;  /* 0x0000000cf6207220 */ /* 0x002fc60000400000 */
[----:B------:R-:W3:Y:S01]  /*149c0*/  LDL.LU R246, [R1+0x464] ;  /* 0x0004640001f67983 */ /* 0x000ee20000300800 */
[----:B------:R-:W-:Y:S01]  /*149d0*/  IMAD.U32 R86, R86, 0x10000, RZ ;  /* 0x0001000056567824 */ /* 0x000fe200078e00ff */
[----:B------:R-:W-:Y:S01]  /*149e0*/  FMUL R91, R248, R13 ;  /* 0x0000000df85b7220 */ /* 0x000fe20000400000 */
[----:B------:R-:W-:Y:S01]  /*149f0*/  F2FP.BF16.PACK_AB R15, R5, R81 ;  /* 0x00000051050f723e */ /* 0x000fe200000010ff */
[----:B------:R-:W3:Y:S01]  /*14a00*/  LDL.LU R248, [R1+0x480] ;  /* 0x0004800001f87983 */ /* 0x000ee20000300800 */
[--C-:B------:R-:W-:Y:S01]  /*14a10*/  FFMA R10, R10, R87, R86.reuse ;  /* 0x000000570a0a7223 */ /* 0x100fe20000000056 */
[C---:B------:R-:W-:Y:S01]  /*14a20*/  IMAD.U32 R87, R250.reuse, 0x10000, RZ ;  /* 0x00010000fa577824 */ /* 0x040fe200078e00ff */
[----:B------:R-:W-:Y:S01]  /*14a30*/  PRMT R86, R250, 0x7632, R86 ;  /* 0x00007632fa567816 */ /* 0x000fe20000000056 */
[----:B------:R-:W3:Y:S04]  /*14a40*/  LDS.64 R16, [R8] ;  /* 0x0000000008107984 */ /* 0x000ee80000000a00 */
[----:B------:R-:W3:Y:S01]  /*14a50*/  LDL.LU R250, [R1+0x484] ;  /* 0x0004840001fa7983 */ /* 0x000ee20000300800 */
[----:B------:R-:W-:-:S03]  /*14a60*/  PRMT R92, R172, 0x7632, R92 ;  /* 0x00007632ac5c7816 */ /* 0x000fc6000000005c */
[----:B------:R-:W-:Y:S01]  /*14a70*/  LDS.64 R12, [R83] ;  /* 0x00000000530c7984 */ /* 0x000fe20000000a00 */
[C---:B--2---:R-:W-:Y:S01]  /*14a80*/  IMAD.U32 R33, R251.reuse, 0x10000, RZ ;  /* 0x00010000fb217824 */ /* 0x044fe200078e00ff */
[----:B------:R-:W-:Y:S02]  /*14a90*/  PRMT R81, R251, 0x7632, R81 ;  /* 0x00007632fb517816 */ /* 0x000fe40000000051 */
[----:B------:R-:W1:Y:S04]  /*14aa0*/  LDS.64 R4, [R82] ;  /* 0x0000000052047984 */ /* 0x000e680000000a00 */
[----:B------:R-:W2:Y:S01]  /*14ab0*/  LDL.LU R251, [R1+0x300] ;  /* 0x0003000001fb7983 */ /* 0x000ea20000300800 */
[----:B------:R-:W-:Y:S02]  /*14ac0*/  IMAD.U32 R172, R172, 0x10000, RZ ;  /* 0x00010000acac7824 */ /* 0x000fe400078e00ff */
[----:B------:R-:W-:-:S02]  /*14ad0*/  IMAD.U32 R93, R86, 0x10000, RZ ;  /* 0x00010000565d7824 */ /* 0x000fc400078e00ff */
[----:B------:R-:W-:Y:S01]  /*14ae0*/  IMAD.U32 R86, R81, 0x10000, RZ ;  /* 0x0001000051567824 */ /* 0x000fe200078e00ff */
[----:B------:R-:W-:Y:S01]  /*14af0*/  FFMA R32, R32, R33, R172 ;  /* 0x0000002120207223 */ /* 0x000fe200000000ac */
[----:B------:R-:W-:-:S04]  /*14b00*/  IMAD.U32 R81, R244, 0x10000, RZ ;  /* 0x00010000f4517824 */ /* 0x000fc800078e00ff */
[--C-:B------:R-:W-:Y:S01]  /*14b10*/  FFMA R48, R48, R32, R81.reuse ;  /* 0x0000002030307223 */ /* 0x100fe20000000051 */
[C---:B----4-:R-:W-:Y:S01]  /*14b20*/  IMAD.U32 R33, R247.reuse, 0x10000, RZ ;  /* 0x00010000f7217824 */ /* 0x050fe200078e00ff */
[----:B------:R-:W-:Y:S02]  /*14b30*/  PRMT R81, R247, 0x7632, R81 ;  /* 0x00007632f7517816 */ /* 0x000fe40000000051 */
[----:B------:R-:W4:Y:S01]  /*14b40*/  LDL.LU R247, [R1+0x2e8] ;  /* 0x0002e80001f77983 */ /* 0x000f220000300800 */
[----:B---3--:R-:W-:Y:S01]  /*14b50*/  FMUL R32, R241, R16 ;  /* 0x00000010f1207220 */ /* 0x008fe20000400000 */
[C---:B------:R-:W-:Y:S01]  /*14b60*/  PRMT R16, R175.reuse, 0x7632, R16 ;  /* 0x00007632af107816 */ /* 0x040fe20000000010 */
[----:B------:R-:W-:Y:S01]  /*14b70*/  IMAD.U32 R92, R92, 0x10000, RZ ;  /* 0x000100005c5c7824 */ /* 0x000fe200078e00ff */
[----:B------:R-:W-:Y:S01]  /*14b80*/  FFMA R7, R162, R7, R87 ;  /* 0x00000007a2077223 */ /* 0x000fe20000000057 */
[----:B------:R-:W-:Y:S01]  /*14b90*/  IMAD.U32 R175, R175, 0x10000, RZ ;  /* 0x00010000afaf7824 */ /* 0x000fe200078e00ff */
[----:B------:R-:W3:Y:S01]  /*14ba0*/  LDL.LU R215, [R1+0x49c] ;  /* 0x00049c0001d77983 */ /* 0x000ee20000300800 */
[----:B------:R-:W-:Y:S01]  /*14bb0*/  FFMA R91, R91, R86, R92 ;  /* 0x000000565b5b7223 */ /* 0x000fe2000000005c */
[----:B------:R-:W-:-:S02]  /*14bc0*/  IMAD.U32 R87, R16, 0x10000, RZ ;  /* 0x0001000010577824 */ /* 0x000fc400078e00ff */
[----:B------:R-:W-:Y:S01]  /*14bd0*/  IMAD.U32 R92, R81, 0x10000, RZ ;  /* 0x00010000515c7824 */ /* 0x000fe200078e00ff */
[----:B------:R-:W-:Y:S01]  /*14be0*/  FFMA R32, R32, R33, R175 ;  /* 0x0000002120207223 */ /* 0x000fe200000000af */
[----:B------:R-:W3:Y:S01]  /*14bf0*/  LDL.LU R241, [R1+0x4a4] ;  /* 0x0004a40001f17983 */ /* 0x000ee20000300800 */
[----:B------:R-:W-:Y:S01]  /*14c00*/  FMUL R86, R243, R17 ;  /* 0x00000011f3567220 */ /* 0x000fe20000400000 */
[----:B------:R-:W-:-:S03]  /*14c10*/  PRMT R16, R246, 0x7632, R16 ;  /* 0x00007632f6107816 */ /* 0x000fc60000000010 */
[----:B------:R-:W-:Y:S01]  /*14c20*/  FFMA R86, R86, R92, R87 ;  /* 0x0000005c56567223 */ /* 0x000fe20000000057 */
[----:B------:R-:W-:Y:S01]  /*14c30*/  IMAD.U32 R81, R246, 0x10000, RZ ;  /* 0x00010000f6517824 */ /* 0x000fe200078e00ff */
[----:B------:R-:W-:Y:S01]  /*14c40*/  PRMT R17, R244, 0x7632, R17 ;  /* 0x00007632f4117816 */ /* 0x000fe20000000011 */
[----:B------:R-:W3:Y:S01]  /*14c50*/  LDL.LU R243, [R1+0x468] ;  /* 0x0004680001f37983 */ /* 0x000ee20000300800 */
[----:B------:R-:W-:Y:S01]  /*14c60*/  IMAD.U32 R87, R16, 0x10000, RZ ;  /* 0x0001000010577824 */ /* 0x000fe200078e00ff */
[----:B------:R-:W-:Y:S01]  /*14c70*/  FFMA R81, R46, R32, R81 ;  /* 0x000000202e517223 */ /* 0x000fe20000000051 */
[----:B-1----:R-:W-:Y:S01]  /*14c80*/  FMUL R4, R248, R4 ;  /* 0x00000004f8047220 */ /* 0x002fe20000400000 */
[----:B------:R-:W3:Y:S01]  /*14c90*/  LDL.LU R244, [R1+0x46c] ;  /* 0x00046c0001f47983 */ /* 0x000ee20000300800 */
[----:B------:R-:W-:-:S03]  /*14ca0*/  FFMA R86, R47, R86, R87 ;  /* 0x000000562f567223 */ /* 0x000fc60000000057 */
[----:B------:R-:W3:Y:S04]  /*14cb0*/  LDL.LU R246, [R1+0x48c] ;  /* 0x00048c0001f67983 */ /* 0x000ee80000300800 */
[----:B------:R-:W3:Y:S01]  /*14cc0*/  LDL.LU R248, [R1+0x488] ;  /* 0x0004880001f87983 */ /* 0x000ee20000300800 */
[C---:B--2---:R-:W-:Y:S01]  /*14cd0*/  PRMT R47, R251.reuse, 0x7632, R47 ;  /* 0x00007632fb2f7816 */ /* 0x044fe2000000002f */
[----:B------:R-:W-:Y:S02]  /*14ce0*/  IMAD.U32 R46, R251, 0x10000, RZ ;  /* 0x00010000fb2e7824 */ /* 0x000fe400078e00ff */
[----:B------:R-:W2:Y:S01]  /*14cf0*/  LDL.LU R251, [R1+0x490] ;  /* 0x0004900001fb7983 */ /* 0x000ea20000300800 */
[----:B------:R-:W-:Y:S01]  /*14d00*/  IMAD.U32 R33, R17, 0x10000, RZ ;  /* 0x0001000011217824 */ /* 0x000fe200078e00ff */
[----:B------:R-:W-:Y:S01]  /*14d10*/  PRMT R87, R216, 0x7632, R87 ;  /* 0x00007632d8577816 */ /* 0x000fe20000000057 */
[----:B------:R-:W-:Y:S01]  /*14d20*/  FMUL R5, R250, R5 ;  /* 0x00000005fa057220 */ /* 0x000fe20000400000 */
[----:B------:R-:W-:Y:S01]  /*14d30*/  LDS.64 R16, [R88] ;  /* 0x0000000058107984 */ /* 0x000fe20000000a00 */
[----:B------:R-:W-:-:S03]  /*14d40*/  FFMA R49, R49, R91, R33 ;  /* 0x0000005b31317223 */ /* 0x000fc60000000021 */
[----:B------:R-:W2:Y:S01]  /*14d50*/  LDS.64 R32, [R89] ;  /* 0x0000000059207984 */ /* 0x000ea20000000a00 */
[----:B------:R-:W-:Y:S02]  /*14d60*/  IMAD.U32 R92, R87, 0x10000, RZ ;  /* 0x00010000575c7824 */ /* 0x000fe400078e00ff */
[----:B------:R-:W-:Y:S01]  /*14d70*/  IMAD.U32 R87, R6, 0x10000, RZ ;  /* 0x0001000006577824 */ /* 0x000fe200078e00ff */
[----:B------:R-:W3:Y:S01]  /*14d80*/  LDL.LU R250, [R1+0x310] ;  /* 0x0003100001fa7983 */ /* 0x000ee20000300800 */
[C---:B----4-:R-:W-:Y:S01]  /*14d90*/  IMAD.U32 R91, R247.reuse, 0x10000, RZ ;  /* 0x00010000f75b7824 */ /* 0x050fe200078e00ff */
[----:B------:R-:W-:Y:S02]  /*14da0*/  PRMT R6, R247, 0x7632, R6 ;  /* 0x00007632f7067816 */ /* 0x000fe40000000006 */
[----:B------:R-:W4:Y:S04]  /*14db0*/  LDL.LU R247, [R1+0x308] ;  /* 0x0003080001f77983 */ /* 0x000f280000300800 */
[----:B------:R-:W4:Y:S04]  /*14dc0*/  LDL.LU R191, [R1+0x4ac] ;  /* 0x0004ac0001bf7983 */ /* 0x000f280000300800 */
[----:B------:R-:W4:Y:S04]  /*14dd0*/  LDL.LU R194, [R1+0x200] ;  /* 0x0002000001c27983 */ /* 0x000f280000300800 */
[----:B------:R-:W4:Y:S04]  /*14de0*/  LDL.LU R196, [R1+0x158] ;  /* 0x0001580001c47983 */ /* 0x000f280000300800 */
[----:B------:R-:W4:Y:S04]  /*14df0*/  LDL.LU R198, [R1+0x1f8] ;  /* 0x0001f80001c67983 */ /* 0x000f280000300800 */
[----:B------:R-:W4:Y:S04]  /*14e00*/  LDL.LU R200, [R1+0x154] ;  /* 0x0001540001c87983 */ /* 0x000f280000300800 */
[----:B------:R-:W4:Y:S01]  /*14e10*/  LDL.LU R202, [R1+0x1f0] ;  /* 0x0001f00001ca7983 */ /* 0x000f220000300800 */
[----:B--2---:R-:W-:-:S03]  /*14e20*/  FMUL R32, R251, R32 ;  /* 0x00000020fb207220 */ /* 0x004fc60000400000 */
[----:B------:R-:W2:Y:S01]  /*14e30*/  LDL.LU R251, [R1+0x150] ;  /* 0x0001500001fb7983 */ /* 0x000ea20000300800 */
[----:B------:R-:W-:Y:S01]  /*14e40*/  FFMA R10, R163, R10, R93 ;  /* 0x0000000aa30a7223 */ /* 0x000fe2000000005d */
[----:B------:R-:W-:Y:S02]  /*14e50*/  IMAD.U32 R93, R47, 0x10000, RZ ;  /* 0x000100002f5d7824 */ /* 0x000fe400078e00ff */
[----:B------:R-:W-:Y:S01]  /*14e60*/  IMAD.U32 R47, R216, 0x10000, RZ ;  /* 0x00010000d82f7824 */ /* 0x000fe200078e00ff */
[----:B---3--:R-:W-:Y:S01]  /*14e70*/  FMUL R12, R215, R12 ;  /* 0x0000000cd70c7220 */ /* 0x008fe20000400000 */
[----:B------:R-:W-:Y:S01]  /*14e80*/  FMUL R13, R241, R13 ;  /* 0x0000000df10d7220 */ /* 0x000fe20000400000 */
[----:B------:R-:W3:Y:S01]  /*14e90*/  LDL.LU R204, [R1+0x1e8] ;  /* 0x0001e80001cc7983 */ /* 0x000ee20000300800 */
[----:B------:R-:W-:Y:S01]  /*14ea0*/  FFMA R4, R4, R46, R47 ;  /* 0x0000002e04047223 */ /* 0x000fe2000000002f */
[----:B------:R-:W-:Y:S01]  /*14eb0*/  PRMT R46, R6, 0x7632, R46 ;  /* 0x00007632062e7816 */ /* 0x000fe2000000002e */
[--C-:B------:R-:W-:Y:S01]  /*14ec0*/  FFMA R12, R12, R91, R87.reuse ;  /* 0x0000005b0c0c7223 */ /* 0x100fe20000000057 */
[----:B------:R-:W-:Y:S01]  /*14ed0*/  FFMA R5, R5, R93, R92 ;  /* 0x0000005d05057223 */ /* 0x000fe2000000005c */
[----:B------:R-:W-:Y:S01]  /*14ee0*/  PRMT R87, R244, 0x7632, R87 ;  /* 0x00007632f4577816 */ /* 0x000fe20000000057 */
[----:B------:R-:W-:Y:S01]  /*14ef0*/  IMAD.U32 R92, R6, 0x10000, RZ ;  /* 0x00010000065c7824 */ /* 0x000fe200078e00ff */
[----:B------:R-:W3:Y:S01]  /*14f00*/  LDL.LU R206, [R1+0x14c] ;  /* 0x00014c0001ce7983 */ /* 0x000ee20000300800 */
[----:B------:R-:W-:-:S02]  /*14f10*/  IMAD.U32 R91, R46, 0x10000, RZ ;  /* 0x000100002e5b7824 */ /* 0x000fc400078e00ff */
[----:B------:R-:W-:Y:S01]  /*14f20*/  IMAD.U32 R46, R244, 0x10000, RZ ;  /* 0x00010000f42e7824 */ /* 0x000fe200078e00ff */
[----:B------:R-:W-:Y:S01]  /*14f30*/  PRMT R47, R243, 0x7632, R47 ;  /* 0x00007632f32f7816 */ /* 0x000fe2000000002f */
[----:B------:R-:W-:Y:S01]  /*14f40*/  IMAD.U32 R87, R87, 0x10000, RZ ;  /* 0x0001000057577824 */ /* 0x000fe200078e00ff */
[----:B------:R-:W-:Y:S01]  /*14f50*/  FFMA R13, R13, R92, R91 ;  /* 0x0000005c0d0d7223 */ /* 0x000fe2000000005b */
[----:B------:R-:W3:Y:S01]  /*14f60*/  LDL.LU R209, [R1+0x1e0] ;  /* 0x0001e00001d17983 */ /* 0x000ee20000300800 */
[----:B------:R-:W-:Y:S02]  /*14f70*/  FFMA R78, R78, R12, R46 ;  /* 0x0000000c4e4e7223 */ /* 0x000fe4000000002e */
[----:B------:R-:W-:Y:S01]  /*14f80*/  FFMA R13, R79, R13, R87 ;  /* 0x0000000d4f0d7223 */ /* 0x000fe20000000057 */
[----:B------:R-:W3:Y:S01]  /*14f90*/  LDL.LU R244, [R1+0x144] ;  /* 0x0001440001f47983 */ /* 0x000ee20000300800 */
[----:B------:R-:W-:-:S03]  /*14fa0*/  IMAD.U32 R6, R243, 0x10000, RZ ;  /* 0x00010000f3067824 */ /* 0x000fc600078e00ff */
[----:B------:R-:W3:Y:S01]  /*14fb0*/  LDL.LU R211, [R1+0x1d8] ;  /* 0x0001d80001d37983 */ /* 0x000ee20000300800 */
[----:B------:R-:W-:-:S03]  /*14fc0*/  IMAD.U32 R47, R47, 0x10000, RZ ;  /* 0x000100002f2f7824 */ /* 0x000fc600078e00ff */
[----:B------:R-:W3:Y:S01]  /*14fd0*/  LDL.LU R213, [R1+0x13c] ;  /* 0x00013c0001d57983 */ /* 0x000ee20000300800 */
[----:B------:R-:W-:Y:S01]  /*14fe0*/  F2FP.BF16.PACK_AB R78, R13, R78 ;  /* 0x0000004e0d4e723e */ /* 0x000fe200000010ff */
[----:B------:R-:W-:Y:S02]  /*14ff0*/  FMUL R12, R246, R16 ;  /* 0x00000010f60c7220 */ /* 0x000fe40000400000 */
[----:B------:R-:W3:Y:S01]  /*15000*/  LDL.LU R215, [R1+0x1d4] ;  /* 0x0001d40001d77983 */ /* 0x000ee20000300800 */
[----:B------:R-:W-:Y:S01]  /*15010*/  FFMA R4, R84, R4, R6 ;  /* 0x0000000454047223 */ /* 0x000fe20000000006 */
[----:B------:R-:W-:Y:S02]  /*15020*/  F2FP.BF16.PACK_AB R46, R10, R7 ;  /* 0x000000070a2e723e */ /* 0x000fe400000010ff */
[----:B------:R-:W3:Y:S01]  /*15030*/  LDL.LU R241, [R1+0x134] ;  /* 0x0001340001f17983 */ /* 0x000ee20000300800 */
[----:B------:R-:W-:Y:S01]  /*15040*/  FMUL R13, R248, R17 ;  /* 0x00000011f80d7220 */ /* 0x000fe20000400000 */
[----:B------:R-:W-:-:S02]  /*15050*/  FFMA R5, R85, R5, R47 ;  /* 0x0000000555057223 */ /* 0x000fc4000000002f */
[----:B------:R-:W3:Y:S01]  /*15060*/  LDL.LU R243, [R1+0x1d0] ;  /* 0x0001d00001f37983 */ /* 0x000ee20000300800 */
[C---:B------:R-:W-:Y:S01]  /*15070*/  PRMT R10, R250.reuse, 0x7632, R10 ;  /* 0x00007632fa0a7816 */ /* 0x040fe2000000000a */
[----:B------:R-:W-:Y:S02]  /*15080*/  IMAD.U32 R17, R250, 0x10000, RZ ;  /* 0x00010000fa117824 */ /* 0x000fe400078e00ff */
[----:B------:R-:W3:Y:S01]  /*15090*/  LDL.LU R246, [R1+0x12c] ;  /* 0x00012c0001f67983 */ /* 0x000ee20000300800 */
[----:B----4-:R-:W-:Y:S02]  /*150a0*/  IMAD.U32 R6, R247, 0x10000, RZ ;  /* 0x00010000f7067824 */ /* 0x010fe400078e00ff */
[----:B------:R-:W-:Y:S01]  /*150b0*/  IMAD.U32 R7, R11, 0x10000, RZ ;  /* 0x000100000b077824 */ /* 0x000fe200078e00ff */
[----:B------:R-:W4:Y:S01]  /*150c0*/  LDL.LU R248, [R1+0x470] ;  /* 0x0004700001f87983 */ /* 0x000f220000300800 */
[----:B------:R-:W-:-:S03]  /*150d0*/  F2FP.BF16.PACK_AB R47, R49, R48 ;  /* 0x00000030312f723e */ /* 0x000fc600000010ff */
[----:B------:R-:W4:Y:S01]  /*150e0*/  LDL.LU R250, [R1+0x474] ;  /* 0x0004740001fa7983 */ /* 0x000f220000300800 */
[----:B------:R-:W-:Y:S01]  /*150f0*/  F2FP.BF16.PACK_AB R49, R5, R4 ;  /* 0x000000040531723e */ /* 0x000fe200000010ff */
[----:B------:R-:W-:Y:S02]  /*15100*/  FFMA R32, R32, R6, R7 ;  /* 0x0000000620207223 */ /* 0x000fe40000000007 */
[----:B------:R-:W2:Y:S04]  /*15110*/  LDS.64 R4, [R90] ;  /* 0x000000005a047984 */ /* 0x000ea80000000a00 */
[----:B------:R-:W2:Y:S04]  /*15120*/  LDS.64 R6, [R52] ;  /* 0x0000000034067984 */ /* 0x000ea80000000a00 */
[----:B------:R-:W-:Y:S06]  /*15130*/  BAR.SYNC.DEFER_BLOCKING 0x0 ;  /* 0x0000000000007b1d */ /* 0x000fec0000010000 */
[----:B------:R-:W-:Y:S04]  /*15140*/  STS [R192], R194 ;  /* 0x000000c2c0007388 */ /* 0x000fe80000000800 */
[----:B------:R-:W-:Y:S04]  /*15150*/  STS [R193], R196 ;  /* 0x000000c4c1007388 */ /* 0x000fe80000000800 */
[----:B------:R-:W-:Y:S04]  /*15160*/  STS [R195], R198 ;  /* 0x000000c6c3007388 */ /* 0x000fe80000000800 */
[----:B------:R-:W-:Y:S04]  /*15170*/  STS [R197], R200 ;  /* 0x000000c8c5007388 */ /* 0x000fe80000000800 */
[----:B------:R-:W-:Y:S04]  /*15180*/  STS [R199], R202 ;  /* 0x000000cac7007388 */ /* 0x000fe80000000800 */
[----:B--2---:R2:W-:Y:S04]  /*15190*/  STS [R201], R251 ;  /* 0x000000fbc9007388 */ /* 0x0045e80000000800 */
[----:B--2---:R-:W2:Y:S01]  /*151a0*/  LDL.LU R251, [R1+0x494] ;  /* 0x0004940001fb7983 */ /* 0x004ea20000300800 */
[----:B------:R-:W-:-:S03]  /*151b0*/  PRMT R16, R217, 0x7632, R16 ;  /* 0x00007632d9107816 */ /* 0x000fc60000000010 */
[----:B---3--:R-:W-:Y:S01]  /*151c0*/  STS [R203], R204 ;  /* 0x000000cccb007388 */ /* 0x008fe20000000800 */
[----:B------:R-:W-:-:S03]  /*151d0*/  IMAD.U32 R10, R10, 0x10000, RZ ;  /* 0x000100000a0a7824 */ /* 0x000fc600078e00ff */
[----:B------:R-:W-:Y:S01]  /*151e0*/  STS [R205], R206 ;  /* 0x000000cecd007388 */ /* 0x000fe20000000800 */
[----:B------:R-:W-:-:S03]  /*151f0*/  IMAD.U32 R16, R16, 0x10000, RZ ;  /* 0x0001000010107824 */ /* 0x000fc600078e00ff */
[----:B------:R-:W-:Y:S04]  /*15200*/  STS [R207], R209 ;  /* 0x000000d1cf007388 */ /* 0x000fe80000000800 */
[----:B------:R2:W-:Y:S01]  /*15210*/  STS [R208], R244 ;  /* 0x000000f4d0007388 */ /* 0x0005e20000000800 */
[----:B------:R-:W-:-:S03]  /*15220*/  FFMA R13, R13, R10, R16 ;  /* 0x0000000a0d0d7223 */ /* 0x000fc60000000010 */
[----:B------:R-:W-:Y:S04]  /*15230*/  STS [R249], R211 ;  /* 0x000000d3f9007388 */ /* 0x000fe80000000800 */
[----:B------:R-:W-:Y:S04]  /*15240*/  STS [R210], R213 ;  /* 0x000000d5d2007388 */ /* 0x000fe80000000800 */
[----:B--2---:R-:W2:Y:S04]  /*15250*/  LDL.LU R244, [R1+0x33c] ;  /* 0x00033c0001f47983 */ /* 0x004ea80000300800 */
[----:B------:R-:W-:Y:S04]  /*15260*/  STS [R212], R215 ;  /* 0x000000d7d4007388 */ /* 0x000fe80000000800 */
[----:B------:R3:W-:Y:S04]  /*15270*/  STS [R214], R241 ;  /* 0x000000f1d6007388 */ /* 0x0007e80000000800 */
[----:B---3--:R-:W3:Y:S01]  /*15280*/  LDL.LU R241, [R1+0x4b0] ;  /* 0x0004b00001f17983 */ /* 0x008ee20000300800 */
[C---:B----4-:R-:W-:Y:S01]  /*15290*/  PRMT R85, R250.reuse, 0x7632, R85 ;  /* 0x00007632fa557816 */ /* 0x050fe20000000055 */
[----:B------:R-:W-:-:S02]  /*152a0*/  IMAD.U32 R16, R250, 0x10000, RZ ;  /* 0x00010000fa107824 */ /* 0x000fc400078e00ff */
[----:B------:R-:W4:Y:S01]  /*152b0*/  LDL.LU R250, [R1+0x4b4] ;  /* 0x0004b40001fa7983 */ /* 0x000f220000300800 */
[----:B------:R-:W-:-:S03]  /*152c0*/  F2FP.BF16.PACK_AB R48, R86, R81 ;  /* 0x000000515630723e */ /* 0x000fc600000010ff */
[----:B------:R1:W-:Y:S01]  /*152d0*/  STS [R240], R243 ;  /* 0x000000f3f0007388 */ /* 0x0003e20000000800 */
[----:B------:R-:W-:Y:S02]  /*152e0*/  PRMT R81, R247, 0x7632, R81 ;  /* 0x00007632f7517816 */ /* 0x000fe40000000051 */
[----:B------:R-:W-:Y:S01]  /*152f0*/  PRMT R84, R11, 0x7632, R84 ;  /* 0x000076320b547816 */ /* 0x000fe20000000054 */
[----:B------:R1:W-:Y:S04]  /*15300*/  STS [R242], R246 ;  /* 0x000000f6f2007388 */ /* 0x0003e80000000800 */
[----:B-1----:R-:W4:Y:S04]  /*15310*/  LDL.LU R243, [R1+0x4b8] ;  /* 0x0004b80001f37983 */ /* 0x002f280000300800 */
[----:B------:R-:W4:Y:S01]  /*15320*/  LDL.LU R246, [R1+0x4d8] ;  /* 0x0004d80001f67983 */ /* 0x000f220000300800 */
[----:B------:R-:W-:Y:S01]  /*15330*/  IMAD.U32 R79, R217, 0x10000, RZ ;  /* 0x00010000d94f7824 */ /* 0x000fe200078e00ff */
[----:B------:R-:W-:Y:S01]  /*15340*/  FMUL R33, R191, R33 ;  /* 0x00000021bf217220 */ /* 0x000fe20000400000 */
[----:B------:R-:W-:Y:S01]  /*15350*/  IMAD.U32 R81, R81, 0x10000, RZ ;  /* 0x0001000051517824 */ /* 0x000fe200078e00ff */
[----:B------:R-:W4:Y:S01]  /*15360*/  LDL.LU R247, [R1+0x4d4] ;  /* 0x0004d40001f77983 */ /* 0x000f220000300800 */
[----:B------:R-:W-:Y:S01]  /*15370*/  IMAD.U32 R84, R84, 0x10000, RZ ;  /* 0x0001000054547824 */ /* 0x000fe200078e00ff */
[----:B------:R-:W-:Y:S01]  /*15380*/  FFMA R12, R12, R17, R79 ;  /* 0x000000110c0c7223 */ /* 0x000fe2000000004f */
[C---:B------:R-:W-:Y:S01]  /*15390*/  PRMT R17, R248.reuse, 0x7632, R17 ;  /* 0x00007632f8117816 */ /* 0x040fe20000000011 */
[----:B------:R-:W-:Y:S01]  /*153a0*/  IMAD.U32 R79, R248, 0x10000, RZ ;  /* 0x00010000f84f7824 */ /* 0x000fe200078e00ff */
[----:B------:R-:W-:Y:S01]  /*153b0*/  FFMA R33, R33, R81, R84 ;  /* 0x0000005121217223 */ /* 0x000fe20000000054 */
[----:B------:R-:W4:Y:S04]  /*153c0*/  LDL.LU R248, [R1+0x348] ;  /* 0x0003480001f87983 */ /* 0x000f280000300800 */
[----:B------:R-:W-:Y:S01]  /*153d0*/  BAR.SYNC.DEFER_BLOCKING 0x0 ;  /* 0x0000000000007b1d */ /* 0x000fe20000010000 */
[----:B------:R-:W-:Y:S01]  /*153e0*/  IMAD.U32 R85, R85, 0x10000, RZ ;  /* 0x0001000055557824 */ /* 0x000fe200078e00ff */
[----:B--2---:R-:W-:-:S04]  /*153f0*/  FMUL R81, R251, R4 ;  /* 0x00000004fb517220 */ /* 0x004fc80000400000 */
[----:B------:R-:W1:Y:S04]  /*15400*/  LDS.64 R10, [R245] ;  /* 0x00000000f50a7984 */ /* 0x000e680000000a00 */
[----:B------:R-:W2:Y:S01]  /*15410*/  LDL.LU R251, [R1+0x340] ;  /* 0x0003400001fb7983 */ /* 0x000ea20000300800 */
[----:B------:R-:W-:Y:S01]  /*15420*/  FFMA R16, R104, R32, R16 ;  /* 0x0000002068107223 */ /* 0x000fe20000000010 */
[----:B------:R-:W-:Y:S01]  /*15430*/  FFMA R33, R105, R33, R85 ;  /* 0x0000002169217223 */ /* 0x000fe20000000055 */
[----:B------:R-:W-:Y:S02]  /*15440*/  IMAD.U32 R32, R230, 0x10000, RZ ;  /* 0x00010000e6207824 */ /* 0x000fe400078e00ff */
[----:B------:R-:W-:-:S04]  /*15450*/  IMAD.U32 R85, R14, 0x10000, RZ ;  /* 0x000100000e557824 */ /* 0x000fc800078e00ff */
[----:B------:R-:W-:Y:S01]  /*15460*/  FFMA R81, R81, R32, R85 ;  /* 0x0000002051517223 */ /* 0x000fe20000000055 */
[----:B------:R-:W-:Y:S02]  /*15470*/  F2FP.BF16.PACK_AB R16, R33, R16 ;  /* 0x000000102110723e */ /* 0x000fe400000010ff */
[C---:B------:R-:W-:Y:S01]  /*15480*/  PRMT R4, R244.reuse, 0x7632, R4 ;  /* 0x00007632f4047816 */ /* 0x040fe20000000004 */
[----:B------:R-:W-:Y:S02]  /*15490*/  IMAD.U32 R32, R244, 0x10000, RZ ;  /* 0x00010000f4207824 */ /* 0x000fe400078e00ff */
[----:B------:R-:W2:Y:S01]  /*154a0*/  LDL.LU R244, [R1+0x498] ;  /* 0x0004980001f47983 */ /* 0x000ea20000300800 */
[----:B---3--:R-:W-:-:S03]  /*154b0*/  FMUL R5, R241, R5 ;  /* 0x00000005f1057220 */ /* 0x008fc60000400000 */
[----:B------:R-:W3:Y:S01]  /*154c0*/  LDL.LU R241, [R1+0x4f8] ;  /* 0x0004f80001f17983 */ /* 0x000ee20000300800 */
[----:B----4-:R-:W-:-:S03]  /*154d0*/  FMUL R33, R250, R6 ;  /* 0x00000006fa217220 */ /* 0x010fc60000400000 */
[----:B------:R-:W4:Y:S01]  /*154e0*/  LDL.LU R250, [R1+0x34c] ;  /* 0x00034c0001fa7983 */ /* 0x000f220000300800 */
[----:B------:R-:W-:Y:S01]  /*154f0*/  FFMA R79, R102, R12, R79 ;  /* 0x0000000c664f7223 */ /* 0x000fe2000000004f */
[----:B------:R-:W-:Y:S01]  /*15500*/  PRMT R84, R230, 0x7632, R84 ;  /* 0x00007632e6547816 */ /* 0x000fe20000000054 */
[----:B------:R-:W-:Y:S01]  /*15510*/  IMAD.U32 R17, R17, 0x10000, RZ ;  /* 0x0001000011117824 */ /* 0x000fe200078e00ff */
[----:B------:R-:W-:Y:S01]  /*15520*/  PRMT R12, R14, 0x7632, R12 ;  /* 0x000076320e0c7816 */ /* 0x000fe2000000000c */
[----:B------:R-:W-:Y:S02]  /*15530*/  FMUL R7, R243, R7 ;  /* 0x00000007f3077220 */ /* 0x000fe40000400000 */
[----:B------:R-:W3:Y:S01]  /*15540*/  LDL.LU R243, [R1+0x500] ;  /* 0x0005000001f37983 */ /* 0x000ee20000300800 */
[----:B-1----:R-:W-:-:S03]  /*15550*/  FMUL R10, R246, R10 ;  /* 0x0000000af60a7220 */ /* 0x002fc60000400000 */
[----:B------:R-:W3:Y:S01]  /*15560*/  LDL.LU R246, [R1+0x4bc] ;  /* 0x0004bc0001f67983 */ /* 0x000ee20000300800 */
[----:B------:R-:W-:Y:S01]  /*15570*/  FFMA R17, R103, R13, R17 ;  /* 0x0000000d67117223 */ /* 0x000fe20000000011 */
[----:B------:R-:W-:Y:S02]  /*15580*/  IMAD.U32 R84, R84, 0x10000, RZ ;  /* 0x0001000054547824 */ /* 0x000fe400078e00ff */
[----:B------:R-:W-:Y:S01]  /*15590*/  IMAD.U32 R14, R12, 0x10000, RZ ;  /* 0x000100000c0e7824 */ /* 0x000fe200078e00ff */
[----:B------:R-:W-:Y:S01]  /*155a0*/  FMUL R11, R247, R11 ;  /* 0x0000000bf70b7220 */ /* 0x000fe20000400000 */
[----:B------:R-:W3:Y:S02]  /*155b0*/  LDS.64 R12, [R8] ;  /* 0x00000000080c7984 */ /* 0x000ee40000000a00 */
[----:B------:R-:W-:Y:S01]  /*155c0*/  FFMA R5, R5, R84, R14 ;  /* 0x0000005405057223 */ /* 0x000fe2000000000e */
[----:B------:R-:W-:Y:S01]  /*155d0*/  F2FP.BF16.PACK_AB R14, R17, R79 ;  /* 0x0000004f110e723e */ /* 0x000fe200000010ff */
[----:B------:R-:W-:Y:S01]  /*155e0*/  FFMA R17, R140, R81, R32 ;  /* 0x000000518c117223 */ /* 0x000fe20000000020 */
[C---:B------:R-:W-:Y:S01]  /*155f0*/  IMAD.U32 R79, R248.reuse, 0x10000, RZ ;  /* 0x00010000f84f7824 */ /* 0x040fe200078e00ff */
[----:B------:R-:W-:Y:S01]  /*15600*/  PRMT R85, R248, 0x7632, R85 ;  /* 0x00007632f8557816 */ /* 0x000fe20000000055 */
[----:B------:R-:W3:Y:S04]  /*15610*/  LDL.LU R247, [R1+0x4dc] ;  /* 0x0004dc0001f77983 */ /* 0x000ee80000300800 */
[----:B------:R-:W3:Y:S01]  /*15620*/  LDL.LU R248, [R1+0x4e0] ;  /* 0x0004e00001f87983 */ /* 0x000ee20000300800 */
[C---:B--2---:R-:W-:Y:S01]  /*15630*/  IMAD.U32 R81, R251.reuse, 0x10000, RZ ;  /* 0x00010000fb517824 */ /* 0x044fe200078e00ff */
[----:B------:R-:W-:-:S02]  /*15640*/  PRMT R86, R251, 0x7632, R86 ;  /* 0x00007632fb567816 */ /* 0x000fc40000000056 */
[----:B------:R-:W2:Y:S01]  /*15650*/  LDL.LU R251, [R1+0x350] ;  /* 0x0003500001fb7983 */ /* 0x000ea20000300800 */
[----:B------:R-:W-:Y:S01]  /*15660*/  IMAD.U32 R4, R4, 0x10000, RZ ;  /* 0x0001000004047824 */ /* 0x000fe200078e00ff */
[C---:B------:R-:W-:Y:S01]  /*15670*/  PRMT R6, R234.reuse, 0x7632, R6 ;  /* 0x00007632ea067816 */ /* 0x040fe20000000006 */
[----:B------:R-:W-:Y:S01]  /*15680*/  IMAD.U32 R234, R234, 0x10000, RZ ;  /* 0x00010000eaea7824 */ /* 0x000fe200078e00ff */
[C---:B------:R-:W-:Y:S01]  /*15690*/  PRMT R32, R218.reuse, 0x7632, R32 ;  /* 0x00007632da207816 */ /* 0x040fe20000000020 */
[----:B------:R-:W-:Y:S01]  /*156a0*/  FFMA R4, R141, R5, R4 ;  /* 0x000000058d047223 */ /* 0x000fe20000000004 */
[----:B------:R-:W-:Y:S02]  /*156b0*/  IMAD.U32 R218, R218, 0x10000, RZ ;  /* 0x00010000dada7824 */ /* 0x000fe400078e00ff */
[----:B------:R-:W-:Y:S02]  /*156c0*/  IMAD.U32 R84, R232, 0x10000, RZ ;  /* 0x00010000e8547824 */ /* 0x000fe400078e00ff */
[----:B------:R-:W-:Y:S01]  /*156d0*/  F2FP.BF16.PACK_AB R17, R4, R17 ;  /* 0x000000110411723e */ /* 0x000fe200000010ff */
[----:B------:R-:W-:Y:S01]  /*156e0*/  FFMA R33, R33, R234, R218 ;  /* 0x000000ea21217223 */ /* 0x000fe200000000da */
[----:B------:R-:W1:Y:S01]  /*156f0*/  LDS.64 R4, [R82] ;  /* 0x0000000052047984 */ /* 0x000e620000000a00 */
[----:B------:R-:W-:-:S02]  /*15700*/  FFMA R10, R10, R81, R84 ;  /* 0x000000510a0a7223 */ /* 0x000fc40000000054 */
[----:B------:R-:W-:Y:S01]  /*15710*/  FFMA R33, R160, R33, R79 ;  /* 0x00000021a0217223 */ /* 0x000fe2000000004f */
[----:B------:R-:W-:-:S04]  /*15720*/  IMAD.U32 R91, R244, 0x10000, RZ ;  /* 0x00010000f45b7824 */ /* 0x000fc800078e00ff */
[----:B------:R-:W-:Y:S01]  /*15730*/  FFMA R44, R44, R10, R91 ;  /* 0x0000000a2c2c7223 */ /* 0x000fe2000000005b */
[----:B------:R-:W-:Y:S01]  /*15740*/  PRMT R87, R232, 0x7632, R87 ;  /* 0x00007632e8577816 */ /* 0x000fe20000000057 */
[----:B------:R-:W-:Y:S02]  /*15750*/  IMAD.U32 R86, R86, 0x10000, RZ ;  /* 0x0001000056567824 */ /* 0x000fe400078e00ff */
[C---:B----4-:R-:W-:Y:S01]  /*15760*/  IMAD.U32 R10, R250.reuse, 0x10000, RZ ;  /* 0x00010000fa0a7824 */ /* 0x050fe200078e00ff */
[----:B------:R-:W-:Y:S02]  /*15770*/  PRMT R79, R250, 0x7632, R79 ;  /* 0x00007632fa4f7816 */ /* 0x000fe4000000004f */
[----:B------:R-:W4:Y:S01]  /*15780*/  LDL.LU R250, [R1+0x344] ;  /* 0x0003440001fa7983 */ /* 0x000f220000300800 */
[----:B------:R-:W-:-:S03]  /*15790*/  IMAD.U32 R87, R87, 0x10000, RZ ;  /* 0x0001000057577824 */ /* 0x000fc600078e00ff */
[----:B------:R-:W4:Y:S01]  /*157a0*/  LDL.LU R215, [R1+0x4f4] ;  /* 0x0004f40001d77983 */ /* 0x000f220000300800 */
[----:B------:R-:W-:Y:S01]  /*157b0*/  FFMA R86, R11, R86, R87 ;  /* 0x000000560b567223 */ /* 0x000fe20000000057 */
[----:B------:R-:W-:Y:S01]  /*157c0*/  PRMT R11, R235, 0x7632, R11 ;  /* 0x00007632eb0b7816 */ /* 0x000fe2000000000b */
[----:B---3--:R-:W-:Y:S01]  /*157d0*/  FMUL R12, R241, R12 ;  /* 0x0000000cf10c7220 */ /* 0x008fe20000400000 */
[----:B------:R-:W-:Y:S01]  /*157e0*/  IMAD.U32 R235, R235, 0x10000, RZ ;  /* 0x00010000ebeb7824 */ /* 0x000fe200078e00ff */
[----:B------:R-:W3:Y:S01]  /*157f0*/  LDL.LU R241, [R1+0x4fc] ;  /* 0x0004fc0001f17983 */ /* 0x000ee20000300800 */
[----:B------:R-:W-:Y:S01]  /*15800*/  FMUL R81, R243, R13 ;  /* 0x0000000df3517220 */ /* 0x000fe20000400000 */
[----:B------:R-:W-:Y:S02]  /*15810*/  PRMT R13, R244, 0x7632, R13 ;  /* 0x00007632f40d7816 */ /* 0x000fe4000000000d */
[----:B------:R-:W3:Y:S01]  /*15820*/  LDL.LU R243, [R1+0x4c0] ;  /* 0x0004c00001f37983 */ /* 0x000ee20000300800 */
[----:B------:R-:W-:Y:S01]  /*15830*/  FFMA R12, R12, R10, R235 ;  /* 0x0000000a0c0c7223 */ /* 0x000fe200000000eb */
[----:B------:R-:W-:Y:S01]  /*15840*/  IMAD.U32 R79, R79, 0x10000, RZ ;  /* 0x000100004f4f7824 */ /* 0x000fe200078e00ff */
[----:B------:R-:W-:Y:S01]  /*15850*/  PRMT R10, R246, 0x7632, R10 ;  /* 0x00007632f60a7816 */ /* 0x000fe2000000000a */
[----:B------:R-:W3:Y:S01]  /*15860*/  LDL.LU R244, [R1+0x4c4] ;  /* 0x0004c40001f47983 */ /* 0x000ee20000300800 */
[----:B------:R-:W-:-:S04]  /*15870*/  IMAD.U32 R11, R11, 0x10000, RZ ;  /* 0x000100000b0b7824 */ /* 0x000fc800078e00ff */
[----:B------:R-:W-:Y:S01]  /*15880*/  FFMA R79, R81, R79, R11 ;  /* 0x0000004f514f7223 */ /* 0x000fe2000000000b */
[----:B------:R-:W-:Y:S02]  /*15890*/  IMAD.U32 R81, R10, 0x10000, RZ ;  /* 0x000100000a517824 */ /* 0x000fe400078e00ff */
[----:B------:R-:W-:Y:S01]  /*158a0*/  IMAD.U32 R84, R246, 0x10000, RZ ;  /* 0x00010000f6547824 */ /* 0x000fe200078e00ff */
[----:B------:R-:W-:Y:S01]  /*158b0*/  LDS.64 R10, [R88] ;  /* 0x00000000580a7984 */ /* 0x000fe20000000a00 */
[----:B------:R-:W-:Y:S01]  /*158c0*/  FFMA R43, R43, R79, R81 ;  /* 0x0000004f2b2b7223 */ /* 0x000fe20000000051 */
[----:B-1----:R-:W-:Y:S02]  /*158d0*/  FMUL R4, R247, R4 ;  /* 0x00000004f7047220 */ /* 0x002fe40000400000 */
[----:B------:R-:W3:Y:S01]  /*158e0*/  LDL.LU R246, [R1+0x4e8] ;  /* 0x0004e80001f67983 */ /* 0x000ee20000300800 */
[----:B------:R-:W-:-:S03]  /*158f0*/  FMUL R79, R248, R5 ;  /* 0x00000005f84f7220 */ /* 0x000fc60000400000 */
[----:B------:R-:W3:Y:S01]  /*15900*/  LDL.LU R247, [R1+0x4e4] ;  /* 0x0004e40001f77983 */ /* 0x000ee20000300800 */
[C---:B--2---:R-:W-:Y:S01]  /*15910*/  PRMT R81, R251.reuse, 0x7632, R81 ;  /* 0x00007632fb517816 */ /* 0x044fe20000000051 */
[----:B------:R-:W-:Y:S02]  /*15920*/  IMAD.U32 R5, R251, 0x10000, RZ ;  /* 0x00010000fb057824 */ /* 0x000fe400078e00ff */
[----:B------:R-:W2:Y:S04]  /*15930*/  LDL.LU R251, [R1+0x4ec] ;  /* 0x0004ec0001fb7983 */ /* 0x000ea80000300800 */
[----:B------:R-:W2:Y:S01]  /*15940*/  LDL.LU R248, [R1+0x358] ;  /* 0x0003580001f87983 */ /* 0x000ea20000300800 */
[----:B------:R-:W-:Y:S02]  /*15950*/  IMAD.U32 R6, R6, 0x10000, RZ ;  /* 0x0001000006067824 */ /* 0x000fe400078e00ff */
[----:B------:R-:W-:-:S04]  /*15960*/  IMAD.U32 R32, R32, 0x10000, RZ ;  /* 0x0001000020207824 */ /* 0x000fc800078e00ff */
[----:B------:R-:W-:Y:S02]  /*15970*/  FFMA R32, R7, R6, R32 ;  /* 0x0000000607207223 */ /* 0x000fe40000000020 */
[----:B------:R-:W1:Y:S01]  /*15980*/  LDS.64 R6, [R83] ;  /* 0x0000000053067984 */ /* 0x000e620000000a00 */
[----:B------:R-:W-:Y:S02]  /*15990*/  IMAD.U32 R85, R85, 0x10000, RZ ;  /* 0x0001000055557824 */ /* 0x000fe400078e00ff */
[----:B------:R-:W-:Y:S02]  /*159a0*/  IMAD.U32 R13, R13, 0x10000, RZ ;  /* 0x000100000d0d7824 */ /* 0x000fe400078e00ff */
[--C-:B------:R-:W-:Y:S01]  /*159b0*/  FFMA R32, R161, R32, R85.reuse ;  /* 0x00000020a1207223 */ /* 0x100fe20000000055 */
[----:B------:R-:W-:Y:S01]  /*159c0*/  PRMT R85, R229, 0x7632, R85 ;  /* 0x00007632e5557816 */ /* 0x000fe20000000055 */
[----:B------:R-:W-:Y:S01]  /*159d0*/  FFMA R45, R45, R86, R13 ;  /* 0x000000562d2d7223 */ /* 0x000fe2000000000d */
[----:B------:R-:W-:Y:S01]  /*159e0*/  FFMA R42, R42, R12, R84 ;  /* 0x0000000c2a2a7223 */ /* 0x000fe20000000054 */
[----:B------:R-:W-:Y:S01]  /*159f0*/  IMAD.U32 R81, R81, 0x10000, RZ ;  /* 0x0001000051517824 */ /* 0x000fe200078e00ff */
[----:B------:R-:W2:Y:S01]  /*15a00*/  LDS.64 R12, [R89] ;  /* 0x00000000590c7984 */ /* 0x000ea20000000a00 */
[----:B------:R-:W-:-:S04]  /*15a10*/  IMAD.U32 R85, R85, 0x10000, RZ ;  /* 0x0001000055557824 */ /* 0x000fc800078e00ff */
[--C-:B------:R-:W-:Y:S01]  /*15a20*/  FFMA R79, R79, R81, R85.reuse ;  /* 0x000000514f4f7223 */ /* 0x100fe20000000055 */
[----:B------:R-:W-:Y:S02]  /*15a30*/  IMAD.U32 R84, R222, 0x10000, RZ ;  /* 0x00010000de547824 */ /* 0x000fe400078e00ff */
[C---:B----4-:R-:W-:Y:S01]  /*15a40*/  IMAD.U32 R86, R250.reuse, 0x10000, RZ ;  /* 0x00010000fa567824 */ /* 0x050fe200078e00ff */
[----:B------:R-:W-:Y:S02]  /*15a50*/  PRMT R85, R250, 0x7632, R85 ;  /* 0x00007632fa557816 */ /* 0x000fe40000000055 */
[----:B------:R-:W4:Y:S01]  /*15a60*/  LDL.LU R250, [R1+0x354] ;  /* 0x0003540001fa7983 */ /* 0x000f220000300800 */
[----:B-1----:R-:W-:Y:S01]  /*15a70*/  FMUL R6, R215, R6 ;  /* 0x00000006d7067220 */ /* 0x002fe20000400000 */
[----:B------:R-:W-:Y:S01]  /*15a80*/  IMAD.U32 R229, R229, 0x10000, RZ ;  /* 0x00010000e5e57824 */ /* 0x000fe200078e00ff */
[----:B---3--:R-:W-:Y:S01]  /*15a90*/  FMUL R7, R241, R7 ;  /* 0x00000007f1077220 */ /* 0x008fe20000400000 */
[----:B------:R-:W-:Y:S01]  /*15aa0*/  IMAD.U32 R85, R85, 0x10000, RZ ;  /* 0x0001000055557824 */ /* 0x000fe200078e00ff */
[----:B------:R-:W-:Y:S01]  /*15ab0*/  FFMA R6, R6, R86, R84 ;  /* 0x0000005606067223 */ /* 0x000fe20000000054 */
[----:B------:R-:W-:-:S02]  /*15ac0*/  PRMT R86, R222, 0x7632, R86 ;  /* 0x00007632de567816 */ /* 0x000fc40000000056 */
[----:B------:R-:W-:Y:S01]  /*15ad0*/  PRMT R87, R244, 0x7632, R87 ;  /* 0x00007632f4577816 */ /* 0x000fe20000000057 */
[----:B------:R-:W3:Y:S02]  /*15ae0*/  LDL.LU R191, [R1+0x508] ;  /* 0x0005080001bf7983 */ /* 0x000ee40000300800 */
[----:B------:R-:W-:Y:S01]  /*15af0*/  IMAD.U32 R86, R86, 0x10000, RZ ;  /* 0x0001000056567824 */ /* 0x000fe200078e00ff */
[----:B------:R-:W-:Y:S01]  /*15b00*/  FFMA R4, R4, R5, R229 ;  /* 0x0000000504047223 */ /* 0x000fe200000000e5 */
[----:B------:R-:W-:Y:S01]  /*15b10*/  IMAD.U32 R5, R244, 0x10000, RZ ;  /* 0x00010000f4057824 */ /* 0x000fe200078e00ff */
[----:B------:R-:W3:Y:S01]  /*15b20*/  LDL.LU R194, [R1+0x238] ;  /* 0x0002380001c27983 */ /* 0x000ee20000300800 */
[----:B------:R-:W-:Y:S01]  /*15b30*/  IMAD.U32 R87, R87, 0x10000, RZ ;  /* 0x0001000057577824 */ /* 0x000fe200078e00ff */
[----:B------:R-:W-:Y:S01]  /*15b40*/  FFMA R7, R7, R85, R86 ;  /* 0x0000005507077223 */ /* 0x000fe20000000056 */
[----:B------:R-:W-:Y:S01]  /*15b50*/  FFMA R5, R74, R6, R5 ;  /* 0x000000064a057223 */ /* 0x000fe20000000005 */
[----:B------:R-:W3:Y:S02]  /*15b60*/  LDL.LU R196, [R1+0x160] ;  /* 0x0001600001c47983 */ /* 0x000ee40000300800 */
[----:B------:R-:W-:-:S02]  /*15b70*/  FFMA R7, R75, R7, R87 ;  /* 0x000000074b077223 */ /* 0x000fc40000000057 */
[----:B------:R-:W3:Y:S01]  /*15b80*/  LDL.LU R198, [R1+0x234] ;  /* 0x0002340001c67983 */ /* 0x000ee20000300800 */
[----:B------:R-:W-:-:S03]  /*15b90*/  F2FP.BF16.PACK_AB R43, R43, R42 ;  /* 0x0000002a2b2b723e */ /* 0x000fc600000010ff */
[----:B------:R-:W3:Y:S01]  /*15ba0*/  LDL.LU R200, [R1+0x15c] ;  /* 0x00015c0001c87983 */ /* 0x000ee20000300800 */
[----:B------:R-:W-:Y:S01]  /*15bb0*/  FMUL R11, R247, R11 ;  /* 0x0000000bf70b7220 */ /* 0x000fe20000400000 */
[----:B------:R-:W-:Y:S02]  /*15bc0*/  F2FP.BF16.PACK_AB R42, R7, R5 ;  /* 0x00000005072a723e */ /* 0x000fe400000010ff */
[----:B------:R-:W3:Y:S04]  /*15bd0*/  LDL.LU R202, [R1+0x230] ;  /* 0x0002300001ca7983 */ /* 0x000ee80000300800 */
[----:B------:R-:W3:Y:S01]  /*15be0*/  LDL.LU R247, [R1+0x10c] ;  /* 0x00010c0001f77983 */ /* 0x000ee20000300800 */
[----:B--2---:R-:W-:-:S03]  /*15bf0*/  FMUL R6, R251, R12 ;  /* 0x0000000cfb067220 */ /* 0x004fc60000400000 */
[----:B------:R-:W2:Y:S01]  /*15c00*/  LDL.LU R251, [R1+0x228] ;  /* 0x0002280001fb7983 */ /* 0x000ea20000300800 */
[C---:B------:R-:W-:Y:S01]  /*15c10*/  PRMT R7, R248.reuse, 0x7632, R7 ;  /* 0x00007632f8077816 */ /* 0x040fe20000000007 */
[----:B------:R-:W-:Y:S02]  /*15c20*/  IMAD.U32 R12, R248, 0x10000, RZ ;  /* 0x00010000f80c7824 */ /* 0x000fe400078e00ff */
[----:B------:R-:W2:Y:S04]  /*15c30*/  LDL.LU R204, [R1+0xf4] ;  /* 0x0000f40001cc7983 */ /* 0x000ea80000300800 */
[----:B------:R-:W2:Y:S01]  /*15c40*/  LDL.LU R248, [R1+0x218] ;  /* 0x0002180001f87983 */ /* 0x000ea20000300800 */
[C---:B------:R-:W-:Y:S01]  /*15c50*/  PRMT R81, R243.reuse, 0x7632, R81 ;  /* 0x00007632f3517816 */ /* 0x040fe20000000051 */
[----:B------:R-:W-:Y:S01]  /*15c60*/  IMAD.U32 R84, R243, 0x10000, RZ ;  /* 0x00010000f3547824 */ /* 0x000fe200078e00ff */
[----:B------:R-:W-:Y:S01]  /*15c70*/  PRMT R75, R223, 0x7632, R75 ;  /* 0x00007632df4b7816 */ /* 0x000fe2000000004b */
[----:B------:R-:W2:Y:S02]  /*15c80*/  LDL.LU R206, [R1+0xf0] ;  /* 0x0000f00001ce7983 */ /* 0x000ea40000300800 */
[----:B------:R-:W-:Y:S01]  /*15c90*/  IMAD.U32 R81, R81, 0x10000, RZ ;  /* 0x0001000051517824 */ /* 0x000fe200078e00ff */
[----:B------:R-:W-:Y:S01]  /*15ca0*/  FFMA R4, R76, R4, R84 ;  /* 0x000000044c047223 */ /* 0x000fe20000000054 */
[----:B------:R-:W-:Y:S01]  /*15cb0*/  F2FP.BF16.PACK_AB R44, R45, R44 ;  /* 0x0000002c2d2c723e */ /* 0x000fe200000010ff */
[----:B------:R-:W2:Y:S01]  /*15cc0*/  LDL.LU R209, [R1+0x214] ;  /* 0x0002140001d17983 */ /* 0x000ea20000300800 */
[----:B------:R-:W-:Y:S01]  /*15cd0*/  FFMA R77, R77, R79, R81 ;  /* 0x0000004f4d4d7223 */ /* 0x000fe20000000051 */
[----:B------:R-:W-:-:S02]  /*15ce0*/  IMAD.U32 R7, R7, 0x10000, RZ ;  /* 0x0001000007077824 */ /* 0x000fc400078e00ff */
[----:B------:R-:W2:Y:S01]  /*15cf0*/  LDL.LU R211, [R1+0xec] ;  /* 0x0000ec0001d37983 */ /* 0x000ea20000300800 */
[----:B------:R-:W-:Y:S02]  /*15d00*/  IMAD.U32 R75, R75, 0x10000, RZ ;  /* 0x000100004b4b7824 */ /* 0x000fe400078e00ff */
[----:B------:R-:W-:Y:S01]  /*15d10*/  IMAD.U32 R45, R219, 0x10000, RZ ;  /* 0x00010000db2d7824 */ /* 0x000fe200078e00ff */
[----:B------:R-:W2:Y:S01]  /*15d20*/  LDL.LU R213, [R1+0x210] ;  /* 0x0002100001d57983 */ /* 0x000ea20000300800 */
[----:B------:R-:W-:Y:S01]  /*15d30*/  F2FP.BF16.PACK_AB R32, R32, R33 ;  /* 0x000000212020723e */ /* 0x000fe200000010ff */
[----:B------:R-:W-:Y:S02]  /*15d40*/  FFMA R75, R11, R7, R75 ;  /* 0x000000070b4b7223 */ /* 0x000fe4000000004b */
[----:B------:R-:W2:Y:S01]  /*15d50*/  LDL.LU R215, [R1+0xe8] ;  /* 0x0000e80001d77983 */ /* 0x000ea20000300800 */
[----:B------:R-:W-:Y:S01]  /*15d60*/  F2FP.BF16.PACK_AB R33, R77, R4 ;  /* 0x000000044d21723e */ /* 0x000fe200000010ff */
[----:B------:R-:W-:-:S02]  /*15d70*/  FMUL R10, R246, R10 ;  /* 0x0000000af60a7220 */ /* 0x000fc40000400000 */
[----:B------:R-:W2:Y:S04]  /*15d80*/  LDL.LU R241, [R1+0x208] ;  /* 0x0002080001f17983 */ /* 0x000ea80000300800 */
[----:B------:R-:W2:Y:S04]  /*15d90*/  LDL.LU R243, [R1+0xe4] ;  /* 0x0000e40001f37983 */ /* 0x000ea80000300800 */
[----:B------:R-:W2:Y:S01]  /*15da0*/  LDL.LU R244, [R1+0x4c8] ;  /* 0x0004c80001f47983 */ /* 0x000ea20000300800 */
[----:B----4-:R-:W-:-:S03]  /*15db0*/  IMAD.U32 R74, R250, 0x10000, RZ ;  /* 0x00010000fa4a7824 */ /* 0x010fc600078e00ff */
[----:B------:R-:W1:Y:S01]  /*15dc0*/  LDS.64 R4, [R90] ;  /* 0x000000005a047984 */ /* 0x000e620000000a00 */
[----:B------:R-:W-:-:S03]  /*15dd0*/  FFMA R45, R6, R74, R45 ;  /* 0x0000004a062d7223 */ /* 0x000fc6000000002d */
[----:B------:R-:W4:Y:S04]  /*15de0*/  LDL.LU R246, [R1+0x4cc] ;  /* 0x0004cc0001f67983 */ /* 0x000f280000300800 */
[----:B------:R-:W1:Y:S04]  /*15df0*/  LDS.64 R6, [R52] ;  /* 0x0000000034067984 */ /* 0x000e680000000a00 */
[----:B------:R-:W-:Y:S01]  /*15e00*/  BAR.SYNC.DEFER_BLOCKING 0x0 ;  /* 0x0000000000007b1d */ /* 0x000fe20000010000 */
[----:B------:R-:W-:-:S05]  /*15e10*/  PRMT R79, R250, 0x7632, R79 ;  /* 0x00007632fa4f7816 */ /* 0x000fca000000004f */
[----:B---3--:R-:W-:Y:S04]  /*15e20*/  STS [R192], R194 ;  /* 0x000000c2c0007388 */ /* 0x008fe80000000800 */
[----:B------:R-:W-:Y:S04]  /*15e30*/  STS [R193], R196 ;  /* 0x000000c4c1007388 */ /* 0x000fe80000000800 */
[----:B------:R-:W-:Y:S04]  /*15e40*/  STS [R195], R198 ;  /* 0x000000c6c3007388 */ /* 0x000fe80000000800 */
[----:B------:R-:W-:Y:S04]  /*15e50*/  STS [R197], R200 ;  /* 0x000000c8c5007388 */ /* 0x000fe80000000800 */
[----:B------:R-:W-:Y:S04]  /*15e60*/  STS [R199], R202 ;  /* 0x000000cac7007388 */ /* 0x000fe80000000800 */
[----:B------:R3:W-:Y:S04]  /*15e70*/  STS [R201], R247 ;  /* 0x000000f7c9007388 */ /* 0x0007e80000000800 */
[----:B---3--:R-:W1:Y:S04]  /*15e80*/  LDL.LU R247, [R1+0x4f0] ;  /* 0x0004f00001f77983 */ /* 0x008e680000300800 */
[----:B--2---:R2:W-:Y:S04]  /*15e90*/  STS [R203], R251 ;  /* 0x000000fbcb007388 */ /* 0x0045e80000000800 */
[----:B------:R-:W-:Y:S04]  /*15ea0*/  STS [R205], R204 ;  /* 0x000000cccd007388 */ /* 0x000fe80000000800 */
[----:B------:R3:W-:Y:S04]  /*15eb0*/  STS [R207], R248 ;  /* 0x000000f8cf007388 */ /* 0x0007e80000000800 */
[----:B--2---:R-:W2:Y:S04]  /*15ec0*/  LDL.LU R251, [R1+0x35c] ;  /* 0x00035c0001fb7983 */ /* 0x004ea80000300800 */
[----:B---3--:R-:W3:Y:S04]  /*15ed0*/  LDL.LU R248, [R1+0x2ac] ;  /* 0x0002ac0001f87983 */ /* 0x008ee80000300800 */
[----:B------:R-:W2:Y:S04]  /*15ee0*/  LDL.LU R250, [R1+0x504] ;  /* 0x0005040001fa7983 */ /* 0x000ea80000300800 */
[----:B------:R-:W-:Y:S04]  /*15ef0*/  STS [R208], R206 ;  /* 0x000000ced0007388 */ /* 0x000fe80000000800 */
[----:B------:R-:W-:Y:S04]  /*15f00*/  STS [R249], R209 ;  /* 0x000000d1f9007388 */ /* 0x000fe80000000800 */
[----:B------:R-:W-:Y:S04]  /*15f10*/  STS [R210], R211 ;  /* 0x000000d3d2007388 */ /* 0x000fe80000000800 */
[----:B------:R-:W-:Y:S04]  /*15f20*/  STS [R212], R213 ;  /* 0x000000d5d4007388 */ /* 0x000fe80000000800 */
[----:B------:R4:W-:Y:S04]  /*15f30*/  STS [R214], R215 ;  /* 0x000000d7d6007388 */ /* 0x0009e80000000800 */
[----:B------:R4:W-:Y:S02]  /*15f40*/  STS [R240], R241 ;  /* 0x000000f1f0007388 */ /* 0x0009e40000000800 */
[C---:B----4-:R-:W-:Y:S01]  /*15f50*/  PRMT R84, R246.reuse, 0x7632, R84 ;  /* 0x00007632f6547816 */ /* 0x050fe20000000054 */
[----:B------:R-:W-:Y:S01]  /*15f60*/  IMAD.U32 R74, R246, 0x10000, RZ ;  /* 0x00010000f64a7824 */ /* 0x000fe200078e00ff */
[----:B------:R-:W4:Y:S04]  /*15f70*/  LDL.LU R215, [R1+0x50c] ;  /* 0x00050c0001d77983 */ /* 0x000f280000300800 */
[----:B------:R-:W4:Y:S04]  /*15f80*/  LDL.LU R241, [R1+0x2bc] ;  /* 0x0002bc0001f17983 */ /* 0x000f280000300800 */
[----:B------:R-:W4:Y:S01]  /*15f90*/  LDL.LU R246, [R1+0x514] ;  /* 0x0005140001f67983 */ /* 0x000f220000300800 */
[----:B------:R-:W-:Y:S01]  /*15fa0*/  PRMT R81, R219, 0x7632, R81 ;  /* 0x00007632db517816 */ /* 0x000fe20000000051 */
[C---:B------:R-:W-:Y:S01]  /*15fb0*/  IMAD.U32 R77, R244.reuse, 0x10000, RZ ;  /* 0x00010000f44d7824 */ /* 0x040fe200078e00ff */
[----:B------:R-:W-:-:S02]  /*15fc0*/  PRMT R76, R244, 0x7632, R76 ;  /* 0x00007632f44c7816 */ /* 0x000fc4000000004c */
[----:B------:R-:W4:Y:S01]  /*15fd0*/  LDL.LU R244, [R1+0x530] ;  /* 0x0005300001f47983 */ /* 0x000f220000300800 */
[----:B------:R-:W-:Y:S01]  /*15fe0*/  FMUL R13, R191, R13 ;  /* 0x0000000dbf0d7220 */ /* 0x000fe20000400000 */
[----:B------:R-:W-:Y:S02]  /*15ff0*/  IMAD.U32 R79, R79, 0x10000, RZ ;  /* 0x000100004f4f7824 */ /* 0x000fe400078e00ff */
[----:B------:R-:W-:Y:S02]  /*16000*/  IMAD.U32 R81, R81, 0x10000, RZ ;  /* 0x0001000051517824 */ /* 0x000fe400078e00ff */
[----:B------:R-:W-:Y:S01]  /*16010*/  IMAD.U32 R76, R76, 0x10000, RZ ;  /* 0x000100004c4c7824 */ /* 0x000fe200078e00ff */
[----:B------:R-:W-:Y:S01]  /*16020*/  FFMA R74, R108, R45, R74 ;  /* 0x0000002d6c4a7223 */ /* 0x000fe2000000004a */
[----:B------:R-:W-:Y:S02]  /*16030*/  FFMA R13, R13, R79, R81 ;  /* 0x0000004f0d0d7223 */ /* 0x000fe40000000051 */
[----:B------:R-:W-:Y:S01]  /*16040*/  FFMA R75, R107, R75, R76 ;  /* 0x0000004b6b4b7223 */ /* 0x000fe2000000004c */
[----:B------:R-:W-:Y:S01]  /*16050*/  IMAD.U32 R85, R220, 0x10000, RZ ;  /* 0x00010000dc557824 */ /* 0x000fe200078e00ff */
[----:B-1----:R-:W-:-:S02]  /*16060*/  FMUL R45, R247, R4 ;  /* 0x00000004f72d7220 */ /* 0x002fc40000400000 */
[----:B------:R-:W4:Y:S01]  /*16070*/  LDL.LU R247, [R1+0x52c] ;  /* 0x00052c0001f77983 */ /* 0x000f220000300800 */
[C---:B---3--:R-:W-:Y:S01]  /*16080*/  PRMT R81, R248.reuse, 0x7632, R81 ;  /* 0x00007632f8517816 */ /* 0x048fe20000000051 */
[----:B------:R-:W-:Y:S02]  /*16090*/  IMAD.U32 R76, R248, 0x10000, RZ ;  /* 0x00010000f84c7824 */ /* 0x000fe400078e00ff */
[----:B------:R-:W3:Y:S01]  /*160a0*/  LDL.LU R248, [R1+0x368] ;  /* 0x0003680001f87983 */ /* 0x000ee20000300800 */
[----:B--2---:R-:W-:-:S03]  /*160b0*/  FMUL R5, R250, R5 ;  /* 0x00000005fa057220 */ /* 0x004fc60000400000 */
[----:B------:R-:W2:Y:S01]  /*160c0*/  LDL.LU R250, [R1+0x360] ;  /* 0x0003600001fa7983 */ /* 0x000ea20000300800 */
[----:B------:R-:W-:Y:S01]  /*160d0*/  FFMA R85, R45, R76, R85 ;  /* 0x0000004c2d557223 */ /* 0x000fe20000000055 */
[C---:B------:R-:W-:Y:S01]  /*160e0*/  PRMT R4, R251.reuse, 0x7632, R4 ;  /* 0x00007632fb047816 */ /* 0x040fe20000000004 */
[----:B------:R-:W-:Y:S02]  /*160f0*/  IMAD.U32 R76, R251, 0x10000, RZ ;  /* 0x00010000fb4c7824 */ /* 0x000fe400078e00ff */
[----:B------:R-:W2:Y:S04]  /*16100*/  LDL.LU R251, [R1+0x2a4] ;  /* 0x0002a40001fb7983 */ /* 0x000ea80000300800 */
[----:B------:R1:W-:Y:S01]  /*16110*/  STS [R242], R243 ;  /* 0x000000f3f2007388 */ /* 0x0003e20000000800 */
[----:B------:R-:W-:-:S04]  /*16120*/  IMAD.U32 R223, R223, 0x10000, RZ ;  /* 0x00010000dfdf7824 */ /* 0x000fc800078e00ff */
[----:B------:R-:W-:Y:S01]  /*16130*/  FFMA R12, R10, R12, R223 ;  /* 0x0000000c0a0c7223 */ /* 0x000fe200000000df */
[----:B------:R-:W-:Y:S06]  /*16140*/  BAR.SYNC.DEFER_BLOCKING 0x0 ;  /* 0x0000000000007b1d */ /* 0x000fec0000010000 */
[----:B-1----:R-:W2:Y:S04]  /*16150*/  LDL.LU R243, [R1+0x4d0] ;  /* 0x0004d00001f37983 */ /* 0x002ea80000300800 */
[----:B------:R-:W2:Y:S04]  /*16160*/  LDL.LU R213, [R1+0x54c] ;  /* 0x00054c0001d57983 */ /* 0x000ea80000300800 */
[----:B------:R-:W1:Y:S01]  /*16170*/  LDS.64 R10, [R245] ;  /* 0x00000000f50a7984 */ /* 0x000e620000000a00 */
[----:B----4-:R-:W-:-:S03]  /*16180*/  FMUL R7, R246, R7 ;  /* 0x00000007f6077220 */ /* 0x010fc60000400000 */
[----:B------:R-:W4:Y:S01]  /*16190*/  LDL.LU R246, [R1+0x36c] ;  /* 0x00036c0001f67983 */ /* 0x000f220000300800 */
[----:B------:R-:W-:Y:S01]  /*161a0*/  PRMT R79, R220, 0x7632, R79 ;  /* 0x00007632dc4f7816 */ /* 0x000fe2000000004f */
[----:B------:R-:W-:Y:S01]  /*161b0*/  FFMA R77, R106, R12, R77 ;  /* 0x0000000c6a4d7223 */ /* 0x000fe2000000004d */
[----:B------:R-:W-:-:S03]  /*161c0*/  IMAD.U32 R81, R81, 0x10000, RZ ;  /* 0x0001000051517824 */ /* 0x000fc600078e00ff */
[----:B------:R-:W-:Y:S01]  /*161d0*/  IMAD.U32 R79, R79, 0x10000, RZ ;  /* 0x000100004f4f7824 */ /* 0x000fe200078e00ff */
[----:B------:R-:W-:Y:S01]  /*161e0*/  F2FP.BF16.PACK_AB R45, R75, R77 ;  /* 0x0000004d4b2d723e */ /* 0x000fe200000010ff */
[----:B------:R-:W-:Y:S01]  /*161f0*/  IMAD.U32 R4, R4, 0x10000, RZ ;  /* 0x0001000004047824 */ /* 0x000fe200078e00ff */
[----:B------:R-:W-:Y:S01]  /*16200*/  FFMA R75, R138, R85, R76 ;  /* 0x000000558a4b7223 */ /* 0x000fe2000000004c */
[----:B------:R-:W-:Y:S01]  /*16210*/  FFMA R5, R5, R81, R79 ;  /* 0x0000005105057223 */ /* 0x000fe2000000004f */
[----:B------:R-:W-:Y:S02]  /*16220*/  FMUL R76, R215, R6 ;  /* 0x00000006d74c7220 */ /* 0x000fe40000400000 */
[----:B------:R-:W4:Y:S01]  /*16230*/  LDL.LU R215, [R1+0x2a8] ;  /* 0x0002a80001d77983 */ /* 0x000f220000300800 */
[----:B------:R-:W-:Y:S01]  /*16240*/  FFMA R4, R139, R5, R4 ;  /* 0x000000058b047223 */ /* 0x000fe20000000004 */
[C---:B------:R-:W-:Y:S01]  /*16250*/  PRMT R6, R241.reuse, 0x7632, R6 ;  /* 0x00007632f1067816 */ /* 0x040fe20000000006 */
[----:B------:R-:W-:-:S02]  /*16260*/  IMAD.U32 R5, R241, 0x10000, RZ ;  /* 0x00010000f1057824 */ /* 0x000fc400078e00ff */
[----:B------:R-:W4:Y:S01]  /*16270*/  LDL.LU R241, [R1+0x558] ;  /* 0x0005580001f17983 */ /* 0x000f220000300800 */
[----:B------:R-:W-:Y:S01]  /*16280*/  IMAD.U32 R84, R84, 0x10000, RZ ;  /* 0x0001000054547824 */ /* 0x000fe200078e00ff */
[----:B-1----:R-:W-:Y:S02]  /*16290*/  FMUL R10, R244, R10 ;  /* 0x0000000af40a7220 */ /* 0x002fe40000400000 */
[----:B------:R-:W4:Y:S01]  /*162a0*/  LDL.LU R244, [R1+0x510] ;  /* 0x0005100001f47983 */ /* 0x000f220000300800 */
[----:B------:R-:W-:-:S03]  /*162b0*/  FMUL R81, R247, R11 ;  /* 0x0000000bf7517220 */ /* 0x000fc60000400000 */
[----:B------:R-:W4:Y:S01]  /*162c0*/  LDL.LU R247, [R1+0x534] ;  /* 0x0005340001f77983 */ /* 0x000f220000300800 */
[----:B------:R-:W-:-:S03]  /*162d0*/  FFMA R84, R109, R13, R84 ;  /* 0x0000000d6d547223 */ /* 0x000fc60000000054 */
[----:B------:R-:W1:Y:S02]  /*162e0*/  LDS.64 R12, [R8] ;  /* 0x00000000080c7984 */ /* 0x000e640000000a00 */
[----:B------:R-:W-:Y:S01]  /*162f0*/  F2FP.BF16.PACK_AB R74, R84, R74 ;  /* 0x0000004a544a723e */ /* 0x000fe200000010ff */
[C---:B---3--:R-:W-:Y:S01]  /*16300*/  IMAD.U32 R79, R248.reuse, 0x10000, RZ ;  /* 0x00010000f84f7824 */ /* 0x048fe200078e00ff */
[----:B------:R-:W-:Y:S02]  /*16310*/  PRMT R86, R248, 0x7632, R86 ;  /* 0x00007632f8567816 */ /* 0x000fe40000000056 */
[----:B------:R-:W3:Y:S01]  /*16320*/  LDL.LU R248, [R1+0x538] ;  /* 0x0005380001f87983 */ /* 0x000ee20000300800 */
[C---:B--2---:R-:W-:Y:S01]  /*16330*/  IMAD.U32 R11, R250.reuse, 0x10000, RZ ;  /* 0x00010000fa0b7824 */ /* 0x044fe200078e00ff */
[----:B------:R-:W-:Y:S02]  /*16340*/  PRMT R85, R250, 0x7632, R85 ;  /* 0x00007632fa557816 */ /* 0x000fe40000000055 */
[----:B------:R-:W2:Y:S01]  /*16350*/  LDL.LU R250, [R1+0x374] ;  /* 0x0003740001fa7983 */ /* 0x000ea20000300800 */
[C---:B------:R-:W-:Y:S01]  /*16360*/  PRMT R84, R251.reuse, 0x7632, R84 ;  /* 0x00007632fb547816 */ /* 0x040fe20000000054 */
[----:B------:R-:W-:-:S02]  /*16370*/  IMAD.U32 R87, R251, 0x10000, RZ ;  /* 0x00010000fb577824 */ /* 0x000fc400078e00ff */
[----:B------:R-:W2:Y:S01]  /*16380*/  LDL.LU R251, [R1+0x294] ;  /* 0x0002940001fb7983 */ /* 0x000ea20000300800 */
[C---:B------:R-:W-:Y:S01]  /*16390*/  PRMT R77, R221.reuse, 0x7632, R77 ;  /* 0x00007632dd4d7816 */ /* 0x040fe2000000004d */
[----:B------:R-:W-:Y:S01]  /*163a0*/  IMAD.U32 R221, R221, 0x10000, RZ ;  /* 0x00010000dddd7824 */ /* 0x000fe200078e00ff */
[----:B------:R-:W-:-:S03]  /*163b0*/  F2FP.BF16.PACK_AB R75, R4, R75 ;  /* 0x0000004b044b723e */ /* 0x000fc600000010ff */
[----:B------:R-:W-:Y:S02]  /*163c0*/  FFMA R76, R76, R5, R221 ;  /* 0x000000054c4c7223 */ /* 0x000fe400000000dd */
[----:B------:R-:W4:Y:S01]  /*163d0*/  LDS.64 R4, [R82] ;  /* 0x0000000052047984 */ /* 0x000f220000000a00 */
[----:B------:R-:W-:Y:S01]  /*163e0*/  FFMA R10, R10, R11, R87 ;  /* 0x0000000b0a0a7223 */ /* 0x000fe20000000057 */
[----:B------:R-:W-:Y:S01]  /*163f0*/  IMAD.U32 R91, R243, 0x10000, RZ ;  /* 0x00010000f35b7824 */ /* 0x000fe200078e00ff */
[----:B------:R-:W-:-:S03]  /*16400*/  FFMA R76, R154, R76, R79 ;  /* 0x0000004c9a4c7223 */ /* 0x000fc6000000004f */
[----:B------:R-:W-:Y:S01]  /*16410*/  FFMA R40, R40, R10, R91 ;  /* 0x0000000a28287223 */ /* 0x000fe2000000005b */
[----:B------:R-:W-:Y:S02]  /*16420*/  IMAD.U32 R85, R85, 0x10000, RZ ;  /* 0x0001000055557824 */ /* 0x000fe400078e00ff */
[----:B------:R-:W-:Y:S02]  /*16430*/  IMAD.U32 R84, R84, 0x10000, RZ ;  /* 0x0001000054547824 */ /* 0x000fe400078e00ff */
[C---:B----4-:R-:W-:Y:S01]  /*16440*/  IMAD.U32 R10, R246.reuse, 0x10000, RZ ;  /* 0x00010000f60a7824 */ /* 0x050fe200078e00ff */
[----:B------:R-:W-:Y:S02]  /*16450*/  PRMT R79, R246, 0x7632, R79 ;  /* 0x00007632f64f7816 */ /* 0x000fe4000000004f */
[----:B------:R-:W4:Y:S01]  /*16460*/  LDL.LU R246, [R1+0x364] ;  /* 0x0003640001f67983 */ /* 0x000f220000300800 */
[----:B------:R-:W-:Y:S01]  /*16470*/  FFMA R81, R81, R85, R84 ;  /* 0x0000005551517223 */ /* 0x000fe20000000054 */
[----:B-1----:R-:W-:Y:S01]  /*16480*/  FMUL R12, R213, R12 ;  /* 0x0000000cd50c7220 */ /* 0x002fe20000400000 */
[----:B------:R-:W-:Y:S01]  /*16490*/  IMAD.U32 R79, R79, 0x10000, RZ ;  /* 0x000100004f4f7824 */ /* 0x000fe200078e00ff */
[C---:B------:R-:W-:Y:S01]  /*164a0*/  PRMT R11, R215.reuse, 0x7632, R11 ;  /* 0x00007632d70b7816 */ /* 0x040fe2000000000b */
[----:B------:R-:W-:-:S02]  /*164b0*/  IMAD.U32 R84, R215, 0x10000, RZ ;  /* 0x00010000d7547824 */ /* 0x000fc400078e00ff */
[----:B------:R-:W4:Y:S02]  /*164c0*/  LDL.LU R215, [R1+0x548] ;  /* 0x0005480001d77983 */ /* 0x000f240000300800 */
[----:B------:R-:W-:Y:S01]  /*164d0*/  FFMA R12, R12, R10, R84 ;  /* 0x0000000a0c0c7223 */ /* 0x000fe20000000054 */
[----:B------:R-:W-:Y:S01]  /*164e0*/  FMUL R85, R241, R13 ;  /* 0x0000000df1557220 */ /* 0x000fe20000400000 */
[----:B------:R-:W-:Y:S01]  /*164f0*/  IMAD.U32 R11, R11, 0x10000, RZ ;  /* 0x000100000b0b7824 */ /* 0x000fe200078e00ff */
[----:B------:R-:W-:Y:S01]  /*16500*/  PRMT R13, R243, 0x7632, R13 ;  /* 0x00007632f30d7816 */ /* 0x000fe2000000000d */
[----:B------:R-:W4:Y:S02]  /*16510*/  LDL.LU R241, [R1+0x550] ;  /* 0x0005500001f17983 */ /* 0x000f240000300800 */
[----:B------:R-:W-:Y:S02]  /*16520*/  FFMA R79, R85, R79, R11 ;  /* 0x0000004f554f7223 */ /* 0x000fe4000000000b */
[----:B------:R-:W4:Y:S01]  /*16530*/  LDL.LU R243, [R1+0x518] ;  /* 0x0005180001f37983 */ /* 0x000f220000300800 */
[C---:B------:R-:W-:Y:S01]  /*16540*/  PRMT R10, R244.reuse, 0x7632, R10 ;  /* 0x00007632f40a7816 */ /* 0x040fe2000000000a */
[----:B------:R-:W-:-:S02]  /*16550*/  IMAD.U32 R84, R244, 0x10000, RZ ;  /* 0x00010000f4547824 */ /* 0x000fc400078e00ff */
[----:B------:R-:W4:Y:S02]  /*16560*/  LDL.LU R244, [R1+0x51c] ;  /* 0x00051c0001f47983 */ /* 0x000f240000300800 */
[----:B------:R-:W-:Y:S01]  /*16570*/  IMAD.U32 R85, R10, 0x10000, RZ ;  /* 0x000100000a557824 */ /* 0x000fe200078e00ff */
[----:B------:R-:W-:Y:S01]  /*16580*/  FFMA R84, R38, R12, R84 ;  /* 0x0000000c26547223 */ /* 0x000fe20000000054 */
[----:B------:R-:W-:Y:S02]  /*16590*/  FMUL R4, R247, R4 ;  /* 0x00000004f7047220 */ /* 0x000fe40000400000 */
[----:B------:R-:W-:Y:S01]  /*165a0*/  FFMA R79, R39, R79, R85 ;  /* 0x0000004f274f7223 */ /* 0x000fe20000000055 */
[----:B------:R-:W4:Y:S01]  /*165b0*/  LDL.LU R247, [R1+0x540] ;  /* 0x0005400001f77983 */ /* 0x000f220000300800 */
[C---:B--2---:R-:W-:Y:S01]  /*165c0*/  IMAD.U32 R87, R251.reuse, 0x10000, RZ ;  /* 0x00010000fb577824 */ /* 0x044fe200078e00ff */
[----:B---3--:R-:W-:Y:S01]  /*165d0*/  FMUL R38, R248, R5 ;  /* 0x00000005f8267220 */ /* 0x008fe20000400000 */
[C---:B------:R-:W-:Y:S01]  /*165e0*/  PRMT R39, R250.reuse, 0x7632, R39 ;  /* 0x00007632fa277816 */ /* 0x040fe20000000027 */
[----:B------:R-:W-:Y:S01]  /*165f0*/  IMAD.U32 R5, R250, 0x10000, RZ ;  /* 0x00010000fa057824 */ /* 0x000fe200078e00ff */
[----:B------:R-:W2:Y:S04]  /*16600*/  LDL.LU R248, [R1+0x53c] ;  /* 0x00053c0001f87983 */ /* 0x000ea80000300800 */
[----:B------:R-:W3:Y:S01]  /*16610*/  LDL.LU R250, [R1+0x544] ;  /* 0x0005440001fa7983 */ /* 0x000ee20000300800 */
[----:B------:R-:W-:-:S03]  /*16620*/  PRMT R85, R251, 0x7632, R85 ;  /* 0x00007632fb557816 */ /* 0x000fc60000000055 */
[----:B------:R-:W3:Y:S01]  /*16630*/  LDL.LU R251, [R1+0x37c] ;  /* 0x00037c0001fb7983 */ /* 0x000ee20000300800 */
[----:B------:R-:W-:Y:S02]  /*16640*/  IMAD.U32 R6, R6, 0x10000, RZ ;  /* 0x0001000006067824 */ /* 0x000fe400078e00ff */
[----:B------:R-:W-:Y:S01]  /*16650*/  IMAD.U32 R77, R77, 0x10000, RZ ;  /* 0x000100004d4d7824 */ /* 0x000fe200078e00ff */
[----:B------:R-:W-:Y:S03]  /*16660*/  LDS.64 R10, [R88] ;  /* 0x00000000580a7984 */ /* 0x000fe60000000a00 */
[----:B------:R-:W-:Y:S02]  /*16670*/  FFMA R77, R7, R6, R77 ;  /* 0x00000006074d7223 */ /* 0x000fe4000000004d */
[----:B------:R-:W1:Y:S01]  /*16680*/  LDS.64 R6, [R83] ;  /* 0x0000000053067984 */ /* 0x000e620000000a00 */
[----:B------:R-:W-:-:S02]  /*16690*/  IMAD.U32 R13, R13, 0x10000, RZ ;  /* 0x000100000d0d7824 */ /* 0x000fc400078e00ff */
[----:B------:R-:W-:Y:S02]  /*166a0*/  IMAD.U32 R86, R86, 0x10000, RZ ;  /* 0x0001000056567824 */ /* 0x000fe400078e00ff */
[----:B------:R-:W-:Y:S01]  /*166b0*/  FFMA R41, R41, R81, R13 ;  /* 0x0000005129297223 */ /* 0x000fe2000000000d */
[----:B------:R-:W-:Y:S01]  /*166c0*/  IMAD.U32 R39, R39, 0x10000, RZ ;  /* 0x0001000027277824 */ /* 0x000fe200078e00ff */
[----:B------:R-:W3:Y:S01]  /*166d0*/  LDS.64 R12, [R89] ;  /* 0x00000000590c7984 */ /* 0x000ee20000000a00 */
[----:B------:R-:W-:Y:S01]  /*166e0*/  IMAD.U32 R85, R85, 0x10000, RZ ;  /* 0x0001000055557824 */ /* 0x000fe200078e00ff */
[----:B------:R-:W-:-:S03]  /*166f0*/  FFMA R77, R155, R77, R86 ;  /* 0x0000004d9b4d7223 */ /* 0x000fc60000000056 */
[--C-:B------:R-:W-:Y:S01]  /*16700*/  FFMA R38, R38, R39, R85.reuse ;  /* 0x0000002726267223 */ /* 0x100fe20000000055 */
[C---:B----4-:R-:W-:Y:S01]  /*16710*/  IMAD.U32 R86, R246.reuse, 0x10000, RZ ;  /* 0x00010000f6567824 */ /* 0x050fe200078e00ff */
[----:B------:R-:W-:Y:S02]  /*16720*/  PRMT R85, R246, 0x7632, R85 ;  /* 0x00007632f6557816 */ /* 0x000fe40000000055 */
[----:B------:R-:W4:Y:S01]  /*16730*/  LDL.LU R246, [R1+0x370] ;  /* 0x0003700001f67983 */ /* 0x000f220000300800 */
[----:B------:R-:W-:Y:S01]  /*16740*/  IMAD.U32 R81, R231, 0x10000, RZ ;  /* 0x00010000e7517824 */ /* 0x000fe200078e00ff */
[----:B------:R-:W-:Y:S02]  /*16750*/  FFMA R4, R4, R5, R87 ;  /* 0x0000000504047223 */ /* 0x000fe40000000057 */
[----:B------:R-:W4:Y:S04]  /*16760*/  LDL.LU R191, [R1+0x560] ;  /* 0x0005600001bf7983 */ /* 0x000f280000300800 */
[----:B------:R-:W4:Y:S01]  /*16770*/  LDL.LU R194, [R1+0x260] ;  /* 0x0002600001c27983 */ /* 0x000f220000300800 */
[----:B------:R-:W-:-:S03]  /*16780*/  IMAD.U32 R85, R85, 0x10000, RZ ;  /* 0x0001000055557824 */ /* 0x000fc600078e00ff */
[----:B------:R-:W4:Y:S04]  /*16790*/  LDL.LU R196, [R1+0xe0] ;  /* 0x0000e00001c47983 */ /* 0x000f280000300800 */
[----:B------:R-:W4:Y:S01]  /*167a0*/  LDL.LU R198, [R1+0x25c] ;  /* 0x00025c0001c67983 */ /* 0x000f220000300800 */
[----:B-1----:R-:W-:-:S03]  /*167b0*/  FMUL R6, R215, R6 ;  /* 0x00000006d7067220 */ /* 0x002fc60000400000 */
[----:B------:R-:W4:Y:S01]  /*167c0*/  LDL.LU R200, [R1+0xdc] ;  /* 0x0000dc0001c87983 */ /* 0x000f220000300800 */
[----:B------:R-:W-:Y:S01]  /*167d0*/  FFMA R6, R6, R86, R81 ;  /* 0x0000005606067223 */ /* 0x000fe20000000051 */
[----:B------:R-:W-:Y:S01]  /*167e0*/  PRMT R86, R231, 0x7632, R86 ;  /* 0x00007632e7567816 */ /* 0x000fe20000000056 */
[----:B------:R-:W-:Y:S01]  /*167f0*/  FMUL R7, R241, R7 ;  /* 0x00000007f1077220 */ /* 0x000fe20000400000 */
[C---:B------:R-:W-:Y:S01]  /*16800*/  IMAD.U32 R5, R244.reuse, 0x10000, RZ ;  /* 0x00010000f4057824 */ /* 0x040fe200078e00ff */
[----:B------:R-:W-:Y:S02]  /*16810*/  PRMT R87, R244, 0x7632, R87 ;  /* 0x00007632f4577816 */ /* 0x000fe40000000057 */
[----:B------:R-:W-:Y:S01]  /*16820*/  IMAD.U32 R86, R86, 0x10000, RZ ;  /* 0x0001000056567824 */ /* 0x000fe200078e00ff */
[----:B------:R-:W-:Y:S02]  /*16830*/  FFMA R70, R70, R6, R5 ;  /* 0x0000000646467223 */ /* 0x000fe40000000005 */
[----:B------:R-:W-:Y:S01]  /*16840*/  IMAD.U32 R87, R87, 0x10000, RZ ;  /* 0x0001000057577824 */ /* 0x000fe200078e00ff */
[----:B------:R-:W-:Y:S01]  /*16850*/  FFMA R7, R7, R85, R86 ;  /* 0x0000005507077223 */ /* 0x000fe20000000056 */
[----:B------:R-:W-:-:S03]  /*16860*/  PRMT R39, R243, 0x7632, R39 ;  /* 0x00007632f3277816 */ /* 0x000fc60000000027 */
[----:B------:R-:W-:Y:S01]  /*16870*/  FFMA R7, R71, R7, R87 ;  /* 0x0000000747077223 */ /* 0x000fe20000000057 */
[----:B------:R-:W-:Y:S01]  /*16880*/  IMAD.U32 R81, R243, 0x10000, RZ ;  /* 0x00010000f3517824 */ /* 0x000fe200078e00ff */
[----:B------:R-:W-:-:S03]  /*16890*/  FMUL R10, R247, R10 ;  /* 0x0000000af70a7220 */ /* 0x000fc60000400000 */
[----:B------:R-:W-:Y:S01]  /*168a0*/  F2FP.BF16.PACK_AB R70, R7, R70 ;  /* 0x000000460746723e */ /* 0x000fe200000010ff */
[----:B--2---:R-:W-:Y:S01]  /*168b0*/  FMUL R11, R248, R11 ;  /* 0x0000000bf80b7220 */ /* 0x004fe20000400000 */
[----:B---3--:R-:W-:Y:S02]  /*168c0*/  FMUL R6, R250, R12 ;  /* 0x0000000cfa067220 */ /* 0x008fe40000400000 */
[----:B------:R-:W2:Y:S04]  /*168d0*/  LDL.LU R250, [R1+0x258] ;  /* 0x0002580001fa7983 */ /* 0x000ea80000300800 */
[----:B------:R-:W3:Y:S04]  /*168e0*/  LDL.LU R248, [R1+0xd8] ;  /* 0x0000d80001f87983 */ /* 0x000ee80000300800 */
[----:B------:R-:W3:Y:S04]  /*168f0*/  LDL.LU R202, [R1+0x254] ;  /* 0x0002540001ca7983 */ /* 0x000ee80000300800 */
[----:B------:R-:W3:Y:S04]  /*16900*/  LDL.LU R204, [R1+0xd4] ;  /* 0x0000d40001cc7983 */ /* 0x000ee80000300800 */
[----:B------:R-:W3:Y:S04]  /*16910*/  LDL.LU R206, [R1+0x250] ;  /* 0x0002500001ce7983 */ /* 0x000ee80000300800 */
[----:B------:R-:W3:Y:S04]  /*16920*/  LDL.LU R209, [R1+0xd0] ;  /* 0x0000d00001d17983 */ /* 0x000ee80000300800 */
[----:B------:R-:W3:Y:S04]  /*16930*/  LDL.LU R211, [R1+0x24c] ;  /* 0x00024c0001d37983 */ /* 0x000ee80000300800 */
[----:B------:R-:W3:Y:S04]  /*16940*/  LDL.LU R213, [R1+0xcc] ;  /* 0x0000cc0001d57983 */ /* 0x000ee80000300800 */
[----:B------:R-:W3:Y:S01]  /*16950*/  LDL.LU R215, [R1+0x244] ;  /* 0x0002440001d77983 */ /* 0x000ee20000300800 */
[----:B------:R-:W-:-:S03]  /*16960*/  PRMT R7, R251, 0x7632, R7 ;  /* 0x00007632fb077816 */ /* 0x000fc60000000007 */
[----:B------:R-:W3:Y:S01]  /*16970*/  LDL.LU R241, [R1+0xc8] ;  /* 0x0000c80001f17983 */ /* 0x000ee20000300800 */
[----:B------:R-:W-:-:S03]  /*16980*/  IMAD.U32 R12, R251, 0x10000, RZ ;  /* 0x00010000fb0c7824 */ /* 0x000fc600078e00ff */
[----:B------:R-:W3:Y:S04]  /*16990*/  LDL.LU R243, [R1+0x23c] ;  /* 0x00023c0001f37983 */ /* 0x000ee80000300800 */
[----:B------:R-:W3:Y:S04]  /*169a0*/  LDL.LU R244, [R1+0xc4] ;  /* 0x0000c40001f47983 */ /* 0x000ee80000300800 */
[----:B------:R-:W3:Y:S04]  /*169b0*/  LDL.LU R247, [R1+0x520] ;  /* 0x0005200001f77983 */ /* 0x000ee80000300800 */
[----:B------:R-:W3:Y:S01]  /*169c0*/  LDL.LU R251, [R1+0x524] ;  /* 0x0005240001fb7983 */ /* 0x000ee20000300800 */
[----:B------:R-:W-:Y:S01]  /*169d0*/  IMAD.U32 R39, R39, 0x10000, RZ ;  /* 0x0001000027277824 */ /* 0x000fe200078e00ff */
[----:B------:R-:W-:-:S03]  /*169e0*/  FFMA R4, R72, R4, R81 ;  /* 0x0000000448047223 */ /* 0x000fc60000000051 */
[----:B------:R-:W-:Y:S01]  /*169f0*/  FFMA R73, R73, R38, R39 ;  /* 0x0000002649497223 */ /* 0x000fe20000000027 */
[----:B------:R-:W-:-:S04]  /*16a00*/  F2FP.BF16.PACK_AB R39, R41, R40 ;  /* 0x000000282927723e */ /* 0x000fc800000010ff */
[----:B------:R-:W-:Y:S02]  /*16a10*/  F2FP.BF16.PACK_AB R41, R73, R4 ;  /* 0x000000044929723e */ /* 0x000fe400000010ff */
[----:B------:R-:W-:Y:S01]  /*16a20*/  PRMT R73, R233, 0x7632, R73 ;  /* 0x00007632e9497816 */ /* 0x000fe20000000049 */
[----:B------:R-:W-:Y:S01]  /*16a30*/  IMAD.U32 R7, R7, 0x10000, RZ ;  /* 0x0001000007077824 */ /* 0x000fe200078e00ff */
[----:B------:R-:W1:Y:S01]  /*16a40*/  LDS.64 R4, [R90] ;  /* 0x000000005a047984 */ /* 0x000e620000000a00 */
[----:B----4-:R-:W-:Y:S02]  /*16a50*/  IMAD.U32 R72, R246, 0x10000, RZ ;  /* 0x00010000f6487824 */ /* 0x010fe400078e00ff */
[----:B------:R-:W-:Y:S02]  /*16a60*/  IMAD.U32 R73, R73, 0x10000, RZ ;  /* 0x0001000049497824 */ /* 0x000fe400078e00ff */
[----:B------:R-:W-:Y:S02]  /*16a70*/  IMAD.U32 R71, R226, 0x10000, RZ ;  /* 0x00010000e2477824 */ /* 0x000fe400078e00ff */
[----:B------:R-:W-:-:S02]  /*16a80*/  FFMA R73, R11, R7, R73 ;  /* 0x000000070b497223 */ /* 0x000fc40000000049 */
[----:B------:R-:W-:Y:S02]  /*16a90*/  FFMA R71, R6, R72, R71 ;  /* 0x0000004806477223 */ /* 0x000fe40000000047 */
[----:B------:R-:W4:Y:S04]  /*16aa0*/  LDS.64 R6, [R52] ;  /* 0x0000000034067984 */ /* 0x000f280000000a00 */
[----:B------:R-:W-:Y:S01]  /*16ab0*/  BAR.SYNC.DEFER_BLOCKING 0x0 ;  /* 0x0000000000007b1d */ /* 0x000fe20000010000 */
[----:B------:R-:W-:-:S05]  /*16ac0*/  F2FP.BF16.PACK_AB R40, R79, R84 ;  /* 0x000000544f28723e */ /* 0x000fca00000010ff */
[----:B------:R-:W-:Y:S04]  /*16ad0*/  STS [R192], R194 ;  /* 0x000000c2c0007388 */ /* 0x000fe80000000800 */
[----:B------:R-:W-:Y:S04]  /*16ae0*/  STS [R193], R196 ;  /* 0x000000c4c1007388 */ /* 0x000fe80000000800 */
[----:B------:R-:W-:Y:S04]  /*16af0*/  STS [R195], R198 ;  /* 0x000000c6c3007388 */ /* 0x000fe80000000800 */
[----:B------:R-:W-:Y:S04]  /*16b00*/  STS [R197], R200 ;  /* 0x000000c8c5007388 */ /* 0x000fe80000000800 */
[----:B--2---:R2:W-:Y:S04]  /*16b10*/  STS [R199], R250 ;  /* 0x000000fac7007388 */ /* 0x0045e80000000800 */
[----:B---3--:R3:W-:Y:S04]  /*16b20*/  STS [R201], R248 ;  /* 0x000000f8c9007388 */ /* 0x0087e80000000800 */
[----:B--2---:R-:W2:Y:S04]  /*16b30*/  LDL.LU R250, [R1+0x3bc] ;  /* 0x0003bc0001fa7983 */ /* 0x004ea80000300800 */
[----:B---3--:R-:W3:Y:S01]  /*16b40*/  LDL.LU R248, [R1+0x2f4] ;  /* 0x0002f40001f87983 */ /* 0x008ee20000300800 */
[C---:B------:R-:W-:Y:S01]  /*16b50*/  PRMT R84, R251.reuse, 0x7632, R84 ;  /* 0x00007632fb547816 */ /* 0x040fe20000000054 */
[----:B------:R-:W-:-:S02]  /*16b60*/  IMAD.U32 R72, R251, 0x10000, RZ ;  /* 0x00010000fb487824 */ /* 0x000fc400078e00ff */
[----:B------:R-:W4:Y:S01]  /*16b70*/  LDL.LU R251, [R1+0x2f8] ;  /* 0x0002f80001fb7983 */ /* 0x000f220000300800 */
[----:B------:R-:W-:Y:S02]  /*16b80*/  F2FP.BF16.PACK_AB R38, R77, R76 ;  /* 0x0000004c4d26723e */ /* 0x000fe400000010ff */
[----:B------:R-:W-:Y:S02]  /*16b90*/  PRMT R79, R246, 0x7632, R79 ;  /* 0x00007632f64f7816 */ /* 0x000fe4000000004f */
[----:B------:R-:W-:Y:S02]  /*16ba0*/  PRMT R81, R226, 0x7632, R81 ;  /* 0x00007632e2517816 */ /* 0x000fe40000000051 */
[----:B------:R-:W-:Y:S01]  /*16bb0*/  PRMT R76, R247, 0x7632, R76 ;  /* 0x00007632f74c7816 */ /* 0x000fe2000000004c */
[----:B------:R-:W-:Y:S01]  /*16bc0*/  STS [R203], R202 ;  /* 0x000000cacb007388 */ /* 0x000fe20000000800 */
[----:B------:R-:W-:Y:S01]  /*16bd0*/  FMUL R13, R191, R13 ;  /* 0x0000000dbf0d7220 */ /* 0x000fe20000400000 */
[----:B------:R-:W-:-:S02]  /*16be0*/  IMAD.U32 R79, R79, 0x10000, RZ ;  /* 0x000100004f4f7824 */ /* 0x000fc400078e00ff */
[----:B------:R-:W-:Y:S01]  /*16bf0*/  STS [R205], R204 ;  /* 0x000000cccd007388 */ /* 0x000fe20000000800 */
[----:B------:R-:W-:Y:S02]  /*16c00*/  IMAD.U32 R81, R81, 0x10000, RZ ;  /* 0x0001000051517824 */ /* 0x000fe400078e00ff */
[----:B------:R-:W-:Y:S01]  /*16c10*/  IMAD.U32 R76, R76, 0x10000, RZ ;  /* 0x000100004c4c7824 */ /* 0x000fe200078e00ff */
[----:B------:R-:W-:Y:S04]  /*16c20*/  STS [R207], R206 ;  /* 0x000000cecf007388 */ /* 0x000fe80000000800 */
[----:B------:R-:W-:Y:S01]  /*16c30*/  STS [R208], R209 ;  /* 0x000000d1d0007388 */ /* 0x000fe20000000800 */
[----:B------:R-:W-:-:S03]  /*16c40*/  FFMA R13, R13, R79, R81 ;  /* 0x0000004f0d0d7223 */ /* 0x000fc60000000051 */
[----:B------:R-:W-:Y:S01]  /*16c50*/  STS [R249], R211 ;  /* 0x000000d3f9007388 */ /* 0x000fe20000000800 */
[----:B------:R-:W-:-:S03]  /*16c60*/  FFMA R73, R111, R73, R76 ;  /* 0x000000496f497223 */ /* 0x000fc6000000004c */
[----:B------:R1:W-:Y:S01]  /*16c70*/  STS [R210], R213 ;  /* 0x000000d5d2007388 */ /* 0x0003e20000000800 */
[----:B------:R-:W-:-:S03]  /*16c80*/  PRMT R79, R227, 0x7632, R79 ;  /* 0x00007632e34f7816 */ /* 0x000fc6000000004f */
[----:B------:R-:W-:Y:S01]  /*16c90*/  STS [R212], R215 ;  /* 0x000000d7d4007388 */ /* 0x000fe20000000800 */
[----:B------:R-:W-:-:S03]  /*16ca0*/  IMAD.U32 R77, R247, 0x10000, RZ ;  /* 0x00010000f74d7824 */ /* 0x000fc600078e00ff */
[----:B------:R-:W-:Y:S01]  /*16cb0*/  STS [R214], R241 ;  /* 0x000000f1d6007388 */ /* 0x000fe20000000800 */
[----:B------:R-:W-:-:S03]  /*16cc0*/  FFMA R72, R112, R71, R72 ;  /* 0x0000004770487223 */ /* 0x000fc60000000048 */
[----:B------:R1:W-:Y:S02]  /*16cd0*/  STS [R240], R243 ;  /* 0x000000f3f0007388 */ /* 0x0003e40000000800 */
[----:B-1----:R-:W-:Y:S02]  /*16ce0*/  FMUL R166, R166, R4 ;  /* 0x00000004a6a67220 */ /* 0x002fe40000400000 */
[----:B------:R-:W4:Y:S01]  /*16cf0*/  LDL.LU R213, [R1+0x598] ;  /* 0x0005980001d57983 */ /* 0x000f220000300800 */
[----:B------:R-:W-:Y:S01]  /*16d00*/  IMAD.U32 R79, R79, 0x10000, RZ ;  /* 0x000100004f4f7824 */ /* 0x000fe200078e00ff */
[----:B------:R-:W-:Y:S02]  /*16d10*/  FMUL R5, R168, R5 ;  /* 0x00000005a8057220 */ /* 0x000fe40000400000 */
[----:B------:R-:W4:Y:S04]  /*16d20*/  LDL.LU R243, [R1+0x594] ;  /* 0x0005940001f37983 */ /* 0x000f280000300800 */
[----:B------:R-:W4:Y:S04]  /*16d30*/  LDL.LU R246, [R1+0x3c4] ;  /* 0x0003c40001f67983 */ /* 0x000f280000300800 */
[----:B------:R-:W4:Y:S04]  /*16d40*/  LDL.LU R247, [R1+0x3a4] ;  /* 0x0003a40001f77983 */ /* 0x000f280000300800 */
[----:B------:R1:W-:Y:S01]  /*16d50*/  STS [R242], R244 ;  /* 0x000000f4f2007388 */ /* 0x0003e20000000800 */
[----:B--2---:R-:W-:-:S02]  /*16d60*/  PRMT R4, R250, 0x7632, R4 ;  /* 0x00007632fa047816 */ /* 0x004fc40000000004 */
[C---:B---3--:R-:W-:Y:S01]  /*16d70*/  PRMT R76, R248.reuse, 0x7632, R76 ;  /* 0x00007632f84c7816 */ /* 0x048fe2000000004c */
[----:B------:R-:W-:Y:S02]  /*16d80*/  IMAD.U32 R71, R248, 0x10000, RZ ;  /* 0x00010000f8477824 */ /* 0x000fe400078e00ff */
[----:B------:R-:W2:Y:S02]  /*16d90*/  LDL.LU R248, [R1+0x2c8] ;  /* 0x0002c80001f87983 */ /* 0x000ea40000300800 */
[----:B------:R-:W-:Y:S02]  /*16da0*/  IMAD.U32 R76, R76, 0x10000, RZ ;  /* 0x000100004c4c7824 */ /* 0x000fe400078e00ff */
[----:B-1----:R-:W3:Y:S01]  /*16db0*/  LDL.LU R244, [R1+0x528] ;  /* 0x0005280001f47983 */ /* 0x002ee20000300800 */
[----:B------:R-:W-:Y:S01]  /*16dc0*/  IMAD.U32 R4, R4, 0x10000, RZ ;  /* 0x0001000004047824 */ /* 0x000fe200078e00ff */
[----:B------:R-:W-:Y:S01]  /*16dd0*/  FFMA R5, R5, R76, R79 ;  /* 0x0000004c05057223 */ /* 0x000fe2000000004f */
[----:B------:R-:W-:Y:S01]  /*16de0*/  IMAD.U32 R81, R250, 0x10000, RZ ;  /* 0x00010000fa517824 */ /* 0x000fe200078e00ff */
[----:B------:R-:W3:Y:S02]  /*16df0*/  LDL.LU R215, [R1+0x5bc] ;  /* 0x0005bc0001d77983 */ /* 0x000ee40000300800 */
[----:B------:R-:W-:-:S02]  /*16e00*/  FFMA R4, R137, R5, R4 ;  /* 0x0000000589047223 */ /* 0x000fc40000000004 */
[----:B------:R-:W3:Y:S04]  /*16e10*/  LDL.LU R250, [R1+0x3a8] ;  /* 0x0003a80001fa7983 */ /* 0x000ee80000300800 */
[----:B------:R-:W3:Y:S01]  /*16e20*/  LDL.LU R241, [R1+0x2cc] ;  /* 0x0002cc0001f17983 */ /* 0x000ee20000300800 */
[C---:B----4-:R-:W-:Y:S01]  /*16e30*/  PRMT R76, R251.reuse, 0x7632, R76 ;  /* 0x00007632fb4c7816 */ /* 0x050fe2000000004c */
[----:B------:R-:W-:Y:S02]  /*16e40*/  IMAD.U32 R5, R251, 0x10000, RZ ;  /* 0x00010000fb057824 */ /* 0x000fe400078e00ff */
[----:B------:R-:W4:Y:S01]  /*16e50*/  LDL.LU R251, [R1+0x5c8] ;  /* 0x0005c80001fb7983 */ /* 0x000f220000300800 */
[----:B------:R-:W-:-:S04]  /*16e60*/  IMAD.U32 R233, R233, 0x10000, RZ ;  /* 0x00010000e9e97824 */ /* 0x000fc800078e00ff */
[----:B------:R-:W-:Y:S01]  /*16e70*/  FFMA R12, R10, R12, R233 ;  /* 0x0000000c0a0c7223 */ /* 0x000fe200000000e9 */
[----:B------:R-:W-:Y:S01]  /*16e80*/  BAR.SYNC.DEFER_BLOCKING 0x0 ;  /* 0x0000000000007b1d */ /* 0x000fe20000010000 */
[----:B------:R-:W-:Y:S02]  /*16e90*/  IMAD.U32 R84, R84, 0x10000, RZ ;  /* 0x0001000054547824 */ /* 0x000fe400078e00ff */
[----:B------:R-:W-:Y:S02]  /*16ea0*/  FFMA R77, R110, R12, R77 ;  /* 0x0000000c6e4d7223 */ /* 0x000fe4000000004d */
[----:B------:R-:W-:Y:S01]  /*16eb0*/  FFMA R84, R113, R13, R84 ;  /* 0x0000000d71547223 */ /* 0x000fe20000000054 */
[----:B------:R-:W1:Y:S04]  /*16ec0*/  LDS.64 R10, [R245] ;  /* 0x00000000f50a7984 */ /* 0x000e680000000a00 */
[----:B------:R-:W2:Y:S01]  /*16ed0*/  LDS.64 R12, [R8] ;  /* 0x00000000080c7984 */ /* 0x000ea20000000a00 */
[----:B------:R-:W-:-:S04]  /*16ee0*/  IMAD.U32 R227, R227, 0x10000, RZ ;  /* 0x00010000e3e37824 */ /* 0x000fc800078e00ff */
[----:B------:R-:W-:Y:S01]  /*16ef0*/  FFMA R166, R166, R71, R227 ;  /* 0x00000047a6a67223 */ /* 0x000fe200000000e3 */
[----:B------:R-:W-:Y:S02]  /*16f00*/  F2FP.BF16.PACK_AB R71, R73, R77 ;  /* 0x0000004d4947723e */ /* 0x000fe400000010ff */
[----:B------:R-:W-:Y:S01]  /*16f10*/  PRMT R77, R228, 0x7632, R77 ;  /* 0x00007632e44d7816 */ /* 0x000fe2000000004d */
[----:B------:R-:W-:Y:S01]  /*16f20*/  IMAD.U32 R76, R76, 0x10000, RZ ;  /* 0x000100004c4c7824 */ /* 0x000fe200078e00ff */
[----:B------:R-:W-:-:S03]  /*16f30*/  FMUL R7, R167, R7 ;  /* 0x00000007a7077220 */ /* 0x000fc60000400000 */
[----:B------:R-:W-:Y:S01]  /*16f40*/  IMAD.U32 R77, R77, 0x10000, RZ ;  /* 0x000100004d4d7824 */ /* 0x000fe200078e00ff */
[----:B------:R-:W-:-:S03]  /*16f50*/  F2FP.BF16.PACK_AB R72, R84, R72 ;  /* 0x000000485448723e */ /* 0x000fc600000010ff */
[----:B------:R-:W-:Y:S01]  /*16f60*/  FFMA R76, R7, R76, R77 ;  /* 0x0000004c074c7223 */ /* 0x000fe2000000004d */
[C---:B------:R-:W-:Y:S01]  /*16f70*/  IMAD.U32 R79, R247.reuse, 0x10000, RZ ;  /* 0x00010000f74f7824 */ /* 0x040fe200078e00ff */
[----:B------:R-:W-:Y:S01]  /*16f80*/  PRMT R85, R247, 0x7632, R85 ;  /* 0x00007632f7557816 */ /* 0x000fe20000000055 */
[--C-:B------:R-:W-:Y:S01]  /*16f90*/  FFMA R73, R136, R166, R81.reuse ;  /* 0x000000a688497223 */ /* 0x100fe20000000051 */
[----:B------:R-:W-:-:S03]  /*16fa0*/  PRMT R81, R246, 0x7632, R81 ;  /* 0x00007632f6517816 */ /* 0x000fc60000000051 */
[----:B------:R-:W-:Y:S01]  /*16fb0*/  IMAD.U32 R85, R85, 0x10000, RZ ;  /* 0x0001000055557824 */ /* 0x000fe200078e00ff */
[----:B-1----:R-:W-:Y:S01]  /*16fc0*/  FMUL R77, R243, R11 ;  /* 0x0000000bf34d7220 */ /* 0x002fe20000400000 */
[----:B------:R-:W-:Y:S01]  /*16fd0*/  FMUL R10, R213, R10 ;  /* 0x0000000ad50a7220 */ /* 0x000fe20000400000 */
[----:B------:R-:W4:Y:S01]  /*16fe0*/  LDL.LU R243, [R1+0x554] ;  /* 0x0005540001f37983 */ /* 0x000f220000300800 */
[----:B------:R-:W-:-:S03]  /*16ff0*/  IMAD.U32 R11, R246, 0x10000, RZ ;  /* 0x00010000f60b7824 */ /* 0x000fc600078e00ff */
[----:B------:R-:W4:Y:S04]  /*17000*/  LDL.LU R213, [R1+0x5a0] ;  /* 0x0005a00001d57983 */ /* 0x000f280000300800 */
[----:B------:R-:W4:Y:S04]  /*17010*/  LDL.LU R246, [R1+0x5a4] ;  /* 0x0005a40001f67983 */ /* 0x000f280000300800 */
[----:B------:R-:W4:Y:S01]  /*17020*/  LDL.LU R247, [R1+0x39c] ;  /* 0x00039c0001f77983 */ /* 0x000f220000300800 */
[C---:B--2---:R-:W-:Y:S01]  /*17030*/  IMAD.U32 R86, R248.reuse, 0x10000, RZ ;  /* 0x00010000f8567824 */ /* 0x044fe200078e00ff */
[----:B------:R-:W-:-:S02]  /*17040*/  PRMT R84, R248, 0x7632, R84 ;  /* 0x00007632f8547816 */ /* 0x000fc40000000054 */
[----:B------:R-:W2:Y:S01]  /*17050*/  LDL.LU R248, [R1+0x2b8] ;  /* 0x0002b80001f87983 */ /* 0x000ea20000300800 */
[----:B---3--:R-:W-:Y:S01]  /*17060*/  IMAD.U32 R87, R244, 0x10000, RZ ;  /* 0x00010000f4577824 */ /* 0x008fe200078e00ff */
[----:B------:R-:W-:Y:S01]  /*17070*/  FFMA R10, R10, R79, R86 ;  /* 0x0000004f0a0a7223 */ /* 0x000fe20000000056 */
[----:B------:R-:W-:-:S03]  /*17080*/  IMAD.U32 R84, R84, 0x10000, RZ ;  /* 0x0001000054547824 */ /* 0x000fc600078e00ff */
[----:B------:R-:W-:Y:S01]  /*17090*/  FFMA R36, R36, R10, R87 ;  /* 0x0000000a24247223 */ /* 0x000fe20000000057 */
[----:B------:R-:W-:Y:S01]  /*170a0*/  FFMA R77, R77, R85, R84 ;  /* 0x000000554d4d7223 */ /* 0x000fe20000000054 */
[----:B------:R-:W-:Y:S01]  /*170b0*/  FMUL R12, R215, R12 ;  /* 0x0000000cd70c7220 */ /* 0x000fe20000400000 */
[C---:B------:R-:W-:Y:S01]  /*170c0*/  IMAD.U32 R10, R250.reuse, 0x10000, RZ ;  /* 0x00010000fa0a7824 */ /* 0x040fe200078e00ff */
[----:B------:R-:W-:Y:S02]  /*170d0*/  PRMT R79, R250, 0x7632, R79 ;  /* 0x00007632fa4f7816 */ /* 0x000fe4000000004f */
[----:B------:R-:W3:Y:S04]  /*170e0*/  LDL.LU R250, [R1+0x380] ;  /* 0x0003800001fa7983 */ /* 0x000ee80000300800 */
[----:B------:R-:W3:Y:S01]  /*170f0*/  LDL.LU R215, [R1+0x28c] ;  /* 0x00028c0001d77983 */ /* 0x000ee20000300800 */
[----:B----4-:R-:W-:-:S03]  /*17100*/  FMUL R84, R251, R13 ;  /* 0x0000000dfb547220 */ /* 0x010fc60000400000 */
[----:B------:R-:W4:Y:S01]  /*17110*/  LDL.LU R251, [R1+0x5b8] ;  /* 0x0005b80001fb7983 */ /* 0x000f220000300800 */
[----:B------:R-:W-:Y:S01]  /*17120*/  FMUL R6, R169, R6 ;  /* 0x00000006a9067220 */ /* 0x000fe20000400000 */
[----:B------:R-:W-:Y:S01]  /*17130*/  IMAD.U32 R228, R228, 0x10000, RZ ;  /* 0x00010000e4e47824 */ /* 0x000fe200078e00ff */
[----:B------:R-:W-:-:S03]  /*17140*/  F2FP.BF16.PACK_AB R73, R4, R73 ;  /* 0x000000490449723e */ /* 0x000fc600000010ff */
[----:B------:R-:W-:Y:S02]  /*17150*/  FFMA R228, R6, R5, R228 ;  /* 0x0000000506e47223 */ /* 0x000fe400000000e4 */
[----:B------:R-:W1:Y:S04]  /*17160*/  LDS.64 R4, [R82] ;  /* 0x0000000052047984 */ /* 0x000e680000000a00 */
[----:B------:R-:W4:Y:S01]  /*17170*/  LDS.64 R6, [R83] ;  /* 0x0000000053067984 */ /* 0x000f220000000a00 */
[----:B------:R-:W-:-:S03]  /*17180*/  PRMT R13, R244, 0x7632, R13 ;  /* 0x00007632f40d7816 */ /* 0x000fc6000000000d */
[----:B------:R-:W4:Y:S01]  /*17190*/  LDL.LU R244, [R1+0x5c0] ;  /* 0x0005c00001f47983 */ /* 0x000f220000300800 */
[----:B------:R-:W-:Y:S01]  /*171a0*/  IMAD.U32 R81, R81, 0x10000, RZ ;  /* 0x0001000051517824 */ /* 0x000fe200078e00ff */
[--C-:B------:R-:W-:Y:S01]  /*171b0*/  FFMA R152, R152, R228, R11.reuse ;  /* 0x000000e498987223 */ /* 0x100fe2000000000b */
[----:B------:R-:W-:Y:S02]  /*171c0*/  PRMT R11, R241, 0x7632, R11 ;  /* 0x00007632f10b7816 */ /* 0x000fe4000000000b */
[----:B------:R-:W-:Y:S01]  /*171d0*/  FFMA R76, R153, R76, R81 ;  /* 0x0000004c994c7223 */ /* 0x000fe20000000051 */
[----:B------:R-:W-:Y:S02]  /*171e0*/  IMAD.U32 R81, R241, 0x10000, RZ ;  /* 0x00010000f1517824 */ /* 0x000fe400078e00ff */
[----:B------:R-:W4:Y:S02]  /*171f0*/  LDL.LU R241, [R1+0x568] ;  /* 0x0005680001f17983 */ /* 0x000f240000300800 */
[----:B------:R-:W-:Y:S01]  /*17200*/  FFMA R12, R12, R10, R81 ;  /* 0x0000000a0c0c7223 */ /* 0x000fe20000000051 */
[----:B------:R-:W-:-:S02]  /*17210*/  IMAD.U32 R79, R79, 0x10000, RZ ;  /* 0x000100004f4f7824 */ /* 0x000fc400078e00ff */
[----:B------:R-:W-:Y:S02]  /*17220*/  IMAD.U32 R11, R11, 0x10000, RZ ;  /* 0x000100000b0b7824 */ /* 0x000fe400078e00ff */
[----:B------:R-:W-:Y:S02]  /*17230*/  IMAD.U32 R13, R13, 0x10000, RZ ;  /* 0x000100000d0d7824 */ /* 0x000fe400078e00ff */
[----:B------:R-:W-:Y:S02]  /*17240*/  FFMA R79, R84, R79, R11 ;  /* 0x0000004f544f7223 */ /* 0x000fe4000000000b */
[----:B------:R-:W-:Y:S01]  /*17250*/  FFMA R37, R37, R77, R13 ;  /* 0x0000004d25257223 */ /* 0x000fe2000000000d */
[C---:B------:R-:W-:Y:S01]  /*17260*/  PRMT R10, R243.reuse, 0x7632, R10 ;  /* 0x00007632f30a7816 */ /* 0x040fe2000000000a */
[----:B------:R-:W-:Y:S02]  /*17270*/  IMAD.U32 R81, R243, 0x10000, RZ ;  /* 0x00010000f3517824 */ /* 0x000fe400078e00ff */
[----:B------:R-:W4:Y:S02]  /*17280*/  LDL.LU R243, [R1+0x56c] ;  /* 0x00056c0001f37983 */ /* 0x000f240000300800 */
[----:B------:R-:W-:Y:S01]  /*17290*/  IMAD.U32 R84, R10, 0x10000, RZ ;  /* 0x000100000a547824 */ /* 0x000fe200078e00ff */
[----:B------:R-:W-:Y:S01]  /*172a0*/  FFMA R81, R30, R12, R81 ;  /* 0x0000000c1e517223 */ /* 0x000fe20000000051 */
[----:B-1----:R-:W-:-:S02]  /*172b0*/  FMUL R5, R246, R5 ;  /* 0x00000005f6057220 */ /* 0x002fc40000400000 */
[----:B------:R-:W-:Y:S01]  /*172c0*/  FFMA R79, R31, R79, R84 ;  /* 0x0000004f1f4f7223 */ /* 0x000fe20000000054 */
[----:B------:R-:W4:Y:S01]  /*172d0*/  LDL.LU R246, [R1+0x5ac] ;  /* 0x0005ac0001f67983 */ /* 0x000f220000300800 */
[C---:B------:R-:W-:Y:S01]  /*172e0*/  PRMT R31, R247.reuse, 0x7632, R31 ;  /* 0x00007632f71f7816 */ /* 0x040fe2000000001f */
[----:B------:R-:W-:Y:S01]  /*172f0*/  IMAD.U32 R77, R247, 0x10000, RZ ;  /* 0x00010000f74d7824 */ /* 0x000fe200078e00ff */
[----:B------:R-:W-:Y:S01]  /*17300*/  FMUL R4, R213, R4 ;  /* 0x00000004d5047220 */ /* 0x000fe20000400000 */
[----:B------:R-:W4:Y:S04]  /*17310*/  LDL.LU R247, [R1+0x5a8] ;  /* 0x0005a80001f77983 */ /* 0x000f280000300800 */
[----:B------:R-:W-:Y:S04]  /*17320*/  LDS.64 R12, [R89] ;  /* 0x00000000590c7984 */ /* 0x000fe80000000a00 */
[----:B------:R-:W1:Y:S01]  /*17330*/  LDS.64 R10, [R88] ;  /* 0x00000000580a7984 */ /* 0x000e620000000a00 */
[C---:B--2---:R-:W-:Y:S01]  /*17340*/  PRMT R30, R248.reuse, 0x7632, R30 ;  /* 0x00007632f81e7816 */ /* 0x044fe2000000001e */
[----:B------:R-:W-:-:S02]  /*17350*/  IMAD.U32 R84, R248, 0x10000, RZ ;  /* 0x00010000f8547824 */ /* 0x000fc400078e00ff */
[----:B------:R-:W2:Y:S02]  /*17360*/  LDL.LU R248, [R1+0x390] ;  /* 0x0003900001f87983 */ /* 0x000ea40000300800 */
[--C-:B------:R-:W-:Y:S01]  /*17370*/  FFMA R4, R4, R77, R84.reuse ;  /* 0x0000004d04047223 */ /* 0x100fe20000000054 */
[C---:B---3--:R-:W-:Y:S01]  /*17380*/  IMAD.U32 R86, R250.reuse, 0x10000, RZ ;  /* 0x00010000fa567824 */ /* 0x048fe200078e00ff */
[----:B------:R-:W-:Y:S01]  /*17390*/  PRMT R84, R250, 0x7632, R84 ;  /* 0x00007632fa547816 */ /* 0x000fe20000000054 */
[----:B----4-:R-:W-:Y:S02]  /*173a0*/  FMUL R6, R251, R6 ;  /* 0x00000006fb067220 */ /* 0x010fe40000400000 */
[----:B------:R-:W3:Y:S04]  /*173b0*/  LDL.LU R251, [R1+0x5b0] ;  /* 0x0005b00001fb7983 */ /* 0x000ee80000300800 */
[----:B------:R-:W4:Y:S01]  /*173c0*/  LDL.LU R250, [R1+0x290] ;  /* 0x0002900001fa7983 */ /* 0x000f220000300800 */
[----:B------:R-:W-:-:S03]  /*173d0*/  FMUL R7, R244, R7 ;  /* 0x00000007f4077220 */ /* 0x000fc60000400000 */
[----:B------:R-:W4:Y:S01]  /*173e0*/  LDL.LU R244, [R1+0x378] ;  /* 0x0003780001f47983 */ /* 0x000f220000300800 */
[----:B------:R-:W-:Y:S02]  /*173f0*/  IMAD.U32 R31, R31, 0x10000, RZ ;  /* 0x000100001f1f7824 */ /* 0x000fe400078e00ff */
[----:B------:R-:W-:Y:S01]  /*17400*/  IMAD.U32 R85, R30, 0x10000, RZ ;  /* 0x000100001e557824 */ /* 0x000fe200078e00ff */
[----:B------:R-:W4:Y:S01]  /*17410*/  LDL.LU R191, [R1+0x5cc] ;  /* 0x0005cc0001bf7983 */ /* 0x000f220000300800 */
[----:B------:R-:W-:Y:S02]  /*17420*/  IMAD.U32 R30, R215, 0x10000, RZ ;  /* 0x00010000d71e7824 */ /* 0x000fe400078e00ff */
[--C-:B------:R-:W-:Y:S01]  /*17430*/  FFMA R5, R5, R31, R85.reuse ;  /* 0x0000001f05057223 */ /* 0x100fe20000000055 */
[----:B------:R-:W-:Y:S01]  /*17440*/  PRMT R85, R215, 0x7632, R85 ;  /* 0x00007632d7557816 */ /* 0x000fe20000000055 */
[----:B------:R-:W-:Y:S01]  /*17450*/  FFMA R6, R6, R86, R30 ;  /* 0x0000005606067223 */ /* 0x000fe2000000001e */
[----:B------:R-:W-:Y:S01]  /*17460*/  IMAD.U32 R84, R84, 0x10000, RZ ;  /* 0x0001000054547824 */ /* 0x000fe200078e00ff */
[----:B------:R-:W4:Y:S02]  /*17470*/  LDL.LU R194, [R1+0x274] ;  /* 0x0002740001c27983 */ /* 0x000f240000300800 */
[----:B------:R-:W-:-:S02]  /*17480*/  IMAD.U32 R85, R85, 0x10000, RZ ;  /* 0x0001000055557824 */ /* 0x000fc400078e00ff */
[----:B------:R-:W4:Y:S02]  /*17490*/  LDL.LU R196, [R1+0xc0] ;  /* 0x0000c00001c47983 */ /* 0x000f240000300800 */
[----:B------:R-:W-:Y:S02]  /*174a0*/  FFMA R7, R7, R84, R85 ;  /* 0x0000005407077223 */ /* 0x000fe40000000055 */
[----:B------:R-:W4:Y:S04]  /*174b0*/  LDL.LU R198, [R1+0x270] ;  /* 0x0002700001c67983 */ /* 0x000f280000300800 */
[----:B------:R-:W4:Y:S04]  /*174c0*/  LDL.LU R200, [R1+0xbc] ;  /* 0x0000bc0001c87983 */ /* 0x000f280000300800 */
[----:B------:R-:W4:Y:S01]  /*174d0*/  LDL.LU R202, [R1+0x26c] ;  /* 0x00026c0001ca7983 */ /* 0x000f220000300800 */
[C---:B------:R-:W-:Y:S01]  /*174e0*/  PRMT R31, R241.reuse, 0x7632, R31 ;  /* 0x00007632f11f7816 */ /* 0x040fe2000000001f */
[----:B------:R-:W-:Y:S01]  /*174f0*/  IMAD.U32 R77, R241, 0x10000, RZ ;  /* 0x00010000f14d7824 */ /* 0x000fe200078e00ff */
[C---:B------:R-:W-:Y:S01]  /*17500*/  PRMT R86, R243.reuse, 0x7632, R86 ;  /* 0x00007632f3567816 */ /* 0x040fe20000000056 */
[----:B------:R-:W-:-:S04]  /*17510*/  IMAD.U32 R30, R243, 0x10000, RZ ;  /* 0x00010000f31e7824 */ /* 0x000fc800078e00ff */
[----:B------:R-:W-:Y:S01]  /*17520*/  IMAD.U32 R86, R86, 0x10000, RZ ;  /* 0x0001000056567824 */ /* 0x000fe200078e00ff */
[----:B------:R-:W-:-:S03]  /*17530*/  FFMA R66, R66, R6, R30 ;  /* 0x0000000642427223 */ /* 0x000fc6000000001e */
[----:B------:R-:W-:Y:S01]  /*17540*/  FFMA R7, R67, R7, R86 ;  /* 0x0000000743077223 */ /* 0x000fe20000000056 */
[----:B-1----:R-:W-:-:S04]  /*17550*/  FMUL R11, R247, R11 ;  /* 0x0000000bf70b7220 */ /* 0x002fc80000400000 */
[----:B------:R-:W-:Y:S01]  /*17560*/  F2FP.BF16.PACK_AB R66, R7, R66 ;  /* 0x000000420742723e */ /* 0x000fe200000010ff */
[----:B------:R-:W-:Y:S01]  /*17570*/  IMAD.U32 R31, R31, 0x10000, RZ ;  /* 0x000100001f1f7824 */ /* 0x000fe200078e00ff */
[----:B------:R-:W-:Y:S01]  /*17580*/  F2FP.BF16.PACK_AB R30, R76, R152 ;  /* 0x000000984c1e723e */ /* 0x000fe200000010ff */
[----:B------:R-:W-:Y:S02]  /*17590*/  FMUL R10, R246, R10 ;  /* 0x0000000af60a7220 */ /* 0x000fe40000400000 */
[----:B------:R-:W-:Y:S01]  /*175a0*/  FFMA R5, R69, R5, R31 ;  /* 0x0000000545057223 */ /* 0x000fe2000000001f */
[C---:B--2---:R-:W-:Y:S01]  /*175b0*/  PRMT R7, R248.reuse, 0x7632, R7 ;  /* 0x00007632f8077816 */ /* 0x044fe20000000007 */
[----:B---3--:R-:W-:Y:S01]  /*175c0*/  FMUL R6, R251, R12 ;  /* 0x0000000cfb067220 */ /* 0x008fe20000400000 */
[----:B------:R-:W-:Y:S01]  /*175d0*/  IMAD.U32 R12, R248, 0x10000, RZ ;  /* 0x00010000f80c7824 */ /* 0x000fe200078e00ff */
[----:B------:R-:W2:Y:S04]  /*175e0*/  LDL.LU R251, [R1+0xb8] ;  /* 0x0000b80001fb7983 */ /* 0x000ea80000300800 */
[----:B------:R-:W3:Y:S04]  /*175f0*/  LDL.LU R247, [R1+0x268] ;  /* 0x0002680001f77983 */ /* 0x000ee80000300800 */
[----:B------:R-:W3:Y:S04]  /*17600*/  LDL.LU R248, [R1+0xb4] ;  /* 0x0000b40001f87983 */ /* 0x000ee80000300800 */
[----:B------:R-:W3:Y:S04]  /*17610*/  LDL.LU R204, [R1+0x264] ;  /* 0x0002640001cc7983 */ /* 0x000ee80000300800 */
[----:B------:R-:W3:Y:S04]  /*17620*/  LDL.LU R206, [R1+0xb0] ;  /* 0x0000b00001ce7983 */ /* 0x000ee80000300800 */
[----:B------:R-:W3:Y:S04]  /*17630*/  LDL.LU R209, [R1+0x248] ;  /* 0x0002480001d17983 */ /* 0x000ee80000300800 */
[----:B------:R-:W3:Y:S04]  /*17640*/  LDL.LU R211, [R1+0xac] ;  /* 0x0000ac0001d37983 */ /* 0x000ee80000300800 */
[----:B------:R-:W3:Y:S01]  /*17650*/  LDL.LU R213, [R1+0x20c] ;  /* 0x00020c0001d57983 */ /* 0x000ee20000300800 */
[----:B----4-:R-:W-:-:S03]  /*17660*/  PRMT R69, R250, 0x7632, R69 ;  /* 0x00007632fa457816 */ /* 0x010fc60000000045 */
[----:B------:R-:W4:Y:S01]  /*17670*/  LDL.LU R215, [R1+0xa8] ;  /* 0x0000a80001d77983 */ /* 0x000f220000300800 */
[----:B------:R-:W-:-:S03]  /*17680*/  IMAD.U32 R76, R250, 0x10000, RZ ;  /* 0x00010000fa4c7824 */ /* 0x000fc600078e00ff */
[----:B------:R-:W4:Y:S04]  /*17690*/  LDL.LU R241, [R1+0x204] ;  /* 0x0002040001f17983 */ /* 0x000f280000300800 */
[----:B------:R-:W4:Y:S04]  /*176a0*/  LDL.LU R243, [R1+0xa4] ;  /* 0x0000a40001f37983 */ /* 0x000f280000300800 */
[----:B------:R-:W4:Y:S04]  /*176b0*/  LDL.LU R246, [R1+0x574] ;  /* 0x0005740001f67983 */ /* 0x000f280000300800 */
[----:B------:R-:W4:Y:S01]  /*176c0*/  LDL.LU R250, [R1+0x570] ;  /* 0x0005700001fa7983 */ /* 0x000f220000300800 */
[----:B------:R-:W-:Y:S01]  /*176d0*/  FFMA R4, R68, R4, R77 ;  /* 0x0000000444047223 */ /* 0x000fe2000000004d */
[----:B------:R-:W-:-:S02]  /*176e0*/  IMAD.U32 R7, R7, 0x10000, RZ ;  /* 0x0001000007077824 */ /* 0x000fc400078e00ff */
[----:B------:R-:W-:Y:S02]  /*176f0*/  IMAD.U32 R69, R69, 0x10000, RZ ;  /* 0x0001000045457824 */ /* 0x000fe400078e00ff */
[----:B------:R-:W-:Y:S02]  /*17700*/  IMAD.U32 R68, R244, 0x10000, RZ ;  /* 0x00010000f4447824 */ /* 0x000fe400078e00ff */
[----:B------:R-:W-:Y:S01]  /*17710*/  IMAD.U32 R67, R238, 0x10000, RZ ;  /* 0x00010000ee437824 */ /* 0x000fe200078e00ff */
[----:B------:R-:W-:Y:S01]  /*17720*/  F2FP.BF16.PACK_AB R31, R37, R36 ;  /* 0x00000024251f723e */ /* 0x000fe200000010ff */
[----:B------:R-:W-:Y:S01]  /*17730*/  FFMA R69, R11, R7, R69 ;  /* 0x000000070b457223 */ /* 0x000fe20000000045 */
[----:B------:R-:W-:Y:S01]  /*17740*/  F2FP.BF16.PACK_AB R37, R5, R4 ;  /* 0x000000040525723e */ /* 0x000fe200000010ff */
[----:B------:R-:W-:Y:S01]  /*17750*/  FFMA R67, R6, R68, R67 ;  /* 0x0000004406437223 */ /* 0x000fe20000000043 */
[----:B------:R-:W1:Y:S04]  /*17760*/  LDS.64 R4, [R90] ;  /* 0x000000005a047984 */ /* 0x000e680000000a00 */
[----:B------:R-:W1:Y:S04]  /*17770*/  LDS.64 R6, [R52] ;  /* 0x0000000034067984 */ /* 0x000e680000000a00 */
[----:B------:R-:W-:Y:S06]  /*17780*/  BAR.SYNC.DEFER_BLOCKING 0x0 ;  /* 0x0000000000007b1d */ /* 0x000fec0000010000 */
[----:B------:R-:W-:Y:S04]  /*17790*/  STS [R192], R194 ;  /* 0x000000c2c0007388 */ /* 0x000fe80000000800 */
[----:B------:R-:W-:Y:S04]  /*177a0*/  STS [R193], R196 ;  /* 0x000000c4c1007388 */ /* 0x000fe80000000800 */
[----:B------:R-:W-:Y:S04]  /*177b0*/  STS [R195], R198 ;  /* 0x000000c6c3007388 */ /* 0x000fe80000000800 */
[----:B------:R-:W-:Y:S04]  /*177c0*/  STS [R197], R200 ;  /* 0x000000c8c5007388 */ /* 0x000fe80000000800 */
[----:B------:R-:W-:Y:S04]  /*177d0*/  STS [R199], R202 ;  /* 0x000000cac7007388 */ /* 0x000fe80000000800 */
[----:B--2---:R2:W-:Y:S04]  /*177e0*/  STS [R201], R251 ;  /* 0x000000fbc9007388 */ /* 0x0045e80000000800 */
[----:B---3--:R3:W-:Y:S04]  /*177f0*/  STS [R203], R247 ;  /* 0x000000f7cb007388 */ /* 0x0087e80000000800 */
[----:B------:R1:W-:Y:S04]  /*17800*/  STS [R205], R248 ;  /* 0x000000f8cd007388 */ /* 0x0003e80000000800 */
[----:B--2---:R-:W2:Y:S04]  /*17810*/  LDL.LU R251, [R1+0x3e4] ;  /* 0x0003e40001fb7983 */ /* 0x004ea80000300800 */
[----:B---3--:R-:W3:Y:S04]  /*17820*/  LDL.LU R247, [R1+0x324] ;  /* 0x0003240001f77983 */ /* 0x008ee80000300800 */
[----:B-1----:R-:W3:Y:S04]  /*17830*/  LDL.LU R248, [R1+0x284] ;  /* 0x0002840001f87983 */ /* 0x002ee80000300800 */
[----:B------:R-:W-:Y:S04]  /*17840*/  STS [R207], R204 ;  /* 0x000000cccf007388 */ /* 0x000fe80000000800 */
[----:B------:R-:W-:Y:S04]  /*17850*/  STS [R208], R206 ;  /* 0x000000ced0007388 */ /* 0x000fe80000000800 */
[----:B------:R-:W-:Y:S04]  /*17860*/  STS [R249], R209 ;  /* 0x000000d1f9007388 */ /* 0x000fe80000000800 */
[----:B------:R-:W-:Y:S04]  /*17870*/  STS [R210], R211 ;  /* 0x000000d3d2007388 */ /* 0x000fe80000000800 */
[----:B------:R-:W-:Y:S04]  /*17880*/  STS [R212], R213 ;  /* 0x000000d5d4007388 */ /* 0x000fe80000000800 */
[----:B----4-:R-:W-:Y:S04]  /*17890*/  STS [R214], R215 ;  /* 0x000000d7d6007388 */ /* 0x010fe80000000800 */
[----:B------:R-:W-:Y:S01]  /*178a0*/  STS [R240], R241 ;  /* 0x000000f1f0007388 */ /* 0x000fe20000000800 */
[C---:B------:R-:W-:Y:S01]  /*178b0*/  PRMT R68, R250.reuse, 0x7632, R68 ;  /* 0x00007632fa447816 */ /* 0x040fe20000000044 */
[----:B------:R-:W-:-:S02]  /*178c0*/  IMAD.U32 R84, R250, 0x10000, RZ ;  /* 0x00010000fa547824 */ /* 0x000fc400078e00ff */
[----:B------:R1:W-:Y:S04]  /*178d0*/  STS [R242], R243 ;  /* 0x000000f3f2007388 */ /* 0x0003e80000000800 */
[----:B-1----:R-:W4:Y:S04]  /*178e0*/  LDL.LU R243, [R1+0x328] ;  /* 0x0003280001f37983 */ /* 0x002f280000300800 */
[----:B------:R-:W4:Y:S01]  /*178f0*/  LDL.LU R250, [R1+0x288] ;  /* 0x0002880001fa7983 */ /* 0x000f220000300800 */
[----:B------:R-:W-:Y:S01]  /*17900*/  FFMA R12, R10, R12, R76 ;  /* 0x0000000c0a0c7223 */ /* 0x000fe2000000004c */
[----:B------:R-:W-:-:S02]  /*17910*/  PRMT R77, R244, 0x7632, R77 ;  /* 0x00007632f44d7816 */ /* 0x000fc4000000004d */
[----:B------:R-:W-:Y:S01]  /*17920*/  PRMT R76, R238, 0x7632, R76 ;  /* 0x00007632ee4c7816 */ /* 0x000fe2000000004c */
[----:B------:R-:W-:Y:S01]  /*17930*/  FMUL R13, R191, R13 ;  /* 0x0000000dbf0d7220 */ /* 0x000fe20000400000 */
[----:B------:R-:W-:Y:S01]  /*17940*/  F2FP.BF16.PACK_AB R36, R79, R81 ;  /* 0x000000514f24723e */ /* 0x000fe200000010ff */
[----:B------:R-:W-:Y:S01]  /*17950*/  IMAD.U32 R77, R77, 0x10000, RZ ;  /* 0x000100004d4d7824 */ /* 0x000fe200078e00ff */
[----:B------:R-:W-:Y:S01]  /*17960*/  PRMT R79, R246, 0x7632, R79 ;  /* 0x00007632f64f7816 */ /* 0x000fe2000000004f */
[----:B------:R-:W-:Y:S01]  /*17970*/  IMAD.U32 R76, R76, 0x10000, RZ ;  /* 0x000100004c4c7824 */ /* 0x000fe200078e00ff */
[----:B------:R-:W-:Y:S01]  /*17980*/  FFMA R84, R116, R67, R84 ;  /* 0x0000004374547223 */ /* 0x000fe20000000054 */
[----:B------:R-:W-:Y:S01]  /*17990*/  IMAD.U32 R81, R246, 0x10000, RZ ;  /* 0x00010000f6517824 */ /* 0x000fe200078e00ff */
[----:B------:R-:W4:Y:S01]  /*179a0*/  LDL.LU R213, [R1+0x614] ;  /* 0x0006140001d57983 */ /* 0x000f220000300800 */
[----:B------:R-:W-:Y:S01]  /*179b0*/  FFMA R13, R13, R77, R76 ;  /* 0x0000004d0d0d7223 */ /* 0x000fe2000000004c */
[----:B------:R-:W-:Y:S01]  /*179c0*/  IMAD.U32 R79, R79, 0x10000, RZ ;  /* 0x000100004f4f7824 */ /* 0x000fe200078e00ff */
[----:B------:R-:W-:Y:S01]  /*179d0*/  FFMA R81, R114, R12, R81 ;  /* 0x0000000c72517223 */ /* 0x000fe20000000051 */
[----:B------:R-:W-:Y:S01]  /*179e0*/  FMUL R176, R176, R4 ;  /* 0x00000004b0b07220 */ /* 0x000fe20000400000 */
[----:B------:R-:W4:Y:S01]  /*179f0*/  LDL.LU R244, [R1+0x610] ;  /* 0x0006100001f47983 */ /* 0x000f220000300800 */
[----:B------:R-:W-:Y:S01]  /*17a00*/  FFMA R69, R115, R69, R79 ;  /* 0x0000004573457223 */ /* 0x000fe2000000004f */
[----:B------:R-:W-:-:S02]  /*17a10*/  FMUL R5, R177, R5 ;  /* 0x00000005b1057220 */ /* 0x000fc40000400000 */
[----:B------:R-:W-:Y:S01]  /*17a20*/  BAR.SYNC.DEFER_BLOCKING 0x0 ;  /* 0x0000000000007b1d */ /* 0x000fe20000010000 */
[----:B--2---:R-:W-:Y:S01]  /*17a30*/  IMAD.U32 R85, R251, 0x10000, RZ ;  /* 0x00010000fb557824 */ /* 0x004fe200078e00ff */
[C---:B---3--:R-:W-:Y:S01]  /*17a40*/  PRMT R77, R247.reuse, 0x7632, R77 ;  /* 0x00007632f74d7816 */ /* 0x048fe2000000004d */
[----:B------:R-:W-:Y:S01]  /*17a50*/  IMAD.U32 R67, R247, 0x10000, RZ ;  /* 0x00010000f7437824 */ /* 0x000fe200078e00ff */
[C---:B------:R-:W-:Y:S01]  /*17a60*/  PRMT R12, R248.reuse, 0x7632, R12 ;  /* 0x00007632f80c7816 */ /* 0x040fe2000000000c */
[----:B------:R-:W-:Y:S01]  /*17a70*/  IMAD.U32 R76, R248, 0x10000, RZ ;  /* 0x00010000f84c7824 */ /* 0x000fe200078e00ff */
[----:B------:R-:W-:Y:S01]  /*17a80*/  PRMT R4, R251, 0x7632, R4 ;  /* 0x00007632fb047816 */ /* 0x000fe20000000004 */
[----:B------:R-:W2:Y:S01]  /*17a90*/  LDL.LU R247, [R1+0x3ec] ;  /* 0x0003ec0001f77983 */ /* 0x000ea20000300800 */
[----:B------:R-:W-:Y:S02]  /*17aa0*/  IMAD.U32 R77, R77, 0x10000, RZ ;  /* 0x000100004d4d7824 */ /* 0x000fe400078e00ff */
[----:B------:R-:W-:Y:S01]  /*17ab0*/  IMAD.U32 R79, R12, 0x10000, RZ ;  /* 0x000100000c4f7824 */ /* 0x000fe200078e00ff */
[----:B------:R-:W3:Y:S01]  /*17ac0*/  LDL.LU R248, [R1+0x3cc] ;  /* 0x0003cc0001f87983 */ /* 0x000ee20000300800 */
[----:B------:R-:W-:-:S03]  /*17ad0*/  IMAD.U32 R4, R4, 0x10000, RZ ;  /* 0x0001000004047824 */ /* 0x000fc600078e00ff */
[----:B------:R-:W2:Y:S01]  /*17ae0*/  LDL.LU R251, [R1+0x2fc] ;  /* 0x0002fc0001fb7983 */ /* 0x000ea20000300800 */
[----:B------:R-:W-:-:S03]  /*17af0*/  FFMA R5, R5, R77, R79 ;  /* 0x0000004d05057223 */ /* 0x000fc6000000004f */
[----:B------:R-:W3:Y:S01]  /*17b00*/  LDL.LU R246, [R1+0x564] ;  /* 0x0005640001f67983 */ /* 0x000ee20000300800 */
[----:B------:R-:W-:-:S03]  /*17b10*/  FFMA R4, R135, R5, R4 ;  /* 0x0000000587047223 */ /* 0x000fc60000000004 */
[----:B------:R-:W3:Y:S04]  /*17b20*/  LDL.LU R215, [R1+0x634] ;  /* 0x0006340001d77983 */ /* 0x000ee80000300800 */
[----:B------:R-:W3:Y:S04]  /*17b30*/  LDL.LU R241, [R1+0x630] ;  /* 0x0006300001f17983 */ /* 0x000ee80000300800 */
[----:B------:R-:W1:Y:S01]  /*17b40*/  LDS.64 R10, [R245] ;  /* 0x00000000f50a7984 */ /* 0x000e620000000a00 */
[C---:B----4-:R-:W-:Y:S01]  /*17b50*/  PRMT R5, R250.reuse, 0x7632, R5 ;  /* 0x00007632fa057816 */ /* 0x050fe20000000005 */
[----:B------:R-:W-:-:S02]  /*17b60*/  IMAD.U32 R79, R250, 0x10000, RZ ;  /* 0x00010000fa4f7824 */ /* 0x000fc400078e00ff */
[----:B------:R-:W4:Y:S01]  /*17b70*/  LDL.LU R250, [R1+0x3d4] ;  /* 0x0003d40001fa7983 */ /* 0x000f220000300800 */
[----:B------:R-:W-:-:S04]  /*17b80*/  IMAD.U32 R68, R68, 0x10000, RZ ;  /* 0x0001000044447824 */ /* 0x000fc800078e00ff */
[----:B------:R-:W-:Y:S02]  /*17b90*/  FFMA R68, R117, R13, R68 ;  /* 0x0000000d75447223 */ /* 0x000fe40000000044 */
[----:B------:R-:W2:Y:S01]  /*17ba0*/  LDS.64 R12, [R8] ;  /* 0x00000000080c7984 */ /* 0x000ea20000000a00 */
[----:B------:R-:W-:Y:S01]  /*17bb0*/  FFMA R76, R176, R67, R76 ;  /* 0x00000043b04c7223 */ /* 0x000fe2000000004c */
[----:B------:R-:W-:Y:S02]  /*17bc0*/  F2FP.BF16.PACK_AB R67, R69, R81 ;  /* 0x000000514543723e */ /* 0x000fe400000010ff */
[----:B------:R-:W-:Y:S01]  /*17bd0*/  PRMT R77, R243, 0x7632, R77 ;  /* 0x00007632f34d7816 */ /* 0x000fe2000000004d */
[----:B------:R-:W-:Y:S01]  /*17be0*/  FFMA R69, R134, R76, R85 ;  /* 0x0000004c86457223 */ /* 0x000fe20000000055 */
[----:B------:R-:W-:Y:S01]  /*17bf0*/  FMUL R6, R171, R6 ;  /* 0x00000006ab067220 */ /* 0x000fe20000400000 */
[----:B------:R-:W-:Y:S02]  /*17c00*/  IMAD.U32 R76, R243, 0x10000, RZ ;  /* 0x00010000f34c7824 */ /* 0x000fe400078e00ff */
[----:B------:R-:W4:Y:S01]  /*17c10*/  LDL.LU R243, [R1+0x314] ;  /* 0x0003140001f37983 */ /* 0x000f220000300800 */
[----:B------:R-:W-:Y:S01]  /*17c20*/  IMAD.U32 R77, R77, 0x10000, RZ ;  /* 0x000100004d4d7824 */ /* 0x000fe200078e00ff */
[----:B------:R-:W-:Y:S01]  /*17c30*/  FMUL R7, R170, R7 ;  /* 0x00000007aa077220 */ /* 0x000fe20000400000 */
[----:B------:R-:W-:Y:S01]  /*17c40*/  IMAD.U32 R81, R5, 0x10000, RZ ;  /* 0x0001000005517824 */ /* 0x000fe200078e00ff */
[----:B------:R-:W-:Y:S01]  /*17c50*/  FFMA R76, R6, R76, R79 ;  /* 0x0000004c064c7223 */ /* 0x000fe2000000004f */
[----:B-1----:R-:W-:-:S02]  /*17c60*/  FMUL R79, R244, R11 ;  /* 0x0000000bf44f7220 */ /* 0x002fc40000400000 */
[----:B------:R-:W4:Y:S01]  /*17c70*/  LDL.LU R244, [R1+0x59c] ;  /* 0x00059c0001f47983 */ /* 0x000f220000300800 */
[----:B------:R-:W-:Y:S01]  /*17c80*/  FFMA R77, R7, R77, R81 ;  /* 0x0000004d074d7223 */ /* 0x000fe20000000051 */
[----:B------:R-:W-:Y:S01]  /*17c90*/  FMUL R10, R213, R10 ;  /* 0x0000000ad50a7220 */ /* 0x000fe20000400000 */
[----:B------:R-:W-:Y:S01]  /*17ca0*/  F2FP.BF16.PACK_AB R68, R68, R84 ;  /* 0x000000544444723e */ /* 0x000fe200000010ff */
[----:B------:R-:W4:Y:S01]  /*17cb0*/  LDL.LU R213, [R1+0x620] ;  /* 0x0006200001d57983 */ /* 0x000f220000300800 */
[----:B--2---:R-:W-:Y:S01]  /*17cc0*/  IMAD.U32 R87, R251, 0x10000, RZ ;  /* 0x00010000fb577824 */ /* 0x004fe200078e00ff */
[C---:B---3--:R-:W-:Y:S01]  /*17cd0*/  PRMT R86, R248.reuse, 0x7632, R86 ;  /* 0x00007632f8567816 */ /* 0x048fe20000000056 */
[----:B------:R-:W-:Y:S01]  /*17ce0*/  IMAD.U32 R81, R248, 0x10000, RZ ;  /* 0x00010000f8517824 */ /* 0x000fe200078e00ff */
[C---:B------:R-:W-:Y:S01]  /*17cf0*/  PRMT R84, R247.reuse, 0x7632, R84 ;  /* 0x00007632f7547816 */ /* 0x040fe20000000054 */
[----:B------:R-:W-:Y:S02]  /*17d00*/  IMAD.U32 R11, R247, 0x10000, RZ ;  /* 0x00010000f70b7824 */ /* 0x000fe400078e00ff */
[----:B------:R-:W-:Y:S01]  /*17d10*/  IMAD.U32 R91, R246, 0x10000, RZ ;  /* 0x00010000f65b7824 */ /* 0x000fe200078e00ff */
[----:B------:R-:W-:Y:S01]  /*17d20*/  FFMA R10, R10, R81, R87 ;  /* 0x000000510a0a7223 */ /* 0x000fe20000000057 */
[----:B------:R-:W2:Y:S01]  /*17d30*/  LDL.LU R247, [R1+0x628] ;  /* 0x0006280001f77983 */ /* 0x000ea20000300800 */
[----:B------:R-:W-:Y:S01]  /*17d40*/  PRMT R85, R251, 0x7632, R85 ;  /* 0x00007632fb557816 */ /* 0x000fe20000000055 */
[----:B------:R-:W-:-:S02]  /*17d50*/  FMUL R12, R215, R12 ;  /* 0x0000000cd70c7220 */ /* 0x000fc40000400000 */
[----:B------:R-:W3:Y:S01]  /*17d60*/  LDL.LU R248, [R1+0x3c0] ;  /* 0x0003c00001f87983 */ /* 0x000ee20000300800 */
[----:B------:R-:W-:Y:S01]  /*17d70*/  FFMA R76, R150, R76, R11 ;  /* 0x0000004c964c7223 */ /* 0x000fe2000000000b */
[----:B------:R-:W-:Y:S01]  /*17d80*/  FFMA R28, R28, R10, R91 ;  /* 0x0000000a1c1c7223 */ /* 0x000fe2000000005b */
[----:B------:R-:W-:Y:S01]  /*17d90*/  FMUL R13, R241, R13 ;  /* 0x0000000df10d7220 */ /* 0x000fe20000400000 */
[----:B------:R-:W2:Y:S04]  /*17da0*/  LDL.LU R251, [R1+0x2dc] ;  /* 0x0002dc0001fb7983 */ /* 0x000ea80000300800 */
[----:B------:R-:W3:Y:S04]  /*17db0*/  LDL.LU R215, [R1+0x38c] ;  /* 0x00038c0001d77983 */ /* 0x000ee80000300800 */
[----:B------:R-:W3:Y:S01]  /*17dc0*/  LDL.LU R241, [R1+0x2a0] ;  /* 0x0002a00001f17983 */ /* 0x000ee20000300800 */
[----:B------:R-:W-:Y:S01]  /*17dd0*/  F2FP.BF16.PACK_AB R69, R4, R69 ;  /* 0x000000450445723e */ /* 0x000fe200000010ff */
[----:B------:R-:W-:-:S02]  /*17de0*/  IMAD.U32 R86, R86, 0x10000, RZ ;  /* 0x0001000056567824 */ /* 0x000fc400078e00ff */
[----:B------:R-:W-:Y:S01]  /*17df0*/  IMAD.U32 R85, R85, 0x10000, RZ ;  /* 0x0001000055557824 */ /* 0x000fe200078e00ff */
[----:B------:R-:W1:Y:S04]  /*17e00*/  LDS.64 R4, [R82] ;  /* 0x0000000052047984 */ /* 0x000e680000000a00 */
[----:B------:R-:W1:Y:S01]  /*17e10*/  LDS.64 R6, [R83] ;  /* 0x0000000053067984 */ /* 0x000e620000000a00 */
[C---:B----4-:R-:W-:Y:S01]  /*17e20*/  IMAD.U32 R10, R250.reuse, 0x10000, RZ ;  /* 0x00010000fa0a7824 */ /* 0x050fe200078e00ff */
[----:B------:R-:W-:Y:S02]  /*17e30*/  PRMT R11, R250, 0x7632, R11 ;  /* 0x00007632fa0b7816 */ /* 0x000fe4000000000b */
[----:B------:R-:W4:Y:S01]  /*17e40*/  LDL.LU R250, [R1+0x62c] ;  /* 0x00062c0001fa7983 */ /* 0x000f220000300800 */
[----:B------:R-:W-:Y:S01]  /*17e50*/  FFMA R79, R79, R86, R85 ;  /* 0x000000564f4f7223 */ /* 0x000fe20000000055 */
[----:B------:R-:W-:-:S02]  /*17e60*/  PRMT R86, R246, 0x7632, R86 ;  /* 0x00007632f6567816 */ /* 0x000fc40000000056 */
[----:B------:R-:W3:Y:S01]  /*17e70*/  LDL.LU R246, [R1+0x63c] ;  /* 0x00063c0001f67983 */ /* 0x000ee20000300800 */
[----:B------:R-:W-:-:S04]  /*17e80*/  IMAD.U32 R84, R84, 0x10000, RZ ;  /* 0x0001000054547824 */ /* 0x000fc800078e00ff */
[--C-:B------:R-:W-:Y:S01]  /*17e90*/  FFMA R77, R151, R77, R84.reuse ;  /* 0x0000004d974d7223 */ /* 0x100fe20000000054 */
[C---:B------:R-:W-:Y:S01]  /*17ea0*/  IMAD.U32 R81, R243.reuse, 0x10000, RZ ;  /* 0x00010000f3517824 */ /* 0x040fe200078e00ff */
[----:B------:R-:W-:Y:S01]  /*17eb0*/  PRMT R84, R243, 0x7632, R84 ;  /* 0x00007632f3547816 */ /* 0x000fe20000000054 */
[----:B------:R-:W-:Y:S01]  /*17ec0*/  IMAD.U32 R11, R11, 0x10000, RZ ;  /* 0x000100000b0b7824 */ /* 0x000fe200078e00ff */
[----:B------:R-:W3:Y:S01]  /*17ed0*/  LDL.LU R243, [R1+0x584] ;  /* 0x0005840001f37983 */ /* 0x000ee20000300800 */
[----:B------:R-:W-:Y:S02]  /*17ee0*/  FFMA R12, R12, R10, R81 ;  /* 0x0000000a0c0c7223 */ /* 0x000fe40000000051 */
[----:B------:R-:W-:Y:S01]  /*17ef0*/  IMAD.U32 R84, R84, 0x10000, RZ ;  /* 0x0001000054547824 */ /* 0x000fe200078e00ff */
[C---:B------:R-:W-:Y:S01]  /*17f00*/  PRMT R85, R244.reuse, 0x7632, R85 ;  /* 0x00007632f4557816 */ /* 0x040fe20000000055 */
[----:B------:R-:W-:Y:S02]  /*17f10*/  IMAD.U32 R81, R244, 0x10000, RZ ;  /* 0x00010000f4517824 */ /* 0x000fe400078e00ff */
[----:B------:R-:W3:Y:S01]  /*17f20*/  LDL.LU R244, [R1+0x580] ;  /* 0x0005800001f47983 */ /* 0x000ee20000300800 */
[----:B------:R-:W-:Y:S01]  /*17f30*/  FFMA R13, R13, R11, R84 ;  /* 0x0000000b0d0d7223 */ /* 0x000fe20000000054 */
[----:B------:R-:W-:-:S02]  /*17f40*/  IMAD.U32 R85, R85, 0x10000, RZ ;  /* 0x0001000055557824 */ /* 0x000fc400078e00ff */
[----:B--2---:R-:W-:Y:S02]  /*17f50*/  IMAD.U32 R87, R251, 0x10000, RZ ;  /* 0x00010000fb577824 */ /* 0x004fe400078e00ff */
[--C-:B------:R-:W-:Y:S01]  /*17f60*/  FFMA R13, R27, R13, R85.reuse ;  /* 0x0000000d1b0d7223 */ /* 0x100fe20000000055 */
[----:B-1----:R-:W-:Y:S01]  /*17f70*/  FMUL R27, R247, R5 ;  /* 0x00000005f71b7220 */ /* 0x002fe20000400000 */
[----:B------:R-:W-:Y:S01]  /*17f80*/  PRMT R85, R251, 0x7632, R85 ;  /* 0x00007632fb557816 */ /* 0x000fe20000000055 */
[----:B------:R-:W2:Y:S04]  /*17f90*/  LDL.LU R247, [R1+0x5fc] ;  /* 0x0005fc0001f77983 */ /* 0x000ea80000300800 */
[----:B------:R-:W2:Y:S01]  /*17fa0*/  LDL.LU R251, [R1+0x398] ;  /* 0x0003980001fb7983 */ /* 0x000ea20000300800 */
[----:B----4-:R-:W-:Y:S01]  /*17fb0*/  FMUL R6, R250, R6 ;  /* 0x00000006fa067220 */ /* 0x010fe20000400000 */
[----:B------:R-:W-:-:S02]  /*17fc0*/  IMAD.U32 R86, R86, 0x10000, RZ ;  /* 0x0001000056567824 */ /* 0x000fc400078e00ff */
[----:B------:R-:W4:Y:S01]  /*17fd0*/  LDL.LU R250, [R1+0x5f0] ;  /* 0x0005f00001fa7983 */ /* 0x000f220000300800 */
[--C-:B------:R-:W-:Y:S01]  /*17fe0*/  FFMA R26, R26, R12, R81.reuse ;  /* 0x0000000c1a1a7223 */ /* 0x100fe20000000051 */
[C---:B---3--:R-:W-:Y:S01]  /*17ff0*/  PRMT R81, R248.reuse, 0x7632, R81 ;  /* 0x00007632f8517816 */ /* 0x048fe20000000051 */
[----:B------:R-:W-:Y:S01]  /*18000*/  FFMA R29, R29, R79, R86 ;  /* 0x0000004f1d1d7223 */ /* 0x000fe20000000056 */
[----:B------:R-:W-:Y:S01]  /*18010*/  IMAD.U32 R79, R248, 0x10000, RZ ;  /* 0x00010000f84f7824 */ /* 0x000fe200078e00ff */
[----:B------:R-:W4:Y:S01]  /*18020*/  LDS.64 R10, [R88] ;  /* 0x00000000580a7984 */ /* 0x000f220000000a00 */
[----:B------:R-:W-:-:S03]  /*18030*/  FMUL R7, R246, R7 ;  /* 0x00000007f6077220 */ /* 0x000fc60000400000 */
[----:B------:R-:W3:Y:S04]  /*18040*/  LDL.LU R248, [R1+0x2b4] ;  /* 0x0002b40001f87983 */ /* 0x000ee80000300800 */
[----:B------:R-:W3:Y:S04]  /*18050*/  LDL.LU R246, [R1+0x384] ;  /* 0x0003840001f67983 */ /* 0x000ee80000300800 */
[----:B------:R-:W3:Y:S04]  /*18060*/  LDL.LU R190, [R1+0x5ec] ;  /* 0x0005ec0001be7983 */ /* 0x000ee80000300800 */
[----:B------:R-:W3:Y:S01]  /*18070*/  LDL.LU R191, [R1+0x5e8] ;  /* 0x0005e80001bf7983 */ /* 0x000ee20000300800 */
[----:B------:R-:W-:-:S02]  /*18080*/  IMAD.U32 R81, R81, 0x10000, RZ ;  /* 0x0001000051517824 */ /* 0x000fc400078e00ff */
[----:B------:R-:W-:Y:S02]  /*18090*/  IMAD.U32 R85, R85, 0x10000, RZ ;  /* 0x0001000055557824 */ /* 0x000fe400078e00ff */
[----:B------:R-:W-:Y:S01]  /*180a0*/  IMAD.U32 R84, R241, 0x10000, RZ ;  /* 0x00010000f1547824 */ /* 0x000fe200078e00ff */
[----:B------:R-:W-:Y:S01]  /*180b0*/  FMUL R12, R213, R4 ;  /* 0x00000004d50c7220 */ /* 0x000fe20000400000 */
[----:B------:R-:W-:Y:S01]  /*180c0*/  IMAD.U32 R86, R215, 0x10000, RZ ;  /* 0x00010000d7567824 */ /* 0x000fe200078e00ff */
[----:B------:R-:W-:Y:S01]  /*180d0*/  FFMA R27, R27, R81, R85 ;  /* 0x000000511b1b7223 */ /* 0x000fe20000000055 */
[----:B------:R-:W-:Y:S01]  /*180e0*/  PRMT R81, R241, 0x7632, R81 ;  /* 0x00007632f1517816 */ /* 0x000fe20000000051 */
[----:B------:R-:W3:Y:S01]  /*180f0*/  LDL.LU R194, [R1+0x1fc] ;  /* 0x0001fc0001c27983 */ /* 0x000ee20000300800 */
[--C-:B------:R-:W-:Y:S01]  /*18100*/  FFMA R6, R6, R86, R84.reuse ;  /* 0x0000005606067223 */ /* 0x100fe20000000054 */
[----:B------:R-:W-:Y:S01]  /*18110*/  PRMT R84, R215, 0x7632, R84 ;  /* 0x00007632d7547816 */ /* 0x000fe20000000054 */
[----:B------:R-:W-:Y:S01]  /*18120*/  FFMA R12, R12, R79, R87 ;  /* 0x0000004f0c0c7223 */ /* 0x000fe20000000057 */
[----:B------:R-:W-:Y:S01]  /*18130*/  PRMT R85, R243, 0x7632, R85 ;  /* 0x00007632f3557816 */ /* 0x000fe20000000055 */
[----:B------:R-:W-:Y:S01]  /*18140*/  IMAD.U32 R81, R81, 0x10000, RZ ;  /* 0x0001000051517824 */ /* 0x000fe200078e00ff */
[----:B------:R-:W-:Y:S01]  /*18150*/  PRMT R79, R244, 0x7632, R79 ;  /* 0x00007632f44f7816 */ /* 0x000fe2000000004f */
[----:B------:R-:W-:Y:S01]  /*18160*/  IMAD.U32 R84, R84, 0x10000, RZ ;  /* 0x0001000054547824 */ /* 0x000fe200078e00ff */
[----:B------:R-:W3:Y:S01]  /*18170*/  LDL.LU R196, [R1+0xa0] ;  /* 0x0000a00001c47983 */ /* 0x000ee20000300800 */
[----:B------:R-:W-:-:S02]  /*18180*/  IMAD.U32 R86, R243, 0x10000, RZ ;  /* 0x00010000f3567824 */ /* 0x000fc400078e00ff */
[----:B------:R-:W-:Y:S01]  /*18190*/  IMAD.U32 R85, R85, 0x10000, RZ ;  /* 0x0001000055557824 */ /* 0x000fe200078e00ff */
[----:B------:R-:W-:Y:S01]  /*181a0*/  FFMA R7, R7, R84, R81 ;  /* 0x0000005407077223 */ /* 0x000fe20000000051 */
[----:B------:R-:W-:Y:S01]  /*181b0*/  IMAD.U32 R87, R244, 0x10000, RZ ;  /* 0x00010000f4577824 */ /* 0x000fe200078e00ff */
[----:B------:R-:W-:Y:S01]  /*181c0*/  F2FP.BF16.PACK_AB R28, R29, R28 ;  /* 0x0000001c1d1c723e */ /* 0x000fe200000010ff */
[----:B------:R-:W-:Y:S01]  /*181d0*/  IMAD.U32 R79, R79, 0x10000, RZ ;  /* 0x000100004f4f7824 */ /* 0x000fe200078e00ff */
[----:B------:R-:W-:Y:S01]  /*181e0*/  FFMA R12, R64, R12, R86 ;  /* 0x0000000c400c7223 */ /* 0x000fe20000000056 */
[----:B------:R-:W-:Y:S01]  /*181f0*/  FFMA R27, R65, R27, R85 ;  /* 0x0000001b411b7223 */ /* 0x000fe20000000055 */
[----:B------:R-:W-:Y:S01]  /*18200*/  FFMA R6, R62, R6, R87 ;  /* 0x000000063e067223 */ /* 0x000fe20000000057 */
[----:B------:R-:W-:Y:S01]  /*18210*/  FFMA R7, R63, R7, R79 ;  /* 0x000000073f077223 */ /* 0x000fe2000000004f */
[----:B------:R-:W3:Y:S04]  /*18220*/  LDL.LU R198, [R1+0x1f4] ;  /* 0x0001f40001c67983 */ /* 0x000ee80000300800 */
[----:B------:R-:W3:Y:S01]  /*18230*/  LDL.LU R200, [R1+0x9c] ;  /* 0x00009c0001c87983 */ /* 0x000ee20000300800 */
[----:B------:R-:W-:-:S03]  /*18240*/  F2FP.BF16.PACK_AB R27, R27, R12 ;  /* 0x0000000c1b1b723e */ /* 0x000fc600000010ff */
[----:B------:R-:W3:Y:S01]  /*18250*/  LDL.LU R202, [R1+0x1ec] ;  /* 0x0001ec0001ca7983 */ /* 0x000ee20000300800 */
[----:B------:R-:W-:-:S03]  /*18260*/  F2FP.BF16.PACK_AB R29, R7, R6 ;  /* 0x00000006071d723e */ /* 0x000fc600000010ff */
[----:B------:R-:W3:Y:S04]  /*18270*/  LDL.LU R204, [R1+0x98] ;  /* 0x0000980001cc7983 */ /* 0x000ee80000300800 */
[----:B------:R-:W1:Y:S01]  /*18280*/  LDS.64 R4, [R89] ;  /* 0x0000000059047984 */ /* 0x000e620000000a00 */
[C---:B--2---:R-:W-:Y:S01]  /*18290*/  PRMT R6, R251.reuse, 0x7632, R6 ;  /* 0x00007632fb067816 */ /* 0x044fe20000000006 */
[----:B------:R-:W-:Y:S01]  /*182a0*/  IMAD.U32 R12, R251, 0x10000, RZ ;  /* 0x00010000fb0c7824 */ /* 0x000fe200078e00ff */
[----:B----4-:R-:W-:Y:S02]  /*182b0*/  FMUL R11, R250, R11 ;  /* 0x0000000bfa0b7220 */ /* 0x010fe40000400000 */
[----:B------:R-:W2:Y:S04]  /*182c0*/  LDL.LU R250, [R1+0x1e4] ;  /* 0x0001e40001fa7983 */ /* 0x000ea80000300800 */
[----:B------:R-:W4:Y:S04]  /*182d0*/  LDL.LU R206, [R1+0x94] ;  /* 0x0000940001ce7983 */ /* 0x000f280000300800 */
[----:B------:R-:W4:Y:S04]  /*182e0*/  LDL.LU R209, [R1+0x1dc] ;  /* 0x0001dc0001d17983 */ /* 0x000f280000300800 */
[----:B------:R-:W4:Y:S01]  /*182f0*/  LDL.LU R251, [R1+0x90] ;  /* 0x0000900001fb7983 */ /* 0x000f220000300800 */
[----:B------:R-:W-:-:S02]  /*18300*/  F2FP.BF16.PACK_AB R26, R13, R26 ;  /* 0x0000001a0d1a723e */ /* 0x000fc400000010ff */
[----:B---3--:R-:W-:Y:S01]  /*18310*/  PRMT R13, R248, 0x7632, R13 ;  /* 0x00007632f80d7816 */ /* 0x008fe2000000000d */
[----:B------:R-:W-:Y:S01]  /*18320*/  FMUL R10, R247, R10 ;  /* 0x0000000af70a7220 */ /* 0x000fe20000400000 */
[----:B------:R-:W-:Y:S01]  /*18330*/  IMAD.U32 R6, R6, 0x10000, RZ ;  /* 0x0001000006067824 */ /* 0x000fe200078e00ff */
[----:B-1----:R-:W-:Y:S01]  /*18340*/  FMUL R4, R190, R4 ;  /* 0x00000004be047220 */ /* 0x002fe20000400000 */
[----:B------:R-:W-:Y:S01]  /*18350*/  IMAD.U32 R63, R248, 0x10000, RZ ;  /* 0x00010000f83f7824 */ /* 0x000fe200078e00ff */
[----:B------:R-:W3:Y:S01]  /*18360*/  LDL.LU R211, [R1+0x1c0] ;  /* 0x0001c00001d37983 */ /* 0x000ee20000300800 */
[----:B------:R-:W-:Y:S02]  /*18370*/  IMAD.U32 R7, R237, 0x10000, RZ ;  /* 0x00010000ed077824 */ /* 0x000fe400078e00ff */
[----:B------:R-:W-:Y:S02]  /*18380*/  IMAD.U32 R13, R13, 0x10000, RZ ;  /* 0x000100000d0d7824 */ /* 0x000fe400078e00ff */
[----:B------:R-:W-:Y:S01]  /*18390*/  IMAD.U32 R62, R246, 0x10000, RZ ;  /* 0x00010000f63e7824 */ /* 0x000fe200078e00ff */
[----:B------:R-:W-:Y:S01]  /*183a0*/  FFMA R12, R10, R12, R63 ;  /* 0x0000000c0a0c7223 */ /* 0x000fe2000000003f */
[----:B------:R-:W-:Y:S01]  /*183b0*/  FFMA R13, R11, R6, R13 ;  /* 0x000000060b0d7223 */ /* 0x000fe2000000000d */
[----:B------:R-:W-:Y:S01]  /*183c0*/  FMUL R63, R191, R5 ;  /* 0x00000005bf3f7220 */ /* 0x000fe20000400000 */
[----:B------:R-:W-:Y:S01]  /*183d0*/  FFMA R62, R4, R62, R7 ;  /* 0x0000003e043e7223 */ /* 0x000fe20000000007 */
[----:B------:R-:W3:Y:S04]  /*183e0*/  LDL.LU R213, [R1+0x88] ;  /* 0x0000880001d57983 */ /* 0x000ee80000300800 */
[----:B------:R-:W1:Y:S04]  /*183f0*/  LDS.64 R4, [R90] ;  /* 0x000000005a047984 */ /* 0x000e680000000a00 */
[----:B------:R-:W1:Y:S04]  /*18400*/  LDS.64 R6, [R52] ;  /* 0x0000000034067984 */ /* 0x000e680000000a00 */
[----:B------:R-:W-:Y:S06]  /*18410*/  BAR.SYNC.DEFER_BLOCKING 0x0 ;  /* 0x0000000000007b1d */ /* 0x000fec0000010000 */
[----:B------:R-:W3:Y:S04]  /*18420*/  LDL.LU R215, [R1+0x1a8] ;  /* 0x0001a80001d77983 */ /* 0x000ee80000300800 */
[----:B------:R-:W3:Y:S04]  /*18430*/  LDL.LU R241, [R1+0x84] ;  /* 0x0000840001f17983 */ /* 0x000ee80000300800 */
[----:B------:R-:W3:Y:S04]  /*18440*/  LDL.LU R243, [R1+0x1a4] ;  /* 0x0001a40001f37983 */ /* 0x000ee80000300800 */
[----:B------:R-:W3:Y:S04]  /*18450*/  LDL.LU R244, [R1+0x80] ;  /* 0x0000800001f47983 */ /* 0x000ee80000300800 */
[----:B------:R-:W3:Y:S04]  /*18460*/  LDL.LU R247, [R1+0x57c] ;  /* 0x00057c0001f77983 */ /* 0x000ee80000300800 */
[----:B------:R-:W3:Y:S04]  /*18470*/  LDL.LU R248, [R1+0x578] ;  /* 0x0005780001f87983 */ /* 0x000ee80000300800 */
[----:B------:R-:W-:Y:S04]  /*18480*/  STS [R192], R194 ;  /* 0x000000c2c0007388 */ /* 0x000fe80000000800 */
[----:B------:R-:W-:Y:S04]  /*18490*/  STS [R193], R196 ;  /* 0x000000c4c1007388 */ /* 0x000fe80000000800 */
[----:B------:R-:W-:Y:S04]  /*184a0*/  STS [R195], R198 ;  /* 0x000000c6c3007388 */ /* 0x000fe80000000800 */
[----:B------:R-:W-:Y:S04]  /*184b0*/  STS [R197], R200 ;  /* 0x000000c8c5007388 */ /* 0x000fe80000000800 */
[----:B------:R-:W-:Y:S04]  /*184c0*/  STS [R199], R202 ;  /* 0x000000cac7007388 */ /* 0x000fe80000000800 */
[----:B------:R-:W-:Y:S04]  /*184d0*/  STS [R201], R204 ;  /* 0x000000ccc9007388 */ /* 0x000fe80000000800 */
[----:B--2---:R2:W-:Y:S04]  /*184e0*/  STS [R203], R250 ;  /* 0x000000facb007388 */ /* 0x0045e80000000800 */
[----:B----4-:R-:W-:Y:S04]  /*184f0*/  STS [R205], R206 ;  /* 0x000000cecd007388 */ /* 0x010fe80000000800 */
[----:B------:R-:W-:Y:S04]  /*18500*/  STS [R207], R209 ;  /* 0x000000d1cf007388 */ /* 0x000fe80000000800 */
[----:B--2---:R-:W2:Y:S04]  /*18510*/  LDL.LU R250, [R1+0x338] ;  /* 0x0003380001fa7983 */ /* 0x004ea80000300800 */
[----:B------:R4:W-:Y:S04]  /*18520*/  STS [R208], R251 ;  /* 0x000000fbd0007388 */ /* 0x0009e80000000800 */
[----:B----4-:R-:W4:Y:S04]  /*18530*/  LDL.LU R251, [R1+0x280] ;  /* 0x0002800001fb7983 */ /* 0x010f280000300800 */
[----:B---3--:R-:W-:Y:S04]  /*18540*/  STS [R249], R211 ;  /* 0x000000d3f9007388 */ /* 0x008fe80000000800 */
[----:B------:R-:W-:Y:S04]  /*18550*/  STS [R210], R213 ;  /* 0x000000d5d2007388 */ /* 0x000fe80000000800 */
[----:B------:R-:W-:Y:S04]  /*18560*/  STS [R212], R215 ;  /* 0x000000d7d4007388 */ /* 0x000fe80000000800 */
[----:B------:R3:W-:Y:S04]  /*18570*/  STS [R214], R241 ;  /* 0x000000f1d6007388 */ /* 0x0007e80000000800 */
[----:B------:R1:W-:Y:S04]  /*18580*/  STS [R240], R243 ;  /* 0x000000f3f0007388 */ /* 0x0003e80000000800 */
[----:B---3--:R-:W3:Y:S04]  /*18590*/  LDL.LU R241, [R1+0x30c] ;  /* 0x00030c0001f17983 */ /* 0x008ee80000300800 */
[----:B-1----:R-:W3:Y:S01]  /*185a0*/  LDL.LU R243, [R1+0x3f8] ;  /* 0x0003f80001f37983 */ /* 0x002ee20000300800 */
[----:B------:R-:W-:Y:S01]  /*185b0*/  F2FP.BF16.PACK_AB R76, R77, R76 ;  /* 0x0000004c4d4c723e */ /* 0x000fe200000010ff */
[C---:B------:R-:W-:Y:S01]  /*185c0*/  IMAD.U32 R84, R248.reuse, 0x10000, RZ ;  /* 0x00010000f8547824 */ /* 0x040fe200078e00ff */
[----:B------:R-:W-:Y:S01]  /*185d0*/  PRMT R64, R248, 0x7632, R64 ;  /* 0x00007632f8407816 */ /* 0x000fe20000000040 */
[----:B------:R1:W-:Y:S01]  /*185e0*/  STS [R242], R244 ;  /* 0x000000f4f2007388 */ /* 0x0003e20000000800 */
[----:B------:R-:W-:-:S02]  /*185f0*/  PRMT R77, R246, 0x7632, R77 ;  /* 0x00007632f64d7816 */ /* 0x000fc4000000004d */
[----:B------:R-:W-:Y:S01]  /*18600*/  PRMT R65, R237, 0x7632, R65 ;  /* 0x00007632ed417816 */ /* 0x000fe20000000041 */
[----:B------:R-:W3:Y:S02]  /*18610*/  LDL.LU R248, [R1+0x3c8] ;  /* 0x0003c80001f87983 */ /* 0x000ee40000300800 */
[----:B------:R-:W-:Y:S02]  /*18620*/  IMAD.U32 R77, R77, 0x10000, RZ ;  /* 0x000100004d4d7824 */ /* 0x000fe400078e00ff */
[----:B------:R-:W-:Y:S01]  /*18630*/  IMAD.U32 R64, R64, 0x10000, RZ ;  /* 0x0001000040407824 */ /* 0x000fe200078e00ff */
[----:B------:R-:W-:Y:S01]  /*18640*/  PRMT R79, R247, 0x7632, R79 ;  /* 0x00007632f74f7816 */ /* 0x000fe2000000004f */
[----:B-1----:R-:W3:Y:S01]  /*18650*/  LDL.LU R244, [R1+0x6a0] ;  /* 0x0006a00001f47983 */ /* 0x002ee20000300800 */
[----:B------:R-:W-:Y:S02]  /*18660*/  IMAD.U32 R65, R65, 0x10000, RZ ;  /* 0x0001000041417824 */ /* 0x000fe400078e00ff */
[----:B------:R-:W-:Y:S01]  /*18670*/  IMAD.U32 R81, R247, 0x10000, RZ ;  /* 0x00010000f7517824 */ /* 0x000fe200078e00ff */
[----:B------:R-:W3:Y:S01]  /*18680*/  LDL.LU R246, [R1+0x698] ;  /* 0x0006980001f67983 */ /* 0x000ee20000300800 */
[----:B------:R-:W-:-:S03]  /*18690*/  FFMA R63, R63, R77, R65 ;  /* 0x0000004d3f3f7223 */ /* 0x000fc60000000041 */
[----:B------:R-:W3:Y:S01]  /*186a0*/  LDL.LU R247, [R1+0x3e8] ;  /* 0x0003e80001f77983 */ /* 0x000ee20000300800 */
[----:B------:R-:W-:-:S03]  /*186b0*/  FFMA R63, R121, R63, R64 ;  /* 0x0000003f793f7223 */ /* 0x000fc60000000040 */
[----:B------:R-:W-:Y:S01]  /*186c0*/  BAR.SYNC.DEFER_BLOCKING 0x0 ;  /* 0x0000000000007b1d */ /* 0x000fe20000010000 */
[----:B------:R-:W-:Y:S01]  /*186d0*/  IMAD.U32 R79, R79, 0x10000, RZ ;  /* 0x000100004f4f7824 */ /* 0x000fe200078e00ff */
[C---:B----4-:R-:W-:Y:S01]  /*186e0*/  PRMT R64, R251.reuse, 0x7632, R64 ;  /* 0x00007632fb407816 */ /* 0x050fe20000000040 */
[----:B------:R-:W-:-:S03]  /*186f0*/  IMAD.U32 R65, R251, 0x10000, RZ ;  /* 0x00010000fb417824 */ /* 0x000fc600078e00ff */
[----:B------:R-:W1:Y:S04]  /*18700*/  LDS.64 R10, [R245] ;  /* 0x00000000f50a7984 */ /* 0x000e680000000a00 */
[----:B------:R-:W4:Y:S01]  /*18710*/  LDL.LU R251, [R1+0x320] ;  /* 0x0003200001fb7983 */ /* 0x000f220000300800 */
[--C-:B------:R-:W-:Y:S01]  /*18720*/  FFMA R13, R119, R13, R79.reuse ;  /* 0x0000000d770d7223 */ /* 0x100fe2000000004f */
[C---:B--2---:R-:W-:Y:S01]  /*18730*/  PRMT R79, R250.reuse, 0x7632, R79 ;  /* 0x00007632fa4f7816 */ /* 0x044fe2000000004f */
[----:B------:R-:W-:Y:S01]  /*18740*/  IMAD.U32 R77, R250, 0x10000, RZ ;  /* 0x00010000fa4d7824 */ /* 0x000fe200078e00ff */
[----:B------:R-:W-:Y:S01]  /*18750*/  FMUL R4, R182, R4 ;  /* 0x00000004b6047220 */ /* 0x000fe20000400000 */
[----:B------:R-:W-:Y:S01]  /*18760*/  FFMA R62, R120, R62, R84 ;  /* 0x0000003e783e7223 */ /* 0x000fe20000000054 */
[----:B------:R-:W-:Y:S01]  /*18770*/  FMUL R6, R178, R6 ;  /* 0x00000006b2067220 */ /* 0x000fe20000400000 */
[----:B------:R-:W-:Y:S01]  /*18780*/  IMAD.U32 R84, R79, 0x10000, RZ ;  /* 0x000100004f547824 */ /* 0x000fe200078e00ff */
[----:B------:R-:W-:Y:S01]  /*18790*/  FFMA R65, R4, R77, R65 ;  /* 0x0000004d04417223 */ /* 0x000fe20000000041 */
[----:B------:R-:W-:Y:S01]  /*187a0*/  IMAD.U32 R77, R225, 0x10000, RZ ;  /* 0x00010000e14d7824 */ /* 0x000fe200078e00ff */
[----:B------:R-:W2:Y:S01]  /*187b0*/  LDL.LU R250, [R1+0x5d8] ;  /* 0x0005d80001fa7983 */ /* 0x000ea20000300800 */
[----:B------:R-:W-:Y:S01]  /*187c0*/  FMUL R5, R180, R5 ;  /* 0x00000005b4057220 */ /* 0x000fe20000400000 */
[----:B------:R-:W-:Y:S01]  /*187d0*/  IMAD.U32 R64, R64, 0x10000, RZ ;  /* 0x0001000040407824 */ /* 0x000fe200078e00ff */
[----:B------:R-:W-:Y:S01]  /*187e0*/  FFMA R12, R118, R12, R81 ;  /* 0x0000000c760c7223 */ /* 0x000fe20000000051 */
[----:B------:R-:W2:Y:S02]  /*187f0*/  LDL.LU R213, [R1+0x69c] ;  /* 0x00069c0001d57983 */ /* 0x000ea40000300800 */
[----:B------:R-:W-:-:S02]  /*18800*/  FFMA R84, R5, R84, R64 ;  /* 0x0000005405547223 */ /* 0x000fc40000000040 */
[----:B------:R-:W2:Y:S01]  /*18810*/  LDS.64 R4, [R8] ;  /* 0x0000000008047984 */ /* 0x000ea20000000a00 */
[----:B---3--:R-:W-:-:S04]  /*18820*/  IMAD.U32 R79, R241, 0x10000, RZ ;  /* 0x00010000f14f7824 */ /* 0x008fc800078e00ff */
[----:B------:R-:W-:Y:S01]  /*18830*/  FFMA R77, R6, R79, R77 ;  /* 0x0000004f064d7223 */ /* 0x000fe2000000004d */
[----:B------:R-:W-:-:S05]  /*18840*/  PRMT R6, R243, 0x7632, R6 ;  /* 0x00007632f3067816 */ /* 0x000fca0000000006 */
[----:B------:R-:W-:Y:S02]  /*18850*/  IMAD.U32 R86, R6, 0x10000, RZ ;  /* 0x0001000006567824 */ /* 0x000fe400078e00ff */
[----:B------:R-:W-:Y:S02]  /*18860*/  IMAD.U32 R81, R248, 0x10000, RZ ;  /* 0x00010000f8517824 */ /* 0x000fe400078e00ff */
[----:B------:R-:W-:Y:S01]  /*18870*/  FFMA R84, R133, R84, R86 ;  /* 0x0000005485547223 */ /* 0x000fe20000000056 */
[----:B-1----:R-:W-:Y:S02]  /*18880*/  FMUL R86, R244, R10 ;  /* 0x0000000af4567220 */ /* 0x002fe40000400000 */
[----:B------:R-:W3:Y:S01]  /*18890*/  LDL.LU R244, [R1+0x3f0] ;  /* 0x0003f00001f47983 */ /* 0x000ee20000300800 */
[--C-:B------:R-:W-:Y:S01]  /*188a0*/  FFMA R148, R148, R77, R81.reuse ;  /* 0x0000004d94947223 */ /* 0x100fe20000000051 */
[----:B------:R-:W-:Y:S02]  /*188b0*/  PRMT R81, R248, 0x7632, R81 ;  /* 0x00007632f8517816 */ /* 0x000fe40000000051 */
[----:B------:R-:W3:Y:S04]  /*188c0*/  LDL.LU R215, [R1+0x694] ;  /* 0x0006940001d77983 */ /* 0x000ee80000300800 */
[----:B------:R-:W3:Y:S01]  /*188d0*/  LDL.LU R248, [R1+0x31c] ;  /* 0x00031c0001f87983 */ /* 0x000ee20000300800 */
[----:B------:R-:W-:Y:S01]  /*188e0*/  IMAD.U32 R79, R243, 0x10000, RZ ;  /* 0x00010000f34f7824 */ /* 0x000fe200078e00ff */
[----:B------:R-:W-:-:S02]  /*188f0*/  FMUL R77, R246, R11 ;  /* 0x0000000bf64d7220 */ /* 0x000fc40000400000 */
[----:B------:R-:W3:Y:S01]  /*18900*/  LDL.LU R243, [R1+0x394] ;  /* 0x0003940001f37983 */ /* 0x000ee20000300800 */
[C---:B----4-:R-:W-:Y:S01]  /*18910*/  PRMT R10, R251.reuse, 0x7632, R10 ;  /* 0x00007632fb0a7816 */ /* 0x050fe2000000000a */
[----:B------:R-:W-:Y:S02]  /*18920*/  IMAD.U32 R11, R251, 0x10000, RZ ;  /* 0x00010000fb0b7824 */ /* 0x000fe400078e00ff */
[----:B------:R-:W4:Y:S01]  /*18930*/  LDL.LU R251, [R1+0x674] ;  /* 0x0006740001fb7983 */ /* 0x000f220000300800 */
[----:B------:R-:W-:Y:S01]  /*18940*/  FMUL R64, R179, R7 ;  /* 0x00000007b3407220 */ /* 0x000fe20000400000 */
[----:B------:R-:W-:Y:S02]  /*18950*/  PRMT R7, R241, 0x7632, R7 ;  /* 0x00007632f1077816 */ /* 0x000fe40000000007 */
[----:B------:R-:W-:Y:S02]  /*18960*/  PRMT R225, R225, 0x7632, R225 ;  /* 0x00007632e1e17816 */ /* 0x000fe400000000e1 */
[----:B------:R-:W-:Y:S01]  /*18970*/  PRMT R87, R247, 0x7632, R87 ;  /* 0x00007632f7577816 */ /* 0x000fe20000000057 */
[----:B------:R-:W-:Y:S01]  /*18980*/  IMAD.U32 R85, R7, 0x10000, RZ ;  /* 0x0001000007557824 */ /* 0x000fe200078e00ff */
[----:B------:R-:W-:Y:S01]  /*18990*/  FFMA R65, R132, R65, R79 ;  /* 0x0000004184417223 */ /* 0x000fe2000000004f */
[----:B------:R-:W4:Y:S01]  /*189a0*/  LDS.64 R6, [R82] ;  /* 0x0000000052067984 */ /* 0x000f220000000a00 */
[----:B------:R-:W-:-:S02]  /*189b0*/  IMAD.U32 R225, R225, 0x10000, RZ ;  /* 0x00010000e1e17824 */ /* 0x000fc400078e00ff */
[----:B------:R-:W-:Y:S01]  /*189c0*/  IMAD.U32 R79, R247, 0x10000, RZ ;  /* 0x00010000f74f7824 */ /* 0x000fe200078e00ff */
[----:B------:R-:W4:Y:S01]  /*189d0*/  LDL.LU R246, [R1+0x29c] ;  /* 0x00029c0001f67983 */ /* 0x000f220000300800 */
[----:B------:R-:W-:Y:S01]  /*189e0*/  FFMA R64, R64, R85, R225 ;  /* 0x0000005540407223 */ /* 0x000fe200000000e1 */
[----:B--2---:R-:W-:Y:S01]  /*189f0*/  PRMT R85, R250, 0x7632, R85 ;  /* 0x00007632fa557816 */ /* 0x004fe20000000055 */
[----:B------:R-:W-:Y:S02]  /*18a00*/  IMAD.U32 R87, R87, 0x10000, RZ ;  /* 0x0001000057577824 */ /* 0x000fe400078e00ff */
[----:B------:R-:W-:Y:S01]  /*18a10*/  IMAD.U32 R10, R10, 0x10000, RZ ;  /* 0x000100000a0a7824 */ /* 0x000fe200078e00ff */
[----:B------:R-:W-:Y:S01]  /*18a20*/  FFMA R79, R86, R79, R11 ;  /* 0x0000004f564f7223 */ /* 0x000fe2000000000b */
[----:B------:R-:W-:Y:S01]  /*18a30*/  IMAD.U32 R94, R81, 0x10000, RZ ;  /* 0x00010000515e7824 */ /* 0x000fe200078e00ff */
[----:B------:R-:W2:Y:S01]  /*18a40*/  LDL.LU R241, [R1+0x66c] ;  /* 0x00066c0001f17983 */ /* 0x000ea20000300800 */
[----:B------:R-:W-:Y:S01]  /*18a50*/  IMAD.U32 R92, R85, 0x10000, RZ ;  /* 0x00010000555c7824 */ /* 0x000fe200078e00ff */
[----:B------:R-:W-:Y:S01]  /*18a60*/  FFMA R86, R77, R87, R10 ;  /* 0x000000574d567223 */ /* 0x000fe2000000000a */
[----:B------:R-:W-:Y:S01]  /*18a70*/  IMAD.U32 R81, R250, 0x10000, RZ ;  /* 0x00010000fa517824 */ /* 0x000fe200078e00ff */
[----:B------:R-:W2:Y:S02]  /*18a80*/  LDL.LU R247, [R1+0x5dc] ;  /* 0x0005dc0001f77983 */ /* 0x000ea40000300800 */
[----:B------:R-:W-:Y:S01]  /*18a90*/  FFMA R86, R25, R86, R92 ;  /* 0x0000005619567223 */ /* 0x000fe2000000005c */
[----:B------:R-:W-:Y:S01]  /*18aa0*/  FFMA R77, R24, R79, R81 ;  /* 0x0000004f184d7223 */ /* 0x000fe20000000051 */
[----:B------:R-:W-:Y:S01]  /*18ab0*/  F2FP.BF16.PACK_AB R25, R13, R12 ;  /* 0x0000000c0d19723e */ /* 0x000fe200000010ff */
[----:B------:R-:W-:Y:S01]  /*18ac0*/  FFMA R149, R149, R64, R94 ;  /* 0x0000004095957223 */ /* 0x000fe2000000005e */
[----:B------:R-:W-:Y:S01]  /*18ad0*/  F2FP.BF16.PACK_AB R64, R63, R62 ;  /* 0x0000003e3f40723e */ /* 0x000fe200000010ff */
[----:B------:R-:W2:Y:S01]  /*18ae0*/  LDL.LU R250, [R1+0x5b4] ;  /* 0x0005b40001fa7983 */ /* 0x000ea20000300800 */
[----:B------:R-:W-:Y:S01]  /*18af0*/  F2FP.BF16.PACK_AB R77, R86, R77 ;  /* 0x0000004d564d723e */ /* 0x000fe200000010ff */
[----:B------:R-:W-:-:S02]  /*18b00*/  FMUL R63, R213, R4 ;  /* 0x00000004d53f7220 */ /* 0x000fc40000400000 */
[----:B------:R-:W1:Y:S01]  /*18b10*/  LDS.64 R10, [R83] ;  /* 0x00000000530a7984 */ /* 0x000e620000000a00 */
[----:B---3--:R-:W-:-:S05]  /*18b20*/  PRMT R12, R244, 0x7632, R12 ;  /* 0x00007632f40c7816 */ /* 0x008fca000000000c */
[----:B------:R-:W-:Y:S01]  /*18b30*/  IMAD.U32 R86, R12, 0x10000, RZ ;  /* 0x000100000c567824 */ /* 0x000fe200078e00ff */
[C---:B------:R-:W-:Y:S01]  /*18b40*/  PRMT R4, R248.reuse, 0x7632, R4 ;  /* 0x00007632f8047816 */ /* 0x040fe20000000004 */
[----:B------:R-:W-:Y:S02]  /*18b50*/  IMAD.U32 R12, R248, 0x10000, RZ ;  /* 0x00010000f80c7824 */ /* 0x000fe400078e00ff */
[----:B------:R-:W1:Y:S01]  /*18b60*/  LDL.LU R248, [R1+0x670] ;  /* 0x0006700001f87983 */ /* 0x000e620000300800 */
[----:B------:R-:W-:-:S03]  /*18b70*/  IMAD.U32 R81, R244, 0x10000, RZ ;  /* 0x00010000f4517824 */ /* 0x000fc600078e00ff */
[----:B------:R-:W3:Y:S01]  /*18b80*/  LDL.LU R244, [R1+0x5c4] ;  /* 0x0005c40001f47983 */ /* 0x000ee20000300800 */
[----:B----4-:R-:W-:-:S03]  /*18b90*/  FMUL R79, R251, R6 ;  /* 0x00000006fb4f7220 */ /* 0x010fc60000400000 */
[----:B------:R-:W4:Y:S01]  /*18ba0*/  LDL.LU R251, [R1+0x3e0] ;  /* 0x0003e00001fb7983 */ /* 0x000f220000300800 */
[----:B------:R-:W-:-:S03]  /*18bb0*/  IMAD.U32 R85, R243, 0x10000, RZ ;  /* 0x00010000f3557824 */ /* 0x000fc600078e00ff */
[----:B------:R-:W4:Y:S01]  /*18bc0*/  LDL.LU R211, [R1+0x2e4] ;  /* 0x0002e40001d37983 */ /* 0x000f220000300800 */
[----:B------:R-:W-:Y:S01]  /*18bd0*/  F2FP.BF16.PACK_AB R65, R84, R65 ;  /* 0x000000415441723e */ /* 0x000fe200000010ff */
[----:B------:R-:W-:Y:S01]  /*18be0*/  FMUL R84, R215, R5 ;  /* 0x00000005d7547220 */ /* 0x000fe20000400000 */
[----:B------:R-:W-:Y:S01]  /*18bf0*/  IMAD.U32 R62, R246, 0x10000, RZ ;  /* 0x00010000f63e7824 */ /* 0x000fe200078e00ff */
[----:B------:R-:W4:Y:S01]  /*18c00*/  LDL.LU R213, [R1+0x67c] ;  /* 0x00067c0001d57983 */ /* 0x000f220000300800 */
[----:B------:R-:W-:Y:S02]  /*18c10*/  IMAD.U32 R13, R4, 0x10000, RZ ;  /* 0x00010000040d7824 */ /* 0x000fe400078e00ff */
[----:B------:R-:W-:Y:S01]  /*18c20*/  FFMA R79, R79, R85, R62 ;  /* 0x000000554f4f7223 */ /* 0x000fe2000000003e */
[--C-:B------:R-:W-:Y:S01]  /*18c30*/  FFMA R63, R63, R81, R12.reuse ;  /* 0x000000513f3f7223 */ /* 0x100fe2000000000c */
[----:B------:R-:W-:Y:S01]  /*18c40*/  PRMT R81, R243, 0x7632, R81 ;  /* 0x00007632f3517816 */ /* 0x000fe20000000051 */
[----:B------:R-:W-:Y:S01]  /*18c50*/  FFMA R84, R84, R86, R13 ;  /* 0x0000005654547223 */ /* 0x000fe2000000000d */
[----:B------:R-:W-:Y:S01]  /*18c60*/  PRMT R12, R246, 0x7632, R12 ;  /* 0x00007632f60c7816 */ /* 0x000fe2000000000c */
[----:B------:R-:W4:Y:S01]  /*18c70*/  LDL.LU R215, [R1+0x658] ;  /* 0x0006580001d77983 */ /* 0x000f220000300800 */
[----:B--2---:R-:W-:Y:S01]  /*18c80*/  PRMT R62, R247, 0x7632, R62 ;  /* 0x00007632f73e7816 */ /* 0x004fe2000000003e */
[----:B------:R-:W-:-:S02]  /*18c90*/  FMUL R13, R241, R7 ;  /* 0x00000007f10d7220 */ /* 0x000fc40000400000 */
[----:B------:R-:W2:Y:S02]  /*18ca0*/  LDS.64 R4, [R88] ;  /* 0x0000000058047984 */ /* 0x000ea40000000a00 */
[----:B------:R-:W-:Y:S02]  /*18cb0*/  IMAD.U32 R62, R62, 0x10000, RZ ;  /* 0x000100003e3e7824 */ /* 0x000fe400078e00ff */
[----:B------:R-:W2:Y:S01]  /*18cc0*/  LDL.LU R241, [R1+0x654] ;  /* 0x0006540001f17983 */ /* 0x000ea20000300800 */
[C---:B------:R-:W-:Y:S01]  /*18cd0*/  PRMT R86, R250.reuse, 0x7632, R86 ;  /* 0x00007632fa567816 */ /* 0x040fe20000000056 */
[----:B------:R-:W-:Y:S02]  /*18ce0*/  IMAD.U32 R87, R81, 0x10000, RZ ;  /* 0x0001000051577824 */ /* 0x000fe400078e00ff */
[----:B------:R-:W2:Y:S01]  /*18cf0*/  LDL.LU R243, [R1+0x3b8] ;  /* 0x0003b80001f37983 */ /* 0x000ea20000300800 */
[----:B------:R-:W-:Y:S01]  /*18d00*/  IMAD.U32 R85, R250, 0x10000, RZ ;  /* 0x00010000fa557824 */ /* 0x000fe200078e00ff */
[----:B------:R-:W-:Y:S01]  /*18d10*/  FFMA R84, R23, R84, R62 ;  /* 0x0000005417547223 */ /* 0x000fe2000000003e */
[----:B------:R-:W-:Y:S01]  /*18d20*/  IMAD.U32 R12, R12, 0x10000, RZ ;  /* 0x000100000c0c7824 */ /* 0x000fe200078e00ff */
[----:B------:R-:W2:Y:S01]  /*18d30*/  LDL.LU R246, [R1+0x2c4] ;  /* 0x0002c40001f67983 */ /* 0x000ea20000300800 */
[----:B------:R-:W-:-:S03]  /*18d40*/  IMAD.U32 R81, R247, 0x10000, RZ ;  /* 0x00010000f7517824 */ /* 0x000fc600078e00ff */
[----:B------:R-:W2:Y:S01]  /*18d50*/  LDL.LU R250, [R1+0x388] ;  /* 0x0003880001fa7983 */ /* 0x000ea20000300800 */
[----:B------:R-:W-:-:S03]  /*18d60*/  IMAD.U32 R86, R86, 0x10000, RZ ;  /* 0x0001000056567824 */ /* 0x000fc600078e00ff */
[----:B------:R-:W2:Y:S01]  /*18d70*/  LDL.LU R247, [R1+0x650] ;  /* 0x0006500001f77983 */ /* 0x000ea20000300800 */
[----:B------:R-:W-:Y:S01]  /*18d80*/  FFMA R12, R13, R87, R12 ;  /* 0x000000570d0c7223 */ /* 0x000fe2000000000c */
[----:B------:R-:W-:Y:S01]  /*18d90*/  FFMA R79, R60, R79, R85 ;  /* 0x0000004f3c4f7223 */ /* 0x000fe20000000055 */
[----:B------:R-:W-:Y:S01]  /*18da0*/  FFMA R63, R22, R63, R81 ;  /* 0x0000003f163f7223 */ /* 0x000fe20000000051 */
[----:B------:R-:W2:Y:S01]  /*18db0*/  LDS.64 R6, [R89] ;  /* 0x0000000059067984 */ /* 0x000ea20000000a00 */
[----:B-1----:R-:W-:-:S03]  /*18dc0*/  FMUL R23, R248, R10 ;  /* 0x0000000af8177220 */ /* 0x002fc60000400000 */
[----:B------:R-:W2:Y:S01]  /*18dd0*/  LDL.LU R248, [R1+0x640] ;  /* 0x0006400001f87983 */ /* 0x000ea20000300800 */
[----:B------:R-:W-:Y:S01]  /*18de0*/  FFMA R60, R61, R12, R86 ;  /* 0x0000000c3d3c7223 */ /* 0x000fe20000000056 */
[----:B---3--:R-:W-:Y:S02]  /*18df0*/  PRMT R62, R244, 0x7632, R62 ;  /* 0x00007632f43e7816 */ /* 0x008fe4000000003e */
[----:B------:R-:W1:Y:S01]  /*18e00*/  LDS.64 R12, [R90] ;  /* 0x000000005a0c7984 */ /* 0x000e620000000a00 */
[C---:B----4-:R-:W-:Y:S01]  /*18e10*/  IMAD.U32 R61, R251.reuse, 0x10000, RZ ;  /* 0x00010000fb3d7824 */ /* 0x050fe200078e00ff */
[----:B------:R-:W-:Y:S02]  /*18e20*/  PRMT R81, R251, 0x7632, R81 ;  /* 0x00007632fb517816 */ /* 0x000fe40000000051 */
[----:B------:R-:W3:Y:S01]  /*18e30*/  LDL.LU R251, [R1+0x588] ;  /* 0x0005880001fb7983 */ /* 0x000ee20000300800 */
[----:B------:R-:W-:Y:S02]  /*18e40*/  PRMT R10, R211, 0x7632, R10 ;  /* 0x00007632d30a7816 */ /* 0x000fe4000000000a */
[----:B------:R-:W-:-:S03]  /*18e50*/  IMAD.U32 R81, R81, 0x10000, RZ ;  /* 0x0001000051517824 */ /* 0x000fc600078e00ff */
[----:B------:R-:W-:Y:S01]  /*18e60*/  IMAD.U32 R10, R10, 0x10000, RZ ;  /* 0x000100000a0a7824 */ /* 0x000fe200078e00ff */
[----:B------:R-:W-:Y:S01]  /*18e70*/  FMUL R11, R213, R11 ;  /* 0x0000000bd50b7220 */ /* 0x000fe20000400000 */
[----:B------:R-:W-:Y:S02]  /*18e80*/  IMAD.U32 R22, R211, 0x10000, RZ ;  /* 0x00010000d3167824 */ /* 0x000fe400078e00ff */
[----:B------:R-:W-:Y:S01]  /*18e90*/  IMAD.U32 R62, R62, 0x10000, RZ ;  /* 0x000100003e3e7824 */ /* 0x000fe200078e00ff */
[----:B------:R-:W-:Y:S01]  /*18ea0*/  FFMA R10, R11, R81, R10 ;  /* 0x000000510b0a7223 */ /* 0x000fe2000000000a */
[----:B------:R-:W-:Y:S01]  /*18eb0*/  FFMA R23, R23, R61, R22 ;  /* 0x0000003d17177223 */ /* 0x000fe20000000016 */
[----:B------:R-:W-:Y:S02]  /*18ec0*/  IMAD.U32 R61, R244, 0x10000, RZ ;  /* 0x00010000f43d7824 */ /* 0x000fe400078e00ff */
[----:B------:R-:W-:Y:S01]  /*18ed0*/  FFMA R59, R59, R10, R62 ;  /* 0x0000000a3b3b7223 */ /* 0x000fe2000000003e */
[----:B--2---:R-:W-:Y:S01]  /*18ee0*/  FMUL R22, R215, R4 ;  /* 0x00000004d7167220 */ /* 0x004fe20000400000 */
[----:B------:R-:W2:Y:S01]  /*18ef0*/  LDL.LU R244, [R1+0x55c] ;  /* 0x00055c0001f47983 */ /* 0x000ea20000300800 */
[----:B------:R-:W-:Y:S01]  /*18f00*/  FFMA R58, R58, R23, R61 ;  /* 0x000000173a3a7223 */ /* 0x000fe2000000003d */
[----:B------:R-:W-:-:S02]  /*18f10*/  PRMT R10, R243, 0x7632, R10 ;  /* 0x00007632f30a7816 */ /* 0x000fc4000000000a */
[----:B------:R-:W-:Y:S01]  /*18f20*/  PRMT R4, R246, 0x7632, R4 ;  /* 0x00007632f6047816 */ /* 0x000fe20000000004 */
[----:B------:R-:W-:Y:S02]  /*18f30*/  FMUL R11, R241, R5 ;  /* 0x00000005f10b7220 */ /* 0x000fe40000400000 */
[----:B------:R-:W-:Y:S02]  /*18f40*/  IMAD.U32 R62, R10, 0x10000, RZ ;  /* 0x000100000a3e7824 */ /* 0x000fe400078e00ff */
[----:B------:R-:W-:Y:S02]  /*18f50*/  IMAD.U32 R4, R4, 0x10000, RZ ;  /* 0x0001000004047824 */ /* 0x000fe400078e00ff */
[----:B------:R-:W-:Y:S01]  /*18f60*/  IMAD.U32 R61, R243, 0x10000, RZ ;  /* 0x00010000f33d7824 */ /* 0x000fe200078e00ff */
[----:B------:R-:W-:Y:S01]  /*18f70*/  FMUL R23, R247, R6 ;  /* 0x00000006f7177220 */ /* 0x000fe20000400000 */
[----:B------:R-:W-:Y:S01]  /*18f80*/  IMAD.U32 R5, R246, 0x10000, RZ ;  /* 0x00010000f6057824 */ /* 0x000fe200078e00ff */
[----:B------:R-:W-:Y:S01]  /*18f90*/  FFMA R6, R11, R62, R4 ;  /* 0x0000003e0b067223 */ /* 0x000fe20000000004 */
[----:B------:R-:W-:Y:S01]  /*18fa0*/  F2FP.BF16.PACK_AB R79, R60, R79 ;  /* 0x0000004f3c4f723e */ /* 0x000fe200000010ff */
[----:B------:R-:W-:-:S02]  /*18fb0*/  FMUL R7, R248, R7 ;  /* 0x00000007f8077220 */ /* 0x000fc40000400000 */
[----:B------:R-:W4:Y:S04]  /*18fc0*/  LDL.LU R248, [R1+0x1a0] ;  /* 0x0001a00001f87983 */ /* 0x000f280000300800 */
[----:B------:R-:W2:Y:S04]  /*18fd0*/  LDL.LU R194, [R1+0x7c] ;  /* 0x00007c0001c27983 */ /* 0x000ea80000300800 */
[----:B------:R-:W2:Y:S04]  /*18fe0*/  LDL.LU R196, [R1+0x19c] ;  /* 0x00019c0001c47983 */ /* 0x000ea80000300800 */
[----:B------:R-:W2:Y:S04]  /*18ff0*/  LDL.LU R198, [R1+0x78] ;  /* 0x0000780001c67983 */ /* 0x000ea80000300800 */
[----:B------:R-:W2:Y:S01]  /*19000*/  LDL.LU R200, [R1+0x198] ;  /* 0x0001980001c87983 */ /* 0x000ea20000300800 */
[----:B------:R-:W-:-:S03]  /*19010*/  FFMA R61, R22, R61, R5 ;  /* 0x0000003d163d7223 */ /* 0x000fc60000000005 */
[----:B------:R-:W2:Y:S01]  /*19020*/  LDL.LU R202, [R1+0x74] ;  /* 0x0000740001ca7983 */ /* 0x000ea20000300800 */
[----:B------:R-:W-:-:S03]  /*19030*/  IMAD.U32 R60, R250, 0x10000, RZ ;  /* 0x00010000fa3c7824 */ /* 0x000fc600078e00ff */
[----:B------:R-:W2:Y:S01]  /*19040*/  LDL.LU R204, [R1+0x190] ;  /* 0x0001900001cc7983 */ /* 0x000ea20000300800 */
[----:B------:R-:W-:-:S03]  /*19050*/  PRMT R5, R250, 0x7632, R5 ;  /* 0x00007632fa057816 */ /* 0x000fc60000000005 */
[----:B------:R-:W2:Y:S01]  /*19060*/  LDL.LU R206, [R1+0x70] ;  /* 0x0000700001ce7983 */ /* 0x000ea20000300800 */
[C---:B---3--:R-:W-:Y:S01]  /*19070*/  PRMT R4, R251.reuse, 0x7632, R4 ;  /* 0x00007632fb047816 */ /* 0x048fe20000000004 */
[----:B------:R-:W-:Y:S02]  /*19080*/  IMAD.U32 R11, R251, 0x10000, RZ ;  /* 0x00010000fb0b7824 */ /* 0x000fe400078e00ff */
[----:B------:R-:W3:Y:S04]  /*19090*/  LDL.LU R251, [R1+0x188] ;  /* 0x0001880001fb7983 */ /* 0x000ee80000300800 */
[----:B------:R-:W3:Y:S04]  /*190a0*/  LDL.LU R209, [R1+0x6c] ;  /* 0x00006c0001d17983 */ /* 0x000ee80000300800 */
[----:B------:R-:W3:Y:S01]  /*190b0*/  LDL.LU R250, [R1+0x170] ;  /* 0x0001700001fa7983 */ /* 0x000ee20000300800 */
[----:B------:R-:W-:-:S02]  /*190c0*/  IMAD.U32 R10, R236, 0x10000, RZ ;  /* 0x00010000ec0a7824 */ /* 0x000fc400078e00ff */
[----:B------:R-:W-:Y:S01]  /*190d0*/  IMAD.U32 R22, R4, 0x10000, RZ ;  /* 0x0001000004167824 */ /* 0x000fe200078e00ff */
[----:B------:R-:W3:Y:S01]  /*190e0*/  LDL.LU R211, [R1+0x68] ;  /* 0x0000680001d37983 */ /* 0x000ee20000300800 */
[----:B------:R-:W-:Y:S01]  /*190f0*/  FFMA R23, R23, R60, R10 ;  /* 0x0000003c17177223 */ /* 0x000fe2000000000a */
[----:B------:R-:W-:Y:S02]  /*19100*/  IMAD.U32 R10, R5, 0x10000, RZ ;  /* 0x00010000050a7824 */ /* 0x000fe400078e00ff */
        /* <DEDUP_REMOVED lines=8> */
[----:B----4-:R4:W-:Y:S04]  /*19190*/  STS [R192], R248 ;  /* 0x000000f8c0007388 */ /* 0x0109e80000000800 */
[----:B--2---:R-:W-:Y:S04]  /*191a0*/  STS [R193], R194 ;  /* 0x000000c2c1007388 */ /* 0x004fe80000000800 */
[----:B------:R-:W-:Y:S04]  /*191b0*/  STS [R195], R196 ;  /* 0x000000c4c3007388 */ /* 0x000fe80000000800 */
[----:B------:R-:W-:Y:S04]  /*191c0*/  STS [R197], R198 ;  /* 0x000000c6c5007388 */ /* 0x000fe80000000800 */
[----:B------:R-:W-:Y:S04]  /*191d0*/  STS [R199], R200 ;  /* 0x000000c8c7007388 */ /* 0x000fe80000000800 */
[----:B------:R-:W-:Y:S04]  /*191e0*/  STS [R201], R202 ;  /* 0x000000cac9007388 */ /* 0x000fe80000000800 */
[----:B------:R-:W-:Y:S04]  /*191f0*/  STS [R203], R204 ;  /* 0x000000cccb007388 */ /* 0x000fe80000000800 */
[----:B------:R-:W-:Y:S04]  /*19200*/  STS [R205], R206 ;  /* 0x000000cecd007388 */ /* 0x000fe80000000800 */
[----:B----4-:R-:W2:Y:S04]  /*19210*/  LDL.LU R248, [R1+0x3d0] ;  /* 0x0003d00001f87983 */ /* 0x010ea80000300800 */
[----:B---3--:R3:W-:Y:S04]  /*19220*/  STS [R207], R251 ;  /* 0x000000fbcf007388 */ /* 0x0087e80000000800 */
[----:B------:R-:W-:Y:S04]  /*19230*/  STS [R208], R209 ;  /* 0x000000d1d0007388 */ /* 0x000fe80000000800 */
[----:B------:R4:W-:Y:S04]  /*19240*/  STS [R249], R250 ;  /* 0x000000faf9007388 */ /* 0x0009e80000000800 */
[----:B---3--:R-:W3:Y:S04]  /*19250*/  LDL.LU R251, [R1+0x404] ;  /* 0x0004040001fb7983 */ /* 0x008ee80000300800 */
[----:B----4-:R-:W4:Y:S04]  /*19260*/  LDL.LU R249, [R1+0x330] ;  /* 0x0003300001f97983 */ /* 0x010f280000300800 */
[----:B------:R-:W3:Y:S04]  /*19270*/  LDL.LU R250, [R1+0x8c] ;  /* 0x00008c0001fa7983 */ /* 0x000ee80000300800 */
[----:B------:R-:W-:Y:S04]  /*19280*/  STS [R210], R211 ;  /* 0x000000d3d2007388 */ /* 0x000fe80000000800 */
[----:B------:R-:W-:Y:S04]  /*19290*/  STS [R212], R213 ;  /* 0x000000d5d4007388 */ /* 0x000fe80000000800 */
[----:B------:R-:W-:Y:S04]  /*192a0*/  STS [R214], R215 ;  /* 0x000000d7d6007388 */ /* 0x000fe80000000800 */
[----:B------:R-:W-:Y:S01]  /*192b0*/  STS [R240], R241 ;  /* 0x000000f1f0007388 */ /* 0x000fe20000000800 */
[----:B------:R-:W-:-:S03]  /*192c0*/  PRMT R236, R236, 0x7632, R236 ;  /* 0x00007632ecec7816 */ /* 0x000fc600000000ec */
[----:B------:R1:W-:Y:S04]  /*192d0*/  STS [R242], R243 ;  /* 0x000000f3f2007388 */ /* 0x0003e80000000800 */
[----:B------:R-:W-:Y:S01]  /*192e0*/  BAR.SYNC.DEFER_BLOCKING 0x0 ;  /* 0x0000000000007b1d */ /* 0x000fe20000010000 */
[----:B------:R-:W-:Y:S01]  /*192f0*/  IMAD.U32 R236, R236, 0x10000, RZ ;  /* 0x00010000ecec7824 */ /* 0x000fe200078e00ff */
[----:B------:R-:W-:Y:S01]  /*19300*/  F2FP.BF16.PACK_AB R84, R84, R63 ;  /* 0x0000003f5454723e */ /* 0x000fe200000010ff */
[----:B-1----:R-:W-:Y:S01]  /*19310*/  FMUL R188, R188, R12 ;  /* 0x0000000cbcbc7220 */ /* 0x002fe20000400000 */
[C---:B------:R-:W-:Y:S01]  /*19320*/  IMAD.U32 R63, R244.reuse, 0x10000, RZ ;  /* 0x00010000f43f7824 */ /* 0x040fe200078e00ff */
[----:B------:R-:W-:Y:S01]  /*19330*/  FFMA R236, R7, R10, R236 ;  /* 0x0000000a07ec7223 */ /* 0x000fe200000000ec */
[----:B------:R-:W-:Y:S01]  /*19340*/  PRMT R12, R244, 0x7632, R12 ;  /* 0x00007632f40c7816 */ /* 0x000fe2000000000c */
[----:B------:R-:W3:Y:S01]  /*19350*/  LDL.LU R243, [R1+0x3f4] ;  /* 0x0003f40001f37983 */ /* 0x000ee20000300800 */
[----:B------:R-:W-:-:S02]  /*19360*/  PRMT R62, R246, 0x7632, R62 ;  /* 0x00007632f63e7816 */ /* 0x000fc4000000003e */
[----:B------:R-:W-:Y:S01]  /*19370*/  PRMT R10, R247, 0x7632, R10 ;  /* 0x00007632f70a7816 */ /* 0x000fe2000000000a */
[----:B------:R-:W-:Y:S01]  /*19380*/  FFMA R61, R122, R61, R11 ;  /* 0x0000003d7a3d7223 */ /* 0x000fe2000000000b */
[----:B------:R-:W-:Y:S01]  /*19390*/  FFMA R124, R124, R23, R63 ;  /* 0x000000177c7c7223 */ /* 0x000fe2000000003f */
[----:B------:R-:W3:Y:S01]  /*193a0*/  LDL.LU R244, [R1+0x318] ;  /* 0x0003180001f47983 */ /* 0x000ee20000300800 */
[----:B------:R-:W-:Y:S01]  /*193b0*/  IMAD.U32 R23, R246, 0x10000, RZ ;  /* 0x00010000f6177824 */ /* 0x000fe200078e00ff */
[----:B------:R-:W-:Y:S01]  /*193c0*/  FMUL R13, R187, R13 ;  /* 0x0000000dbb0d7220 */ /* 0x000fe20000400000 */
[----:B------:R-:W-:Y:S01]  /*193d0*/  IMAD.U32 R11, R247, 0x10000, RZ ;  /* 0x00010000f70b7824 */ /* 0x000fe200078e00ff */
[----:B------:R-:W3:Y:S01]  /*193e0*/  LDL.LU R242, [R1+0x6b0] ;  /* 0x0006b00001f27983 */ /* 0x000ee20000300800 */
[----:B------:R-:W-:Y:S02]  /*193f0*/  IMAD.U32 R60, R12, 0x10000, RZ ;  /* 0x000100000c3c7824 */ /* 0x000fe400078e00ff */
[----:B------:R-:W-:Y:S01]  /*19400*/  IMAD.U32 R62, R62, 0x10000, RZ ;  /* 0x000100003e3e7824 */ /* 0x000fe200078e00ff */
[----:B------:R-:W-:Y:S01]  /*19410*/  FFMA R23, R188, R23, R11 ;  /* 0x00000017bc177223 */ /* 0x000fe2000000000b */
[----:B------:R-:W-:Y:S01]  /*19420*/  IMAD.U32 R12, R10, 0x10000, RZ ;  /* 0x000100000a0c7824 */ /* 0x000fe200078e00ff */
[----:B------:R-:W-:Y:S01]  /*19430*/  FFMA R125, R125, R236, R60 ;  /* 0x000000ec7d7d7223 */ /* 0x000fe2000000003c */
[----:B------:R-:W-:Y:S01]  /*19440*/  FMUL R186, R186, R4 ;  /* 0x00000004baba7220 */ /* 0x000fe20000400000 */
[----:B------:R-:W-:Y:S01]  /*19450*/  FMUL R185, R185, R5 ;  /* 0x00000005b9b97220 */ /* 0x000fe20000400000 */
[----:B------:R-:W-:Y:S01]  /*19460*/  FFMA R12, R13, R62, R12 ;  /* 0x0000003e0d0c7223 */ /* 0x000fe2000000000c */
[----:B------:R-:W3:Y:S01]  /*19470*/  LDL.LU R247, [R1+0x6ac] ;  /* 0x0006ac0001f77983 */ /* 0x000ee20000300800 */
[----:B------:R-:W-:-:S03]  /*19480*/  FFMA R22, R123, R6, R22 ;  /* 0x000000067b167223 */ /* 0x000fc60000000016 */
[----:B------:R1:W1:Y:S04]  /*19490*/  LDS.64 R6, [R245] ;  /* 0x00000000f5067984 */ /* 0x0002680000000a00 */
[----:B------:R1:W1:Y:S01]  /*194a0*/  LDS.64 R10, [R8] ;  /* 0x00000000080a7984 */ /* 0x0002620000000a00 */
[----:B------:R-:W-:-:S03]  /*194b0*/  F2FP.BF16.PACK_AB R92, R59, R58 ;  /* 0x0000003a3b5c723e */ /* 0x000fc600000010ff */
[----:B------:R-:W-:Y:S01]  /*194c0*/  LDS.64 R90, [R90] ;  /* 0x000000005a5a7984 */ /* 0x000fe20000000a00 */
[----:B--2---:R-:W-:-:S04]  /*194d0*/  IMAD.U32 R63, R248, 0x10000, RZ ;  /* 0x00010000f83f7824 */ /* 0x004fc800078e00ff */
[----:B------:R-:W-:Y:S01]  /*194e0*/  FFMA R13, R130, R23, R63 ;  /* 0x00000017820d7223 */ /* 0x000fe2000000003f */
[----:B------:R-:W-:Y:S02]  /*194f0*/  PRMT R23, R248, 0x7632, R23 ;  /* 0x00007632f8177816 */ /* 0x000fe40000000017 */
[C---:B----4-:R-:W-:Y:S01]  /*19500*/  PRMT R62, R249.reuse, 0x7632, R62 ;  /* 0x00007632f93e7816 */ /* 0x050fe2000000003e */
[----:B------:R-:W-:Y:S02]  /*19510*/  IMAD.U32 R60, R249, 0x10000, RZ ;  /* 0x00010000f93c7824 */ /* 0x000fe400078e00ff */
[----:B------:R-:W2:Y:S01]  /*19520*/  LDL.LU R249, [R1+0x3a0] ;  /* 0x0003a00001f97983 */ /* 0x000ea20000300800 */
[C---:B---3--:R-:W-:Y:S01]  /*19530*/  PRMT R4, R250.reuse, 0x7632, R4 ;  /* 0x00007632fa047816 */ /* 0x048fe20000000004 */
[----:B------:R-:W-:Y:S02]  /*19540*/  IMAD.U32 R5, R250, 0x10000, RZ ;  /* 0x00010000fa057824 */ /* 0x000fe400078e00ff */
[----:B------:R-:W3:Y:S04]  /*19550*/  LDL.LU R250, [R1+0x2d0] ;  /* 0x0002d00001fa7983 */ /* 0x000ee80000300800 */
[----:B-1----:R-:W4:Y:S04]  /*19560*/  LDL.LU R245, [R1+0x6a8] ;  /* 0x0006a80001f57983 */ /* 0x002f280000300800 */
[----:B------:R-:W4:Y:S01]  /*19570*/  LDL.LU R248, [R1+0x6a4] ;  /* 0x0006a40001f87983 */ /* 0x000f220000300800 */
[----:B------:R-:W-:-:S03]  /*19580*/  IMAD.U32 R8, R62, 0x10000, RZ ;  /* 0x000100003e087824 */ /* 0x000fc600078e00ff */
[----:B------:R-:W4:Y:S01]  /*19590*/  LDL.LU R246, [R1+0x5e4] ;  /* 0x0005e40001f67983 */ /* 0x000f220000300800 */
[----:B------:R-:W-:Y:S01]  /*195a0*/  IMAD.U32 R62, R23, 0x10000, RZ ;  /* 0x00010000173e7824 */ /* 0x000fe200078e00ff */
[C---:B------:R-:W-:Y:S01]  /*195b0*/  PRMT R63, R251.reuse, 0x7632, R63 ;  /* 0x00007632fb3f7816 */ /* 0x040fe2000000003f */
[----:B------:R-:W-:Y:S02]  /*195c0*/  IMAD.U32 R23, R251, 0x10000, RZ ;  /* 0x00010000fb177824 */ /* 0x000fe400078e00ff */
[----:B------:R-:W4:Y:S01]  /*195d0*/  LDL.LU R251, [R1+0x5e0] ;  /* 0x0005e00001fb7983 */ /* 0x000f220000300800 */
[----:B------:R-:W-:Y:S01]  /*195e0*/  FFMA R5, R186, R60, R5 ;  /* 0x0000003cba057223 */ /* 0x000fe20000000005 */
[----:B------:R-:W-:Y:S02]  /*195f0*/  F2FP.BF16.PACK_AB R93, R22, R61 ;  /* 0x0000003d165d723e */ /* 0x000fe400000010ff */
[----:B------:R-:W4:Y:S01]  /*19600*/  LDL.LU R241, [R1+0x690] ;  /* 0x0006900001f17983 */ /* 0x000f220000300800 */
[----:B------:R-:W-:Y:S01]  /*19610*/  FFMA R146, R146, R5, R23 ;  /* 0x0000000592927223 */ /* 0x000fe20000000017 */
[----:B------:R-:W-:Y:S01]  /*19620*/  FFMA R60, R131, R12, R62 ;  /* 0x0000000c833c7223 */ /* 0x000fe2000000003e */
[----:B------:R-:W-:Y:S01]  /*19630*/  IMAD.U32 R22, R244, 0x10000, RZ ;  /* 0x00010000f4167824 */ /* 0x000fe200078e00ff */
[----:B------:R-:W-:Y:S01]  /*19640*/  FMUL R23, R242, R6 ;  /* 0x00000006f2177220 */ /* 0x000fe20000400000 */
[----:B------:R-:W-:-:S02]  /*19650*/  PRMT R6, R244, 0x7632, R6 ;  /* 0x00007632f4067816 */ /* 0x000fc40000000006 */
[----:B------:R-:W4:Y:S01]  /*19660*/  LDL.LU R244, [R1+0x3dc] ;  /* 0x0003dc0001f47983 */ /* 0x000f220000300800 */
[----:B------:R-:W-:Y:S01]  /*19670*/  IMAD.U32 R59, R243, 0x10000, RZ ;  /* 0x00010000f33b7824 */ /* 0x000fe200078e00ff */
[----:B------:R-:W-:Y:S01]  /*19680*/  F2FP.BF16.PACK_AB R13, R60, R13 ;  /* 0x0000000d3c0d723e */ /* 0x000fe200000010ff */
[----:B------:R-:W-:Y:S02]  /*19690*/  FMUL R7, R247, R7 ;  /* 0x00000007f7077220 */ /* 0x000fe40000400000 */
[----:B------:R-:W4:Y:S01]  /*196a0*/  LDL.LU R247, [R1+0x2e0] ;  /* 0x0002e00001f77983 */ /* 0x000f220000300800 */
[----:B------:R-:W-:Y:S01]  /*196b0*/  FFMA R59, R23, R59, R22 ;  /* 0x0000003b173b7223 */ /* 0x000fe20000000016 */
[----:B------:R-:W-:Y:S01]  /*196c0*/  PRMT R58, R243, 0x7632, R58 ;  /* 0x00007632f33a7816 */ /* 0x000fe2000000003a */
[----:B------:R-:W-:Y:S02]  /*196d0*/  IMAD.U32 R86, R63, 0x10000, RZ ;  /* 0x000100003f567824 */ /* 0x000fe400078e00ff */
[C---:B--2---:R-:W-:Y:S01]  /*196e0*/  IMAD.U32 R60, R249.reuse, 0x10000, RZ ;  /* 0x00010000f93c7824 */ /* 0x044fe200078e00ff */
[----:B------:R-:W-:Y:S01]  /*196f0*/  PRMT R61, R249, 0x7632, R61 ;  /* 0x00007632f93d7816 */ /* 0x000fe2000000003d */
[----:B---3--:R-:W-:Y:S01]  /*19700*/  IMAD.U32 R22, R250, 0x10000, RZ ;  /* 0x00010000fa167824 */ /* 0x008fe200078e00ff */
[----:B----4-:R-:W-:Y:S01]  /*19710*/  FMUL R23, R245, R10 ;  /* 0x0000000af5177220 */ /* 0x010fe20000400000 */
[----:B------:R-:W-:-:S02]  /*19720*/  FMUL R11, R248, R11 ;  /* 0x0000000bf80b7220 */ /* 0x000fc40000400000 */
[----:B------:R-:W2:Y:S01]  /*19730*/  LDL.LU R248, [R1+0x68c] ;  /* 0x00068c0001f87983 */ /* 0x000ea20000300800 */
[----:B------:R-:W-:-:S03]  /*19740*/  PRMT R10, R250, 0x7632, R10 ;  /* 0x00007632fa0a7816 */ /* 0x000fc6000000000a */
[----:B------:R-:W3:Y:S04]  /*19750*/  LDL.LU R249, [R1+0x5d4] ;  /* 0x0005d40001f97983 */ /* 0x000ee80000300800 */
[----:B------:R-:W4:Y:S04]  /*19760*/  LDL.LU R245, [R1+0x3d8] ;  /* 0x0003d80001f57983 */ /* 0x000f280000300800 */
[----:B------:R-:W4:Y:S04]  /*19770*/  LDL.LU R250, [R1+0x298] ;  /* 0x0002980001fa7983 */ /* 0x000f280000300800 */
[----:B------:R-:W4:Y:S01]  /*19780*/  LDL.LU R242, [R1+0x688] ;  /* 0x0006880001f27983 */ /* 0x000f220000300800 */
[--C-:B------:R-:W-:Y:S01]  /*19790*/  FFMA R23, R23, R60, R22.reuse ;  /* 0x0000003c17177223 */ /* 0x100fe20000000016 */
[----:B------:R-:W-:Y:S01]  /*197a0*/  IMAD.U32 R62, R61, 0x10000, RZ ;  /* 0x000100003d3e7824 */ /* 0x000fe200078e00ff */
[C---:B------:R-:W-:Y:S01]  /*197b0*/  PRMT R22, R246.reuse, 0x7632, R22 ;  /* 0x00007632f6167816 */ /* 0x040fe20000000016 */
[----:B------:R-:W-:Y:S01]  /*197c0*/  IMAD.U32 R61, R246, 0x10000, RZ ;  /* 0x00010000f63d7824 */ /* 0x000fe200078e00ff */
[----:B------:R-:W4:Y:S04]  /*197d0*/  LDL.LU R243, [R1+0x678] ;  /* 0x0006780001f37983 */ /* 0x000f280000300800 */
[----:B------:R-:W4:Y:S01]  /*197e0*/  LDL.LU R246, [R1+0x64c] ;  /* 0x00064c0001f67983 */ /* 0x000f220000300800 */
[C---:B------:R-:W-:Y:S01]  /*197f0*/  PRMT R60, R251.reuse, 0x7632, R60 ;  /* 0x00007632fb3c7816 */ /* 0x040fe2000000003c */
[----:B------:R-:W-:-:S02]  /*19800*/  IMAD.U32 R63, R251, 0x10000, RZ ;  /* 0x00010000fb3f7824 */ /* 0x000fc400078e00ff */
[----:B------:R-:W4:Y:S01]  /*19810*/  LDL.LU R251, [R1+0x3b4] ;  /* 0x0003b40001fb7983 */ /* 0x000f220000300800 */
[----:B------:R-:W-:-:S04]  /*19820*/  IMAD.U32 R4, R4, 0x10000, RZ ;  /* 0x0001000004047824 */ /* 0x000fc800078e00ff */
[----:B------:R-:W-:Y:S02]  /*19830*/  FFMA R8, R185, R8, R4 ;  /* 0x00000008b9087223 */ /* 0x000fe40000000004 */
[----:B------:R-:W1:Y:S01]  /*19840*/  LDS.64 R4, [R82] ;  /* 0x0000000052047984 */ /* 0x000e620000000a00 */
[----:B------:R-:W-:-:S03]  /*19850*/  IMAD.U32 R6, R6, 0x10000, RZ ;  /* 0x0001000006067824 */ /* 0x000fc600078e00ff */
[----:B------:R-:W2:Y:S01]  /*19860*/  LDS.64 R82, [R83] ;  /* 0x0000000053527984 */ /* 0x000ea20000000a00 */
[----:B------:R-:W-:-:S04]  /*19870*/  IMAD.U32 R58, R58, 0x10000, RZ ;  /* 0x000100003a3a7824 */ /* 0x000fc800078e00ff */
[----:B------:R-:W-:Y:S02]  /*19880*/  FFMA R58, R7, R58, R6 ;  /* 0x0000003a073a7223 */ /* 0x000fe40000000006 */
[----:B------:R-:W2:Y:S01]  /*19890*/  LDS.64 R6, [R88] ;  /* 0x0000000058067984 */ /* 0x000ea20000000a00 */
[----:B------:R-:W-:Y:S02]  /*198a0*/  IMAD.U32 R10, R10, 0x10000, RZ ;  /* 0x000100000a0a7824 */ /* 0x000fe400078e00ff */
[----:B------:R-:W-:Y:S02]  /*198b0*/  IMAD.U32 R22, R22, 0x10000, RZ ;  /* 0x0001000016167824 */ /* 0x000fe400078e00ff */
[----:B------:R-:W-:Y:S01]  /*198c0*/  IMAD.U32 R60, R60, 0x10000, RZ ;  /* 0x000100003c3c7824 */ /* 0x000fe200078e00ff */
[----:B------:R-:W-:Y:S01]  /*198d0*/  FFMA R10, R11, R62, R10 ;  /* 0x0000003e0b0a7223 */ /* 0x000fe2000000000a */
[----:B------:R-:W-:Y:S01]  /*198e0*/  FFMA R21, R21, R58, R22 ;  /* 0x0000003a15157223 */ /* 0x000fe20000000016 */
[----:B------:R-:W-:Y:S01]  /*198f0*/  FFMA R20, R20, R59, R61 ;  /* 0x0000003b14147223 */ /* 0x000fe2000000003d */
[----:B------:R-:W-:Y:S01]  /*19900*/  FFMA R23, R18, R23, R63 ;  /* 0x0000001712177223 */ /* 0x000fe2000000003f */
[----:B------:R-:W-:Y:S01]  /*19910*/  FFMA R22, R19, R10, R60 ;  /* 0x0000000a13167223 */ /* 0x000fe2000000003c */
[C---:B------:R-:W-:Y:S01]  /*19920*/  PRMT R10, R244.reuse, 0x7632, R10 ;  /* 0x00007632f40a7816 */ /* 0x040fe2000000000a */
[----:B------:R-:W-:Y:S01]  /*19930*/  IMAD.U32 R18, R244, 0x10000, RZ ;  /* 0x00010000f4127824 */ /* 0x000fe200078e00ff */
[----:B------:R-:W2:Y:S03]  /*19940*/  LDS.64 R88, [R89] ;  /* 0x0000000059587984 */ /* 0x000ea60000000a00 */
[----:B------:R-:W-:Y:S01]  /*19950*/  IMAD.U32 R59, R10, 0x10000, RZ ;  /* 0x000100000a3b7824 */ /* 0x000fe200078e00ff */
[----:B------:R-:W4:Y:S01]  /*19960*/  LDL.LU R244, [R1+0x2c0] ;  /* 0x0002c00001f47983 */ /* 0x000f220000300800 */
[----:B------:R-:W-:Y:S01]  /*19970*/  IMAD.U32 R10, R247, 0x10000, RZ ;  /* 0x00010000f70a7824 */ /* 0x000fe200078e00ff */
[----:B-1----:R-:W-:Y:S01]  /*19980*/  FMUL R11, R241, R4 ;  /* 0x00000004f10b7220 */ /* 0x002fe20000400000 */
[----:B------:R-:W-:-:S02]  /*19990*/  PRMT R4, R247, 0x7632, R4 ;  /* 0x00007632f7047816 */ /* 0x000fc40000000004 */
[----:B------:R-:W4:Y:S01]  /*199a0*/  LDL.LU R247, [R1+0x61c] ;  /* 0x00061c0001f77983 */ /* 0x000f220000300800 */
[----:B------:R-:W-:Y:S02]  /*199b0*/  FFMA R11, R11, R18, R10 ;  /* 0x000000120b0b7223 */ /* 0x000fe4000000000a */
[----:B------:R-:W-:Y:S01]  /*199c0*/  IMAD.U32 R4, R4, 0x10000, RZ ;  /* 0x0001000004047824 */ /* 0x000fe200078e00ff */
[----:B--2---:R-:W-:Y:S02]  /*199d0*/  FMUL R5, R248, R5 ;  /* 0x00000005f8057220 */ /* 0x004fe40000400000 */
[----:B------:R-:W2:Y:S01]  /*199e0*/  LDL.LU R248, [R1+0x5d0] ;  /* 0x0005d00001f87983 */ /* 0x000ea20000300800 */
[C---:B---3--:R-:W-:Y:S01]  /*199f0*/  IMAD.U32 R19, R249.reuse, 0x10000, RZ ;  /* 0x00010000f9137824 */ /* 0x048fe200078e00ff */
[----:B------:R-:W-:Y:S01]  /*19a00*/  PRMT R58, R249, 0x7632, R58 ;  /* 0x00007632f93a7816 */ /* 0x000fe2000000003a */
[----:B------:R-:W-:Y:S01]  /*19a10*/  FFMA R10, R5, R59, R4 ;  /* 0x0000003b050a7223 */ /* 0x000fe20000000004 */
[----:B------:R-:W3:Y:S01]  /*19a20*/  LDL.LU R249, [R1+0x590] ;  /* 0x0005900001f97983 */ /* 0x000ee20000300800 */
[----:B------:R-:W-:Y:S01]  /*19a30*/  FFMA R56, R56, R11, R19 ;  /* 0x0000000b38387223 */ /* 0x000fe20000000013 */
[----:B----4-:R-:W-:-:S02]  /*19a40*/  IMAD.U32 R19, R245, 0x10000, RZ ;  /* 0x00010000f5137824 */ /* 0x010fc400078e00ff */
[----:B------:R-:W-:Y:S02]  /*19a50*/  IMAD.U32 R58, R58, 0x10000, RZ ;  /* 0x000100003a3a7824 */ /* 0x000fe400078e00ff */
[----:B------:R-:W-:Y:S01]  /*19a60*/  IMAD.U32 R4, R250, 0x10000, RZ ;  /* 0x00010000fa047824 */ /* 0x000fe200078e00ff */
[----:B------:R-:W-:Y:S01]  /*19a70*/  FMUL R5, R242, R82 ;  /* 0x00000052f2057220 */ /* 0x000fe20000400000 */
[----:B------:R-:W-:Y:S01]  /*19a80*/  FFMA R57, R57, R10, R58 ;  /* 0x0000000a39397223 */ /* 0x000fe2000000003a */
[----:B------:R-:W-:Y:S02]  /*19a90*/  PRMT R10, R245, 0x7632, R10 ;  /* 0x00007632f50a7816 */ /* 0x000fe4000000000a */
[--C-:B------:R-:W-:Y:S01]  /*19aa0*/  FFMA R19, R5, R19, R4.reuse ;  /* 0x0000001305137223 */ /* 0x100fe20000000004 */
[----:B------:R-:W-:Y:S02]  /*19ab0*/  PRMT R4, R250, 0x7632, R4 ;  /* 0x00007632fa047816 */ /* 0x000fe40000000004 */
[----:B------:R-:W4:Y:S01]  /*19ac0*/  LDL.LU R250, [R1+0x618] ;  /* 0x0006180001fa7983 */ /* 0x000f220000300800 */
[----:B------:R-:W-:-:S03]  /*19ad0*/  FMUL R11, R246, R6 ;  /* 0x00000006f60b7220 */ /* 0x000fc60000400000 */
[----:B------:R-:W4:Y:S04]  /*19ae0*/  LDL.LU R245, [R1+0x60c] ;  /* 0x00060c0001f57983 */ /* 0x000f280000300800 */
[----:B------:R-:W4:Y:S01]  /*19af0*/  LDL.LU R246, [R1+0x3b0] ;  /* 0x0003b00001f67983 */ /* 0x000f220000300800 */
[----:B------:R-:W-:Y:S01]  /*19b00*/  IMAD.U32 R18, R10, 0x10000, RZ ;  /* 0x000100000a127824 */ /* 0x000fe200078e00ff */
[C---:B------:R-:W-:Y:S01]  /*19b10*/  PRMT R10, R251.reuse, 0x7632, R10 ;  /* 0x00007632fb0a7816 */ /* 0x040fe2000000000a */
[----:B------:R-:W-:Y:S02]  /*19b20*/  IMAD.U32 R58, R251, 0x10000, RZ ;  /* 0x00010000fb3a7824 */ /* 0x000fe400078e00ff */
[----:B------:R-:W4:Y:S02]  /*19b30*/  LDL.LU R251, [R1+0x2b0] ;  /* 0x0002b00001fb7983 */ /* 0x000f240000300800 */
[----:B------:R-:W-:Y:S01]  /*19b40*/  IMAD.U32 R59, R10, 0x10000, RZ ;  /* 0x000100000a3b7824 */ /* 0x000fe200078e00ff */
[----:B------:R-:W-:Y:S01]  /*19b50*/  FMUL R83, R243, R83 ;  /* 0x00000053f3537220 */ /* 0x000fe20000400000 */
[----:B------:R-:W-:-:S04]  /*19b60*/  IMAD.U32 R4, R4, 0x10000, RZ ;  /* 0x0001000004047824 */ /* 0x000fc800078e00ff */
[----:B------:R-:W-:Y:S01]  /*19b70*/  FFMA R18, R83, R18, R4 ;  /* 0x0000001253127223 */ /* 0x000fe20000000004 */
[C---:B------:R-:W-:Y:S01]  /*19b80*/  PRMT R5, R244.reuse, 0x7632, R5 ;  /* 0x00007632f4057816 */ /* 0x040fe20000000005 */
[----:B------:R-:W-:-:S04]  /*19b90*/  IMAD.U32 R6, R244, 0x10000, RZ ;  /* 0x00010000f4067824 */ /* 0x000fc800078e00ff */
[----:B------:R-:W-:Y:S01]  /*19ba0*/  IMAD.U32 R5, R5, 0x10000, RZ ;  /* 0x0001000005057824 */ /* 0x000fe200078e00ff */
[----:B------:R-:W-:Y:S02]  /*19bb0*/  FMUL R10, R247, R7 ;  /* 0x00000007f70a7220 */ /* 0x000fe40000400000 */
[----:B------:R-:W4:Y:S02]  /*19bc0*/  LDL.LU R247, [R1+0x304] ;  /* 0x0003040001f77983 */ /* 0x000f240000300800 */
[--C-:B------:R-:W-:Y:S01]  /*19bd0*/  FFMA R10, R10, R59, R5.reuse ;  /* 0x0000003b0a0a7223 */ /* 0x100fe20000000005 */
[----:B------:R-:W-:Y:S01]  /*19be0*/  FFMA R11, R11, R58, R6 ;  /* 0x0000003a0b0b7223 */ /* 0x000fe20000000006 */
[C---:B--2---:R-:W-:Y:S01]  /*19bf0*/  PRMT R4, R248.reuse, 0x7632, R4 ;  /* 0x00007632f8047816 */ /* 0x044fe20000000004 */
[----:B------:R-:W-:Y:S02]  /*19c00*/  IMAD.U32 R7, R248, 0x10000, RZ ;  /* 0x00010000f8077824 */ /* 0x000fe400078e00ff */
[----:B------:R-:W2:Y:S01]  /*19c10*/  LDL.LU R248, [R1+0x58c] ;  /* 0x00058c0001f87983 */ /* 0x000ea20000300800 */
[C---:B---3--:R-:W-:Y:S01]  /*19c20*/  PRMT R5, R249.reuse, 0x7632, R5 ;  /* 0x00007632f9057816 */ /* 0x048fe20000000005 */
[----:B------:R-:W-:Y:S01]  /*19c30*/  IMAD.U32 R59, R249, 0x10000, RZ ;  /* 0x00010000f93b7824 */ /* 0x000fe200078e00ff */
[----:B------:R-:W-:Y:S01]  /*19c40*/  FFMA R19, R54, R19, R7 ;  /* 0x0000001336137223 */ /* 0x000fe20000000007 */
[----:B------:R-:W3:Y:S01]  /*19c50*/  LDL.LU R249, [R1+0x400] ;  /* 0x0004000001f97983 */ /* 0x000ee20000300800 */
[----:B------:R-:W-:Y:S01]  /*19c60*/  IMAD.U32 R6, R4, 0x10000, RZ ;  /* 0x0001000004067824 */ /* 0x000fe200078e00ff */
[----:B------:R-:W-:-:S03]  /*19c70*/  F2FP.BF16.PACK_AB R54, R22, R23 ;  /* 0x000000171636723e */ /* 0x000fc600000010ff */
[----:B------:R-:W-:Y:S01]  /*19c80*/  FFMA R18, R55, R18, R6 ;  /* 0x0000001237127223 */ /* 0x000fe20000000006 */
[----:B----4-:R-:W-:Y:S02]  /*19c90*/  FMUL R88, R250, R88 ;  /* 0x00000058fa587220 */ /* 0x010fe40000400000 */
[----:B------:R-:W4:Y:S01]  /*19ca0*/  LDL.LU R250, [R1+0x32c] ;  /* 0x00032c0001fa7983 */ /* 0x000f220000300800 */
[----:B------:R-:W-:-:S05]  /*19cb0*/  PRMT R7, R246, 0x7632, R7 ;  /* 0x00007632f6077816 */ /* 0x000fca0000000007 */
[----:B------:R-:W-:Y:S01]  /*19cc0*/  IMAD.U32 R22, R7, 0x10000, RZ ;  /* 0x0001000007167824 */ /* 0x000fe200078e00ff */
[C---:B------:R-:W-:Y:S01]  /*19cd0*/  PRMT R6, R251.reuse, 0x7632, R6 ;  /* 0x00007632fb067816 */ /* 0x040fe20000000006 */
[----:B------:R-:W-:Y:S02]  /*19ce0*/  IMAD.U32 R7, R251, 0x10000, RZ ;  /* 0x00010000fb077824 */ /* 0x000fe400078e00ff */
[----:B------:R-:W4:Y:S01]  /*19cf0*/  LDL.LU R251, [R1+0x3fc] ;  /* 0x0003fc0001fb7983 */ /* 0x000f220000300800 */
[----:B------:R-:W-:-:S03]  /*19d00*/  FMUL R89, R245, R89 ;  /* 0x00000059f5597220 */ /* 0x000fc60000400000 */
[----:B------:R-:W4:Y:S04]  /*19d10*/  LDL.LU R243, [R1+0x14] ;  /* 0x0000140001f37983 */ /* 0x000f280000300800 */
[----:B------:R-:W4:Y:S04]  /*19d20*/  LDL.LU R244, [R1+0x10] ;  /* 0x0000100001f47983 */ /* 0x000f280000300800 */
[----:B------:R-:W4:Y:S01]  /*19d30*/  LDL.LU R245, [R1+0xc] ;  /* 0x00000c0001f57983 */ /* 0x000f220000300800 */
[----:B------:R-:W-:Y:S01]  /*19d40*/  IMAD.U32 R58, R5, 0x10000, RZ ;  /* 0x00010000053a7824 */ /* 0x000fe200078e00ff */
[----:B------:R-:W-:Y:S01]  /*19d50*/  FFMA R11, R126, R11, R59 ;  /* 0x0000000b7e0b7223 */ /* 0x000fe2000000003b */
[----:B------:R-:W-:-:S02]  /*19d60*/  F2FP.BF16.PACK_AB R18, R18, R19 ;  /* 0x000000131212723e */ /* 0x000fc400000010ff */
[----:B------:R-:W-:Y:S01]  /*19d70*/  F2FP.BF16.PACK_AB R55, R21, R20 ;  /* 0x000000141537723e */ /* 0x000fe200000010ff */
[----:B------:R-:W-:Y:S01]  /*19d80*/  FFMA R10, R127, R10, R58 ;  /* 0x0000000a7f0a7223 */ /* 0x000fe2000000003a */
[----:B------:R-:W-:Y:S01]  /*19d90*/  IMAD.U32 R6, R6, 0x10000, RZ ;  /* 0x0001000006067824 */ /* 0x000fe200078e00ff */
[----:B------:R-:W-:Y:S01]  /*19da0*/  FMUL R91, R183, R91 ;  /* 0x0000005bb75b7220 */ /* 0x000fe20000400000 */
[----:B------:R-:W1:Y:S02]  /*19db0*/  LDS.64 R4, [R52] ;  /* 0x0000000034047984 */ /* 0x000e640000000a00 */
[----:B------:R-:W-:Y:S01]  /*19dc0*/  F2FP.BF16.PACK_AB R19, R10, R11 ;  /* 0x0000000b0a13723e */ /* 0x000fe200000010ff */
[----:B------:R-:W-:Y:S01]  /*19dd0*/  IMAD.U32 R10, R224, 0x10000, RZ ;  /* 0x00010000e00a7824 */ /* 0x000fe200078e00ff */
[----:B------:R-:W-:Y:S01]  /*19de0*/  FMUL R11, R184, R90 ;  /* 0x0000005ab80b7220 */ /* 0x000fe20000400000 */
[----:B------:R-:W-:Y:S01]  /*19df0*/  IMAD.U32 R20, R246, 0x10000, RZ ;  /* 0x00010000f6147824 */ /* 0x000fe200078e00ff */
[----:B------:R-:W-:Y:S01]  /*19e00*/  FFMA R6, R89, R22, R6 ;  /* 0x0000001659067223 */ /* 0x000fe20000000006 */
[----:B------:R-:W-:Y:S01]  /*19e10*/  PRMT R224, R224, 0x7632, R224 ;  /* 0x00007632e0e07816 */ /* 0x000fe200000000e0 */
[----:B------:R-:W-:Y:S01]  /*19e20*/  BAR.SYNC.DEFER_BLOCKING 0x0 ;  /* 0x0000000000007b1d */ /* 0x000fe20000010000 */
[----:B------:R-:W-:Y:S01]  /*19e30*/  FFMA R7, R88, R20, R7 ;  /* 0x0000001458077223 */ /* 0x000fe20000000007 */
[----:B------:R-:W-:-:S04]  /*19e40*/  IMAD.U32 R21, R247, 0x10000, RZ ;  /* 0x00010000f7157824 */ /* 0x000fc800078e00ff */
[----:B------:R-:W-:Y:S01]  /*19e50*/  FFMA R11, R11, R21, R10 ;  /* 0x000000150b0b7223 */ /* 0x000fe2000000000a */
[----:B------:R-:W-:-:S05]  /*19e60*/  PRMT R21, R247, 0x7632, R21 ;  /* 0x00007632f7157816 */ /* 0x000fca0000000015 */
[----:B------:R-:W-:Y:S02]  /*19e70*/  IMAD.U32 R22, R21, 0x10000, RZ ;  /* 0x0001000015167824 */ /* 0x000fe400078e00ff */
[----:B------:R-:W-:-:S04]  /*19e80*/  IMAD.U32 R224, R224, 0x10000, RZ ;  /* 0x00010000e0e07824 */ /* 0x000fc800078e00ff */
[----:B------:R-:W-:Y:S01]  /*19e90*/  FFMA R224, R91, R22, R224 ;  /* 0x000000165be07223 */ /* 0x000fe200000000e0 */
[----:B------:R-:W-:Y:S04]  /*19ea0*/  STS [R2], R50 ;  /* 0x0000003202007388 */ /* 0x000fe80000000800 */
[----:B------:R-:W-:Y:S04]  /*19eb0*/  STS [R3+0x1000], R51 ;  /* 0x0010003303007388 */ /* 0x000fe80000000800 */
        /* <DEDUP_REMOVED lines=8> */
[----:B------:R1:W-:Y:S04]  /*19f40*/  STS [R2+0x140], R28 ;  /* 0x0001401c02007388 */ /* 0x0003e80000000800 */
[----:B------:R-:W-:Y:S04]  /*19f50*/  STS [R3+0x1140], R26 ;  /* 0x0011401a03007388 */ /* 0x000fe80000000800 */
[----:B------:R-:W-:Y:S04]  /*19f60*/  STS [R2+0x180], R77 ;  /* 0x0001804d02007388 */ /* 0x000fe80000000800 */
[----:B------:R-:W-:Y:S04]  /*19f70*/  STS [R3+0x1180], R84 ;  /* 0x0011805403007388 */ /* 0x000fe80000000800 */
[----:B------:R-:W-:Y:S04]  /*19f80*/  STS [R2+0x1c0], R55 ;  /* 0x0001c03702007388 */ /* 0x000fe80000000800 */
[----:B------:R-:W-:Y:S04]  /*19f90*/  STS [R3+0x11c0], R54 ;  /* 0x0011c03603007388 */ /* 0x000fe80000000800 */
[----:B------:R-:W-:Y:S01]  /*19fa0*/  BAR.SYNC.DEFER_BLOCKING 0x0 ;  /* 0x0000000000007b1d */ /* 0x000fe20000010000 */
[----:B-1----:R-:W-:Y:S01]  /*19fb0*/  FMUL R5, R159, R5 ;  /* 0x000000059f057220 */ /* 0x002fe20000400000 */
[----:B------:R-:W-:-:S04]  /*19fc0*/  F2FP.BF16.PACK_AB R81, R57, R56 ;  /* 0x000000383951723e */ /* 0x000fc800000010ff */
[----:B------:R-:W-:Y:S01]  /*19fd0*/  LDS.128 R60, [R252] ;  /* 0x00000000fc3c7984 */ /* 0x000fe20000000c00 */
[----:B--2---:R-:W-:-:S04]  /*19fe0*/  IMAD.U32 R21, R248, 0x10000, RZ ;  /* 0x00010000f8157824 */ /* 0x004fc800078e00ff */
[----:B------:R-:W-:Y:S01]  /*19ff0*/  FFMA R7, R128, R7, R21 ;  /* 0x0000000780077223 */ /* 0x000fe20000000015 */
[----:B---3--:R-:W-:-:S04]  /*1a000*/  IMAD.U32 R23, R249, 0x10000, RZ ;  /* 0x00010000f9177824 */ /* 0x008fc800078e00ff */
[----:B------:R-:W-:Y:S01]  /*1a010*/  FFMA R11, R144, R11, R23 ;  /* 0x0000000b900b7223 */ /* 0x000fe20000000017 */
[----:B----4-:R-:W-:-:S05]  /*1a020*/  PRMT R21, R250, 0x7632, R21 ;  /* 0x00007632fa157816 */ /* 0x010fca0000000015 */
[----:B------:R-:W-:Y:S01]  /*1a030*/  IMAD.U32 R23, R21, 0x10000, RZ ;  /* 0x0001000015177824 */ /* 0x000fe200078e00ff */
[C---:B------:R-:W-:Y:S01]  /*1a040*/  PRMT R22, R251.reuse, 0x7632, R22 ;  /* 0x00007632fb167816 */ /* 0x040fe20000000016 */
[----:B------:R-:W-:Y:S02]  /*1a050*/  IMAD.U32 R21, R251, 0x10000, RZ ;  /* 0x00010000fb157824 */ /* 0x000fe400078e00ff */
[----:B------:R-:W2:Y:S01]  /*1a060*/  LDL.LU R251, [R1+0x684] ;  /* 0x0006840001fb7983 */ /* 0x000ea20000300800 */
[----:B------:R-:W-:Y:S02]  /*1a070*/  PRMT R10, R248, 0x7632, R10 ;  /* 0x00007632f80a7816 */ /* 0x000fe4000000000a */
[----:B------:R-:W-:Y:S01]  /*1a080*/  PRMT R20, R249, 0x7632, R20 ;  /* 0x00007632f9147816 */ /* 0x000fe20000000014 */
[----:B------:R-:W-:Y:S01]  /*1a090*/  IMAD.U32 R22, R22, 0x10000, RZ ;  /* 0x0001000016167824 */ /* 0x000fe200078e00ff */
[----:B------:R-:W-:Y:S01]  /*1a0a0*/  FFMA R147, R147, R8, R86 ;  /* 0x0000000893937223 */ /* 0x000fe20000000056 */
[----:B------:R-:W-:Y:S01]  /*1a0b0*/  IMAD.U32 R10, R10, 0x10000, RZ ;  /* 0x000100000a0a7824 */ /* 0x000fe200078e00ff */
[----:B------:R-:W-:Y:S01]  /*1a0c0*/  F2FP.BF16.PACK_AB R12, R125, R124 ;  /* 0x0000007c7d0c723e */ /* 0x000fe200000010ff */
[----:B------:R-:W3:Y:S02]  /*1a0d0*/  LDL.LU R212, [R1+0x680] ;  /* 0x0006800001d47983 */ /* 0x000ee40000300800 */
[----:B------:R-:W-:Y:S01]  /*1a0e0*/  FFMA R10, R129, R6, R10 ;  /* 0x00000006810a7223 */ /* 0x000fe2000000000a */
[----:B------:R-:W-:Y:S01]  /*1a0f0*/  FMUL R6, R181, R4 ;  /* 0x00000004b5067220 */ /* 0x000fe20000400000 */
[C---:B------:R-:W-:Y:S01]  /*1a100*/  PRMT R4, R239.reuse, 0x7632, R4 ;  /* 0x00007632ef047816 */ /* 0x040fe20000000004 */
[----:B------:R-:W-:Y:S01]  /*1a110*/  IMAD.U32 R20, R20, 0x10000, RZ ;  /* 0x0001000014147824 */ /* 0x000fe200078e00ff */
[----:B------:R-:W-:Y:S01]  /*1a120*/  LDS.128 R56, [R245] ;  /* 0x00000000f5387984 */ /* 0x000fe20000000c00 */
[----:B------:R-:W-:-:S02]  /*1a130*/  IMAD.U32 R239, R239, 0x10000, RZ ;  /* 0x00010000efef7824 */ /* 0x000fc400078e00ff */
[----:B------:R-:W-:Y:S01]  /*1a140*/  FFMA R224, R145, R224, R20 ;  /* 0x000000e091e07223 */ /* 0x000fe20000000014 */
[----:B------:R-:W-:Y:S01]  /*1a150*/  IMAD.U32 R4, R4, 0x10000, RZ ;  /* 0x0001000004047824 */ /* 0x000fe200078e00ff */
[----:B------:R-:W4:Y:S01]  /*1a160*/  LDL.LU R213, [R1+0x668] ;  /* 0x0006680001d57983 */ /* 0x000f220000300800 */
[----:B------:R-:W-:Y:S02]  /*1a170*/  IMAD.U32 R20, R250, 0x10000, RZ ;  /* 0x00010000fa147824 */ /* 0x000fe400078e00ff */
[----:B------:R-:W-:Y:S01]  /*1a180*/  FFMA R4, R5, R23, R4 ;  /* 0x0000001705047223 */ /* 0x000fe20000000004 */
[----:B------:R-:W-:Y:S01]  /*1a190*/  F2FP.BF16.PACK_AB R10, R10, R7 ;  /* 0x000000070a0a723e */ /* 0x000fe200000010ff */
[----:B------:R-:W-:Y:S01]  /*1a1a0*/  FFMA R239, R6, R20, R239 ;  /* 0x0000001406ef7223 */ /* 0x000fe200000000ef */
[----:B------:R-:W2:Y:S01]  /*1a1b0*/  LDL.LU R214, [R1+0x664] ;  /* 0x0006640001d67983 */ /* 0x000ea20000300800 */
[----:B------:R-:W-:Y:S02]  /*1a1c0*/  FFMA R165, R165, R4, R22 ;  /* 0x00000004a5a57223 */ /* 0x000fe40000000016 */
[----:B------:R-:W-:Y:S01]  /*1a1d0*/  FFMA R164, R164, R239, R21 ;  /* 0x000000efa4a47223 */ /* 0x000fe20000000015 */
[----:B------:R-:W1:Y:S04]  /*1a1e0*/  LDS.128 R4, [R243] ;  /* 0x00000000f3047984 */ /* 0x000e680000000c00 */
[----:B------:R-:W1:Y:S04]  /*1a1f0*/  LDS.128 R20, [R244] ;  /* 0x00000000f4147984 */ /* 0x000e680000000c00 */
[----:B------:R-:W-:Y:S06]  /*1a200*/  BAR.SYNC.DEFER_BLOCKING 0x0 ;  /* 0x0000000000007b1d */ /* 0x000fec0000010000 */
[----:B------:R-:W3:Y:S04]  /*1a210*/  LDL.LU R215, [R1+0x660] ;  /* 0x0006600001d77983 */ /* 0x000ee80000300800 */
[----:B------:R-:W3:Y:S04]  /*1a220*/  LDL.LU R240, [R1+0x65c] ;  /* 0x00065c0001f07983 */ /* 0x000ee80000300800 */
[----:B------:R-:W3:Y:S04]  /*1a230*/  LDL.LU R241, [R1+0x648] ;  /* 0x0006480001f17983 */ /* 0x000ee80000300800 */
[----:B------:R-:W3:Y:S01]  /*1a240*/  LDL.LU R242, [R1+0x644] ;  /* 0x0006440001f27983 */ /* 0x000ee20000300800 */
[----:B------:R-:W-:-:S03]  /*1a250*/  IMAD.MOV.U32 R28, RZ, RZ, 0x2 ;  /* 0x00000002ff1c7424 */ /* 0x000fc600078e00ff */
[----:B------:R-:W3:Y:S04]  /*1a260*/  LDL.LU R246, [R1+0x638] ;  /* 0x0006380001f67983 */ /* 0x000ee80000300800 */
        /* <DEDUP_REMOVED lines=16> */
[----:B------:R-:W-:Y:S06]  /*1a370*/  BAR.SYNC.DEFER_BLOCKING 0x0 ;  /* 0x0000000000007b1d */ /* 0x000fec0000010000 */
[----:B------:R-:W4:Y:S04]  /*1a380*/  LDL.LU R247, [R1+0x624] ;  /* 0x0006240001f77983 */ /* 0x000f280000300800 */
[----:B------:R-:W4:Y:S04]  /*1a390*/  LDL.LU R248, [R1+0x608] ;  /* 0x0006080001f87983 */ /* 0x000f280000300800 */
[----:B------:R-:W4:Y:S04]  /*1a3a0*/  LDL.LU R249, [R1+0x604] ;  /* 0x0006040001f97983 */ /* 0x000f280000300800 */
[----:B------:R-:W4:Y:S04]  /*1a3b0*/  LDL.LU R250, [R1+0x600] ;  /* 0x0006000001fa7983 */ /* 0x000f280000300800 */
[----:B------:R-:W1:Y:S04]  /*1a3c0*/  LDS.128 R88, [R243] ;  /* 0x00000000f3587984 */ /* 0x000e680000000c00 */
[----:B------:R-:W1:Y:S04]  /*1a3d0*/  LDS.128 R84, [R244] ;  /* 0x00000000f4547984 */ /* 0x000e680000000c00 */
[----:B------:R-:W1:Y:S04]  /*1a3e0*/  LDS.128 R48, [R245] ;  /* 0x00000000f5307984 */ /* 0x000e680000000c00 */
[----:B------:R-:W1:Y:S04]  /*1a3f0*/  LDS.128 R40, [R252] ;  /* 0x00000000fc287984 */ /* 0x000e680000000c00 */
[----:B------:R-:W-:Y:S06]  /*1a400*/  BAR.SYNC.DEFER_BLOCKING 0x0 ;  /* 0x0000000000007b1d */ /* 0x000fec0000010000 */
        /* <DEDUP_REMOVED lines=17> */
[----:B------:R-:W1:Y:S04]  /*1a520*/  LDS.128 R100, [R243] ;  /* 0x00000000f3647984 */ /* 0x000e680000000c00 */
[----:B------:R-:W1:Y:S04]  /*1a530*/  LDS.128 R96, [R244] ;  /* 0x00000000f4607984 */ /* 0x000e680000000c00 */
[----:B------:R-:W1:Y:S04]  /*1a540*/  LDS.128 R80, [R245] ;  /* 0x00000000f5507984 */ /* 0x000e680000000c00 */
[----:B------:R-:W1:Y:S04]  /*1a550*/  LDS.128 R52, [R252] ;  /* 0x00000000fc347984 */ /* 0x000e680000000c00 */
[----:B------:R-:W-:Y:S06]  /*1a560*/  BAR.SYNC.DEFER_BLOCKING 0x0 ;  /* 0x0000000000007b1d */ /* 0x000fec0000010000 */
[----:B------:R2:W-:Y:S02]  /*1a570*/  STS [R2], R15 ;  /* 0x0000000f02007388 */ /* 0x0005e40000000800 */
[----:B--2---:R-:W-:-:S02]  /*1a580*/  IMAD.WIDE R14, R251, R28, c[0x0][0x1a8] ;  /* 0x00006a00fb0e7625 */ /* 0x004fc400078e021c */
[----:B------:R-:W2:Y:S04]  /*1a590*/  LDL.LU R251, [R1+0x5f8] ;  /* 0x0005f80001fb7983 */ /* 0x000ea80000300800 */
[----:B------:R-:W-:Y:S04]  /*1a5a0*/  STS [R3+0x1000], R46 ;  /* 0x0010002e03007388 */ /* 0x000fe80000000800 */
[----:B------:R3:W-:Y:S01]  /*1a5b0*/  STS [R2+0x40], R17 ;  /* 0x0000401102007388 */ /* 0x0007e20000000800 */
[----:B------:R-:W-:-:S03]  /*1a5c0*/  F2FP.BF16.PACK_AB R24, R149, R148 ;  /* 0x000000949518723e */ /* 0x000fc600000010ff */
[----:B------:R-:W-:Y:S04]  /*1a5d0*/  STS [R3+0x1040], R32 ;  /* 0x0010402003007388 */ /* 0x000fe80000000800 */
[----:B------:R-:W-:Y:S01]  /*1a5e0*/  STS [R2+0x80], R75 ;  /* 0x0000804b02007388 */ /* 0x000fe20000000800 */
[----:B------:R-:W-:-:S03]  /*1a5f0*/  F2FP.BF16.PACK_AB R8, R147, R146 ;  /* 0x000000929308723e */ /* 0x000fc600000010ff */
[----:B------:R-:W-:Y:S01]  /*1a600*/  STS [R3+0x1080], R38 ;  /* 0x0010802603007388 */ /* 0x000fe20000000800 */
[----:B------:R-:W-:-:S03]  /*1a610*/  F2FP.BF16.PACK_AB R95, R224, R11 ;  /* 0x0000000be05f723e */ /* 0x000fc600000010ff */
[----:B------:R-:W-:Y:S01]  /*1a620*/  STS [R2+0xc0], R73 ;  /* 0x0000c04902007388 */ /* 0x000fe20000000800 */
[----:B------:R-:W-:-:S03]  /*1a630*/  F2FP.BF16.PACK_AB R164, R165, R164 ;  /* 0x000000a4a5a4723e */ /* 0x000fc600000010ff */
        /* <DEDUP_REMOVED lines=8> */
[----:B------:R1:W-:Y:S04]  /*1a6c0*/  STS [R3+0x11c0], R164 ;  /* 0x0011c0a403007388 */ /* 0x0003e80000000800 */
[----:B------:R-:W-:Y:S01]  /*1a6d0*/  BAR.SYNC.DEFER_BLOCKING 0x0 ;  /* 0x0000000000007b1d */ /* 0x000fe20000010000 */
[----:B------:R-:W-:-:S05]  /*1a6e0*/  IMAD.WIDE R10, R9, R28, c[0x0][0x1a8] ;  /* 0x00006a00090a7625 */ /* 0x000fca00078e021c */
[----:B-1----:R1:W-:Y:S01]  /*1a6f0*/  @P4 STG.E.128 [R10.64], R4 ;  /* 0x000000040a004986 */ /* 0x0023e2000c101d04 */
[----:B------:R-:W-:Y:S01]  /*1a700*/  LOP3.LUT P4, RZ, R0, 0x200000, RZ, 0xc0, !PT ;  /* 0x0020000000ff7812 */ /* 0x000fe2000788c0ff */
[----:B---3--:R-:W-:Y:S02]  /*1a710*/  IMAD.WIDE R16, R212, R28, c[0x0][0x1a8] ;  /* 0x00006a00d4107625 */ /* 0x008fe400078e021c */
[----:B------:R-:W-:Y:S10]  /*1a720*/  LDS.128 R24, [R245] ;  /* 0x00000000f5187984 */ /* 0x000ff40000000c00 */
[----:B------:R-:W-:Y:S01]  /*1a730*/  @P4 STG.E.128 [R14.64], R20 ;  /* 0x000000140e004986 */ /* 0x000fe2000c101d04 */
[----:B------:R-:W-:-:S03]  /*1a740*/  LOP3.LUT P4, RZ, R0, 0x100000, RZ, 0xc0, !PT ;  /* 0x0010000000ff7812 */ /* 0x000fc6000788c0ff */
[----:B------:R-:W-:Y:S10]  /*1a750*/  LDS.128 R20, [R244] ;  /* 0x00000000f4147984 */ /* 0x000ff40000000c00 */
[----:B------:R-:W-:Y:S04]  /*1a760*/  @P4 STG.E.128 [R16.64], R56 ;  /* 0x0000003810004986 */ /* 0x000fe8000c101d04 */
[----:B------:R-:W3:Y:S01]  /*1a770*/  LDS.128 R16, [R243] ;  /* 0x00000000f3107984 */ /* 0x000ee20000000c00 */
[----:B----4-:R-:W-:-:S04]  /*1a780*/  IMAD.WIDE R8, R213, R28, c[0x0][0x1a8] ;  /* 0x00006a00d5087625 */ /* 0x010fc800078e021c */
[----:B------:R-:W-:Y:S01]  /*1a790*/  IMAD.WIDE R12, R214, R28, c[0x0][0x1a8] ;  /* 0x00006a00d60c7625 */ /* 0x000fe200078e021c */
[----:B------:R-:W-:-:S03]  /*1a7a0*/  LOP3.LUT P4, RZ, R0, 0x80000, RZ, 0xc0, !PT ;  /* 0x0008000000ff7812 */ /* 0x000fc6000788c0ff */
[-C--:B------:R-:W-:Y:S01]  /*1a7b0*/  IMAD.WIDE R2, R215, R28.reuse, c[0x0][0x1a8] ;  /* 0x00006a00d7027625 */ /* 0x080fe200078e021c */
[----:B------:R4:W-:Y:S03]  /*1a7c0*/  @P3 STG.E.128 [R8.64], R60 ;  /* 0x0000003c08003986 */ /* 0x0009e6000c101d04 */
[-C--:B-1----:R-:W-:Y:S01]  /*1a7d0*/  IMAD.WIDE R4, R240, R28.reuse, c[0x0][0x1a8] ;  /* 0x00006a00f0047625 */ /* 0x082fe200078e021c */
[C---:B------:R-:W-:Y:S01]  /*1a7e0*/  LOP3.LUT P3, RZ, R0.reuse, 0x40000, RZ, 0xc0, !PT ;  /* 0x0004000000ff7812 */ /* 0x040fe2000786c0ff */
[----:B------:R-:W-:Y:S02]  /*1a7f0*/  @P5 STG.E.128 [R12.64], R88 ;  /* 0x000000580c005986 */ /* 0x000fe4000c101d04 */
[-C--:B------:R-:W-:Y:S01]  /*1a800*/  IMAD.WIDE R6, R241, R28.reuse, c[0x0][0x1a8] ;  /* 0x00006a00f1067625 */ /* 0x080fe200078e021c */
[----:B------:R-:W-:Y:S01]  /*1a810*/  LOP3.LUT P5, RZ, R0, 0x20000, RZ, 0xc0, !PT ;  /* 0x0002000000ff7812 */ /* 0x000fe200078ac0ff */
[----:B------:R1:W-:Y:S02]  /*1a820*/  @P6 STG.E.128 [R2.64], R84 ;  /* 0x0000005402006986 */ /* 0x0003e4000c101d04 */
[----:B------:R-:W-:Y:S01]  /*1a830*/  IMAD.WIDE R10, R242, R28, c[0x0][0x1a8] ;  /* 0x00006a00f20a7625 */ /* 0x000fe200078e021c */
[C---:B------:R-:W-:Y:S01]  /*1a840*/  LOP3.LUT P6, RZ, R0.reuse, 0x10000, RZ, 0xc0, !PT ;  /* 0x0001000000ff7812 */ /* 0x040fe200078cc0ff */
[----:B------:R3:W-:Y:S01]  /*1a850*/  @P0 STG.E.128 [R4.64], R48 ;  /* 0x0000003004000986 */ /* 0x0007e2000c101d04 */
[----:B------:R-:W-:-:S03]  /*1a860*/  LOP3.LUT P0, RZ, R0, 0x8000, RZ, 0xc0, !PT ;  /* 0x0000800000ff7812 */ /* 0x000fc6000780c0ff */
[----:B------:R3:W-:Y:S01]  /*1a870*/  @P1 STG.E.128 [R6.64], R40 ;  /* 0x0000002806001986 */ /* 0x0007e2000c101d04 */
[----:B------:R-:W-:-:S03]  /*1a880*/  LOP3.LUT P1, RZ, R0, 0x4000, RZ, 0xc0, !PT ;  /* 0x0000400000ff7812 */ /* 0x000fc6000782c0ff */
[----:B------:R2:W-:Y:S01]  /*1a890*/  @P2 STG.E.128 [R10.64], R100 ;  /* 0x000000640a002986 */ /* 0x0005e2000c101d04 */
[----:B------:R-:W-:Y:S01]  /*1a8a0*/  LOP3.LUT P2, RZ, R0, 0x2000, RZ, 0xc0, !PT ;  /* 0x0000200000ff7812 */ /* 0x000fe2000784c0ff */
[----:B----4-:R-:W-:-:S04]  /*1a8b0*/  IMAD.WIDE R8, R246, R28, c[0x0][0x1a8] ;  /* 0x00006a00f6087625 */ /* 0x010fc800078e021c */
[-C--:B-1----:R-:W-:Y:S01]  /*1a8c0*/  IMAD.WIDE R2, R247, R28.reuse, c[0x0][0x1a8] ;  /* 0x00006a00f7027625 */ /* 0x082fe200078e021c */
[----:B------:R1:W-:Y:S03]  /*1a8d0*/  @P4 STG.E.128 [R8.64], R96 ;  /* 0x0000006008004986 */ /* 0x0003e6000c101d04 */
[-C--:B---3--:R-:W-:Y:S01]  /*1a8e0*/  IMAD.WIDE R4, R248, R28.reuse, c[0x0][0x1a8] ;  /* 0x00006a00f8047625 */ /* 0x088fe200078e021c */
[----:B------:R1:W-:Y:S03]  /*1a8f0*/  @P3 STG.E.128 [R2.64], R80 ;  /* 0x0000005002003986 */ /* 0x0003e6000c101d04 */
[-C--:B------:R-:W-:Y:S01]  /*1a900*/  IMAD.WIDE R12, R249, R28.reuse, c[0x0][0x1a8] ;  /* 0x00006a00f90c7625 */ /* 0x080fe200078e021c */
[----:B------:R1:W-:Y:S03]  /*1a910*/  @P5 STG.E.128 [R4.64], R52 ;  /* 0x0000003404005986 */ /* 0x0003e6000c101d04 */
[-C--:B------:R-:W-:Y:S01]  /*1a920*/  IMAD.WIDE R6, R250, R28.reuse, c[0x0][0x1a8] ;  /* 0x00006a00fa067625 */ /* 0x080fe200078e021c */
[----:B------:R1:W-:Y:S04]  /*1a930*/  @P6 STG.E.128 [R12.64], R16 ;  /* 0x000000100c006986 */ /* 0x0003e8000c101d04 */
[----:B------:R1:W-:Y:S01]  /*1a940*/  @P0 STG.E.128 [R6.64], R20 ;  /* 0x0000001406000986 */ /* 0x0003e2000c101d04 */
[----:B--2---:R-:W-:-:S05]  /*1a950*/  IMAD.WIDE R14, R251, R28, c[0x0][0x1a8] ;  /* 0x00006a00fb0e7625 */ /* 0x004fca00078e021c */
[----:B------:R1:W-:Y:S01]  /*1a960*/  @P1 STG.E.128 [R14.64], R24 ;  /* 0x000000180e001986 */ /* 0x0003e2000c101d04 */
[----:B------:R-:W-:Y:S05]  /*1a970*/  @!P2 EXIT ;  /* 0x000000000000a94d */ /* 0x000fea0003800000 */
[----:B------:R-:W2:Y:S04]  /*1a980*/  LDL.LU R251, [R1+0x5f4] ;  /* 0x0005f40001fb7983 */ /* 0x000ea80000300800 */
[----:B-1----:R-:W1:Y:S01]  /*1a990*/  LDS.128 R4, [R252] ;  /* 0x00000000fc047984 */ /* 0x002e620000000c00 */
[----:B--2---:R-:W-:-:S05]  /*1a9a0*/  IMAD.WIDE R2, R251, R28, c[0x0][0x1a8] ;  /* 0x00006a00fb027625 */ /* 0x004fca00078e021c */
[----:B-1----:R-:W-:Y:S01]  /*1a9b0*/  STG.E.128 [R2.64], R4 ;  /* 0x0000000402007986 */ /* 0x002fe2000c101d04 */
[----:B------:R-:W-:Y:S05]  /*1a9c0*/  EXIT ;  /* 0x000000000000794d */ /* 0x000fea0003800000 */
.L_x_1:
[----:B------:R-:W-:-:S00]  /*1a9d0*/  BRA `(.L_x_1) ;  /* 0xfffffff000007947 */ /* 0x000fc0000383ffff */
[----:B------:R-:W-:-:S00]  /*1a9e0*/  NOP ;  /* 0x0000000000007918 */ /* 0x000fc00000000000 */
        /* <DEDUP_REMOVED lines=9> */
.L_x_2:


//--------------------- .nv.shared.triton_        --------------------------
	.section	.nv.shared.triton_,"aw",@nobits
	.sectionflags	@""
	.align	16
